//
// Generated by NVIDIA NVVM Compiler
//
// Compiler Build ID: CL-36424714
// Cuda compilation tools, release 13.0, V13.0.88
// Based on NVVM 20.0.0
//

.version 9.0
.target sm_100
.address_size 64

	// .globl	_Z10_sum_32_21iPfiiS_
// _ZZ10_sum_32_21iPfiiS_E6buffer has been demoted
// _ZZ10_sum_64_21iPdiiS_E6buffer has been demoted
// _ZZ11_prod_32_21iPfiiS_E6buffer has been demoted
// _ZZ11_prod_64_21iPdiiS_E6buffer has been demoted
// _ZZ14_maximum_32_21iPfiiS_E6buffer has been demoted
// _ZZ14_maximum_64_21iPdiiS_E6buffer has been demoted
// _ZZ14_minimum_32_21iPfiiS_E6buffer has been demoted
// _ZZ14_minimum_64_21iPdiiS_E6buffer has been demoted
// _ZZ13_sumabs_32_21iPfiiS_E6buffer has been demoted
// _ZZ13_sumabs_64_21iPdiiS_E6buffer has been demoted
// _ZZ14_sumabs2_32_21iPfiiS_E6buffer has been demoted
// _ZZ14_sumabs2_64_21iPdiiS_E6buffer has been demoted
// _ZZ14_countnz_32_21iPfiiS_E6buffer has been demoted
// _ZZ14_countnz_64_21iPdiiS_E6buffer has been demoted

.visible .entry _Z10_sum_32_21iPfiiS_(
	.param .u32 _Z10_sum_32_21iPfiiS__param_0,
	.param .u64 .ptr .align 1 _Z10_sum_32_21iPfiiS__param_1,
	.param .u32 _Z10_sum_32_21iPfiiS__param_2,
	.param .u32 _Z10_sum_32_21iPfiiS__param_3,
	.param .u64 .ptr .align 1 _Z10_sum_32_21iPfiiS__param_4
)
{
	.reg .pred 	%p<22>;
	.reg .b32 	%r<79>;
	.reg .b32 	%f<130>;
	.reg .b64 	%rd<24>;
	// demoted variable
	.shared .align 4 .b8 _ZZ10_sum_32_21iPfiiS_E6buffer[256];
	ld.param.u32 	%r40, [_Z10_sum_32_21iPfiiS__param_0];
	ld.param.u64 	%rd5, [_Z10_sum_32_21iPfiiS__param_1];
	ld.param.u32 	%r41, [_Z10_sum_32_21iPfiiS__param_2];
	ld.param.u32 	%r42, [_Z10_sum_32_21iPfiiS__param_3];
	ld.param.u64 	%rd4, [_Z10_sum_32_21iPfiiS__param_4];
	cvta.to.global.u64 	%rd1, %rd5;
	mov.u32 	%r1, %tid.x;
	mov.u32 	%r2, %ctaid.x;
	setp.ne.s32 	%p1, %r41, 1;
	mov.f32 	%f128, 0f00000000;
	@%p1 bra 	$L__BB0_8;
	shl.b32 	%r3, %r42, 6;
	mad.lo.s32 	%r70, %r42, %r1, %r2;
	setp.ge.s32 	%p14, %r70, %r40;
	@%p14 bra 	$L__BB0_25;
	add.s32 	%r53, %r70, %r3;
	max.s32 	%r54, %r40, %r53;
	sub.s32 	%r55, %r54, %r53;
	setp.ne.s32 	%p15, %r55, 0;
	selp.u32 	%r56, 1, 0, %p15;
	selp.s32 	%r57, -1, 0, %p15;
	add.s32 	%r58, %r55, %r57;
	div.u32 	%r59, %r58, %r3;
	add.s32 	%r5, %r59, %r56;
	and.b32  	%r60, %r5, 3;
	setp.eq.s32 	%p16, %r60, 3;
	mov.f32 	%f128, 0f00000000;
	@%p16 bra 	$L__BB0_5;
	add.s32 	%r61, %r5, 1;
	and.b32  	%r62, %r61, 3;
	neg.s32 	%r68, %r62;
	mov.f32 	%f128, 0f00000000;
$L__BB0_4:
	.pragma "nounroll";
	mul.wide.s32 	%rd13, %r70, 4;
	add.s64 	%rd14, %rd1, %rd13;
	ld.global.f32 	%f88, [%rd14];
	add.f32 	%f128, %f128, %f88;
	add.s32 	%r70, %r70, %r3;
	add.s32 	%r68, %r68, 1;
	setp.ne.s32 	%p17, %r68, 0;
	@%p17 bra 	$L__BB0_4;
$L__BB0_5:
	setp.lt.u32 	%p18, %r5, 3;
	@%p18 bra 	$L__BB0_25;
	mul.wide.s32 	%rd17, %r3, 4;
$L__BB0_7:
	mul.wide.s32 	%rd15, %r70, 4;
	add.s64 	%rd16, %rd1, %rd15;
	ld.global.f32 	%f89, [%rd16];
	add.f32 	%f90, %f128, %f89;
	add.s32 	%r63, %r70, %r3;
	add.s64 	%rd18, %rd16, %rd17;
	ld.global.f32 	%f91, [%rd18];
	add.f32 	%f92, %f90, %f91;
	add.s32 	%r64, %r63, %r3;
	add.s64 	%rd19, %rd18, %rd17;
	ld.global.f32 	%f93, [%rd19];
	add.f32 	%f94, %f92, %f93;
	add.s32 	%r65, %r64, %r3;
	add.s64 	%rd20, %rd19, %rd17;
	ld.global.f32 	%f95, [%rd20];
	add.f32 	%f128, %f94, %f95;
	add.s32 	%r70, %r65, %r3;
	setp.lt.s32 	%p19, %r70, %r40;
	@%p19 bra 	$L__BB0_7;
	bra.uni 	$L__BB0_25;
$L__BB0_8:
	mul.lo.s32 	%r14, %r42, %r41;
	setp.lt.s32 	%p2, %r40, 1;
	@%p2 bra 	$L__BB0_25;
	mul.lo.s32 	%r44, %r41, %r2;
	add.s32 	%r15, %r44, %r41;
	add.s32 	%r16, %r1, %r44;
	add.s32 	%r17, %r16, 64;
	not.b32 	%r18, %r44;
	add.s64 	%rd2, %rd1, 2048;
	mov.f32 	%f128, 0f00000000;
	mov.b32 	%r72, 0;
	mov.u32 	%r73, %r72;
$L__BB0_10:
	setp.ge.s32 	%p3, %r1, %r41;
	add.s32 	%r45, %r15, %r73;
	add.s32 	%r46, %r17, %r73;
	max.s32 	%r47, %r45, %r46;
	mad.lo.s32 	%r48, %r14, %r72, %r1;
	sub.s32 	%r49, %r18, %r48;
	add.s32 	%r21, %r47, %r49;
	shr.u32 	%r50, %r21, 6;
	add.s32 	%r22, %r50, 1;
	and.b32  	%r23, %r22, 7;
	and.b32  	%r24, %r22, 15;
	add.s32 	%r76, %r16, %r73;
	@%p3 bra 	$L__BB0_24;
	setp.lt.u32 	%p4, %r21, 960;
	@%p4 bra 	$L__BB0_14;
	and.b32  	%r51, %r22, 134217712;
	neg.s32 	%r74, %r51;
$L__BB0_13:
	.pragma "nounroll";
	mul.wide.s32 	%rd6, %r76, 4;
	add.s64 	%rd7, %rd2, %rd6;
	ld.global.f32 	%f26, [%rd7+-2048];
	add.f32 	%f27, %f128, %f26;
	ld.global.f32 	%f28, [%rd7+-1792];
	add.f32 	%f29, %f27, %f28;
	ld.global.f32 	%f30, [%rd7+-1536];
	add.f32 	%f31, %f29, %f30;
	ld.global.f32 	%f32, [%rd7+-1280];
	add.f32 	%f33, %f31, %f32;
	ld.global.f32 	%f34, [%rd7+-1024];
	add.f32 	%f35, %f33, %f34;
	ld.global.f32 	%f36, [%rd7+-768];
	add.f32 	%f37, %f35, %f36;
	ld.global.f32 	%f38, [%rd7+-512];
	add.f32 	%f39, %f37, %f38;
	ld.global.f32 	%f40, [%rd7+-256];
	add.f32 	%f41, %f39, %f40;
	ld.global.f32 	%f42, [%rd7];
	add.f32 	%f43, %f41, %f42;
	ld.global.f32 	%f44, [%rd7+256];
	add.f32 	%f45, %f43, %f44;
	ld.global.f32 	%f46, [%rd7+512];
	add.f32 	%f47, %f45, %f46;
	ld.global.f32 	%f48, [%rd7+768];
	add.f32 	%f49, %f47, %f48;
	ld.global.f32 	%f50, [%rd7+1024];
	add.f32 	%f51, %f49, %f50;
	ld.global.f32 	%f52, [%rd7+1280];
	add.f32 	%f53, %f51, %f52;
	ld.global.f32 	%f54, [%rd7+1536];
	add.f32 	%f55, %f53, %f54;
	ld.global.f32 	%f56, [%rd7+1792];
	add.f32 	%f128, %f55, %f56;
	add.s32 	%r76, %r76, 1024;
	add.s32 	%r74, %r74, 16;
	setp.ne.s32 	%p5, %r74, 0;
	@%p5 bra 	$L__BB0_13;
$L__BB0_14:
	setp.eq.s32 	%p6, %r24, 0;
	@%p6 bra 	$L__BB0_24;
	setp.lt.u32 	%p7, %r24, 8;
	@%p7 bra 	$L__BB0_17;
	mul.wide.s32 	%rd8, %r76, 4;
	add.s64 	%rd9, %rd1, %rd8;
	ld.global.f32 	%f58, [%rd9];
	add.f32 	%f59, %f128, %f58;
	ld.global.f32 	%f60, [%rd9+256];
	add.f32 	%f61, %f59, %f60;
	ld.global.f32 	%f62, [%rd9+512];
	add.f32 	%f63, %f61, %f62;
	ld.global.f32 	%f64, [%rd9+768];
	add.f32 	%f65, %f63, %f64;
	ld.global.f32 	%f66, [%rd9+1024];
	add.f32 	%f67, %f65, %f66;
	ld.global.f32 	%f68, [%rd9+1280];
	add.f32 	%f69, %f67, %f68;
	ld.global.f32 	%f70, [%rd9+1536];
	add.f32 	%f71, %f69, %f70;
	ld.global.f32 	%f72, [%rd9+1792];
	add.f32 	%f128, %f71, %f72;
	add.s32 	%r76, %r76, 512;
$L__BB0_17:
	setp.eq.s32 	%p8, %r23, 0;
	@%p8 bra 	$L__BB0_24;
	and.b32  	%r34, %r22, 3;
	add.s32 	%r52, %r23, -1;
	setp.lt.u32 	%p9, %r52, 3;
	@%p9 bra 	$L__BB0_20;
	mul.wide.s32 	%rd10, %r76, 4;
	add.s64 	%rd11, %rd1, %rd10;
	ld.global.f32 	%f74, [%rd11];
	add.f32 	%f75, %f128, %f74;
	ld.global.f32 	%f76, [%rd11+256];
	add.f32 	%f77, %f75, %f76;
	ld.global.f32 	%f78, [%rd11+512];
	add.f32 	%f79, %f77, %f78;
	ld.global.f32 	%f80, [%rd11+768];
	add.f32 	%f128, %f79, %f80;
	add.s32 	%r76, %r76, 256;
$L__BB0_20:
	setp.eq.s32 	%p10, %r34, 0;
	@%p10 bra 	$L__BB0_24;
	mul.wide.s32 	%rd12, %r76, 4;
	add.s64 	%rd3, %rd1, %rd12;
	ld.global.f32 	%f81, [%rd3];
	add.f32 	%f128, %f128, %f81;
	setp.eq.s32 	%p11, %r34, 1;
	@%p11 bra 	$L__BB0_24;
	ld.global.f32 	%f82, [%rd3+256];
	add.f32 	%f128, %f128, %f82;
	setp.eq.s32 	%p12, %r34, 2;
	@%p12 bra 	$L__BB0_24;
	ld.global.f32 	%f83, [%rd3+512];
	add.f32 	%f128, %f128, %f83;
$L__BB0_24:
	add.s32 	%r73, %r73, %r14;
	setp.lt.s32 	%p13, %r73, %r40;
	add.s32 	%r72, %r72, 1;
	@%p13 bra 	$L__BB0_10;
$L__BB0_25:
	shl.b32 	%r66, %r1, 2;
	mov.u32 	%r67, _ZZ10_sum_32_21iPfiiS_E6buffer;
	add.s32 	%r39, %r67, %r66;
	st.shared.f32 	[%r39], %f128;
	bar.sync 	0;
	setp.gt.u32 	%p20, %r1, 31;
	@%p20 bra 	$L__BB0_27;
	ld.volatile.shared.f32 	%f96, [%r39];
	ld.volatile.shared.f32 	%f97, [%r39+128];
	add.f32 	%f98, %f96, %f97;
	st.volatile.shared.f32 	[%r39], %f98;
	ld.volatile.shared.f32 	%f99, [%r39];
	ld.volatile.shared.f32 	%f100, [%r39+64];
	add.f32 	%f101, %f99, %f100;
	st.volatile.shared.f32 	[%r39], %f101;
	ld.volatile.shared.f32 	%f102, [%r39];
	ld.volatile.shared.f32 	%f103, [%r39+32];
	add.f32 	%f104, %f102, %f103;
	st.volatile.shared.f32 	[%r39], %f104;
	ld.volatile.shared.f32 	%f105, [%r39];
	ld.volatile.shared.f32 	%f106, [%r39+16];
	add.f32 	%f107, %f105, %f106;
	st.volatile.shared.f32 	[%r39], %f107;
	ld.volatile.shared.f32 	%f108, [%r39];
	ld.volatile.shared.f32 	%f109, [%r39+8];
	add.f32 	%f110, %f108, %f109;
	st.volatile.shared.f32 	[%r39], %f110;
	ld.volatile.shared.f32 	%f111, [%r39];
	ld.volatile.shared.f32 	%f112, [%r39+4];
	add.f32 	%f113, %f111, %f112;
	st.volatile.shared.f32 	[%r39], %f113;
$L__BB0_27:
	bar.sync 	0;
	setp.ne.s32 	%p21, %r1, 0;
	@%p21 bra 	$L__BB0_29;
	ld.shared.f32 	%f114, [_ZZ10_sum_32_21iPfiiS_E6buffer];
	cvta.to.global.u64 	%rd21, %rd4;
	mul.wide.u32 	%rd22, %r2, 4;
	add.s64 	%rd23, %rd21, %rd22;
	st.global.f32 	[%rd23], %f114;
$L__BB0_29:
	ret;

}
	// .globl	_Z10_sum_64_21iPdiiS_
.visible .entry _Z10_sum_64_21iPdiiS_(
	.param .u32 _Z10_sum_64_21iPdiiS__param_0,
	.param .u64 .ptr .align 1 _Z10_sum_64_21iPdiiS__param_1,
	.param .u32 _Z10_sum_64_21iPdiiS__param_2,
	.param .u32 _Z10_sum_64_21iPdiiS__param_3,
	.param .u64 .ptr .align 1 _Z10_sum_64_21iPdiiS__param_4
)
{
	.reg .pred 	%p<22>;
	.reg .b32 	%r<79>;
	.reg .b64 	%rd<24>;
	.reg .b64 	%fd<130>;
	// demoted variable
	.shared .align 8 .b8 _ZZ10_sum_64_21iPdiiS_E6buffer[512];
	ld.param.u32 	%r40, [_Z10_sum_64_21iPdiiS__param_0];
	ld.param.u64 	%rd5, [_Z10_sum_64_21iPdiiS__param_1];
	ld.param.u32 	%r41, [_Z10_sum_64_21iPdiiS__param_2];
	ld.param.u32 	%r42, [_Z10_sum_64_21iPdiiS__param_3];
	ld.param.u64 	%rd4, [_Z10_sum_64_21iPdiiS__param_4];
	cvta.to.global.u64 	%rd1, %rd5;
	mov.u32 	%r1, %tid.x;
	mov.u32 	%r2, %ctaid.x;
	setp.ne.s32 	%p1, %r41, 1;
	mov.f64 	%fd128, 0d0000000000000000;
	@%p1 bra 	$L__BB1_8;
	shl.b32 	%r3, %r42, 6;
	mad.lo.s32 	%r70, %r42, %r1, %r2;
	setp.ge.s32 	%p14, %r70, %r40;
	@%p14 bra 	$L__BB1_25;
	add.s32 	%r53, %r70, %r3;
	max.s32 	%r54, %r40, %r53;
	sub.s32 	%r55, %r54, %r53;
	setp.ne.s32 	%p15, %r55, 0;
	selp.u32 	%r56, 1, 0, %p15;
	selp.s32 	%r57, -1, 0, %p15;
	add.s32 	%r58, %r55, %r57;
	div.u32 	%r59, %r58, %r3;
	add.s32 	%r5, %r59, %r56;
	and.b32  	%r60, %r5, 3;
	setp.eq.s32 	%p16, %r60, 3;
	mov.f64 	%fd128, 0d0000000000000000;
	@%p16 bra 	$L__BB1_5;
	add.s32 	%r61, %r5, 1;
	and.b32  	%r62, %r61, 3;
	neg.s32 	%r68, %r62;
	mov.f64 	%fd128, 0d0000000000000000;
$L__BB1_4:
	.pragma "nounroll";
	mul.wide.s32 	%rd13, %r70, 8;
	add.s64 	%rd14, %rd1, %rd13;
	ld.global.f64 	%fd88, [%rd14];
	add.f64 	%fd128, %fd128, %fd88;
	add.s32 	%r70, %r70, %r3;
	add.s32 	%r68, %r68, 1;
	setp.ne.s32 	%p17, %r68, 0;
	@%p17 bra 	$L__BB1_4;
$L__BB1_5:
	setp.lt.u32 	%p18, %r5, 3;
	@%p18 bra 	$L__BB1_25;
	mul.wide.s32 	%rd17, %r3, 8;
$L__BB1_7:
	mul.wide.s32 	%rd15, %r70, 8;
	add.s64 	%rd16, %rd1, %rd15;
	ld.global.f64 	%fd89, [%rd16];
	add.f64 	%fd90, %fd128, %fd89;
	add.s32 	%r63, %r70, %r3;
	add.s64 	%rd18, %rd16, %rd17;
	ld.global.f64 	%fd91, [%rd18];
	add.f64 	%fd92, %fd90, %fd91;
	add.s32 	%r64, %r63, %r3;
	add.s64 	%rd19, %rd18, %rd17;
	ld.global.f64 	%fd93, [%rd19];
	add.f64 	%fd94, %fd92, %fd93;
	add.s32 	%r65, %r64, %r3;
	add.s64 	%rd20, %rd19, %rd17;
	ld.global.f64 	%fd95, [%rd20];
	add.f64 	%fd128, %fd94, %fd95;
	add.s32 	%r70, %r65, %r3;
	setp.lt.s32 	%p19, %r70, %r40;
	@%p19 bra 	$L__BB1_7;
	bra.uni 	$L__BB1_25;
$L__BB1_8:
	mul.lo.s32 	%r14, %r42, %r41;
	setp.lt.s32 	%p2, %r40, 1;
	@%p2 bra 	$L__BB1_25;
	mul.lo.s32 	%r44, %r41, %r2;
	add.s32 	%r15, %r44, %r41;
	add.s32 	%r16, %r1, %r44;
	add.s32 	%r17, %r16, 64;
	not.b32 	%r18, %r44;
	add.s64 	%rd2, %rd1, 4096;
	mov.f64 	%fd128, 0d0000000000000000;
	mov.b32 	%r72, 0;
	mov.u32 	%r73, %r72;
$L__BB1_10:
	setp.ge.s32 	%p3, %r1, %r41;
	add.s32 	%r45, %r15, %r73;
	add.s32 	%r46, %r17, %r73;
	max.s32 	%r47, %r45, %r46;
	mad.lo.s32 	%r48, %r14, %r72, %r1;
	sub.s32 	%r49, %r18, %r48;
	add.s32 	%r21, %r47, %r49;
	shr.u32 	%r50, %r21, 6;
	add.s32 	%r22, %r50, 1;
	and.b32  	%r23, %r22, 7;
	and.b32  	%r24, %r22, 15;
	add.s32 	%r76, %r16, %r73;
	@%p3 bra 	$L__BB1_24;
	setp.lt.u32 	%p4, %r21, 960;
	@%p4 bra 	$L__BB1_14;
	and.b32  	%r51, %r22, 134217712;
	neg.s32 	%r74, %r51;
$L__BB1_13:
	.pragma "nounroll";
	mul.wide.s32 	%rd6, %r76, 8;
	add.s64 	%rd7, %rd2, %rd6;
	ld.global.f64 	%fd26, [%rd7+-4096];
	add.f64 	%fd27, %fd128, %fd26;
	ld.global.f64 	%fd28, [%rd7+-3584];
	add.f64 	%fd29, %fd27, %fd28;
	ld.global.f64 	%fd30, [%rd7+-3072];
	add.f64 	%fd31, %fd29, %fd30;
	ld.global.f64 	%fd32, [%rd7+-2560];
	add.f64 	%fd33, %fd31, %fd32;
	ld.global.f64 	%fd34, [%rd7+-2048];
	add.f64 	%fd35, %fd33, %fd34;
	ld.global.f64 	%fd36, [%rd7+-1536];
	add.f64 	%fd37, %fd35, %fd36;
	ld.global.f64 	%fd38, [%rd7+-1024];
	add.f64 	%fd39, %fd37, %fd38;
	ld.global.f64 	%fd40, [%rd7+-512];
	add.f64 	%fd41, %fd39, %fd40;
	ld.global.f64 	%fd42, [%rd7];
	add.f64 	%fd43, %fd41, %fd42;
	ld.global.f64 	%fd44, [%rd7+512];
	add.f64 	%fd45, %fd43, %fd44;
	ld.global.f64 	%fd46, [%rd7+1024];
	add.f64 	%fd47, %fd45, %fd46;
	ld.global.f64 	%fd48, [%rd7+1536];
	add.f64 	%fd49, %fd47, %fd48;
	ld.global.f64 	%fd50, [%rd7+2048];
	add.f64 	%fd51, %fd49, %fd50;
	ld.global.f64 	%fd52, [%rd7+2560];
	add.f64 	%fd53, %fd51, %fd52;
	ld.global.f64 	%fd54, [%rd7+3072];
	add.f64 	%fd55, %fd53, %fd54;
	ld.global.f64 	%fd56, [%rd7+3584];
	add.f64 	%fd128, %fd55, %fd56;
	add.s32 	%r76, %r76, 1024;
	add.s32 	%r74, %r74, 16;
	setp.ne.s32 	%p5, %r74, 0;
	@%p5 bra 	$L__BB1_13;
$L__BB1_14:
	setp.eq.s32 	%p6, %r24, 0;
	@%p6 bra 	$L__BB1_24;
	setp.lt.u32 	%p7, %r24, 8;
	@%p7 bra 	$L__BB1_17;
	mul.wide.s32 	%rd8, %r76, 8;
	add.s64 	%rd9, %rd1, %rd8;
	ld.global.f64 	%fd58, [%rd9];
	add.f64 	%fd59, %fd128, %fd58;
	ld.global.f64 	%fd60, [%rd9+512];
	add.f64 	%fd61, %fd59, %fd60;
	ld.global.f64 	%fd62, [%rd9+1024];
	add.f64 	%fd63, %fd61, %fd62;
	ld.global.f64 	%fd64, [%rd9+1536];
	add.f64 	%fd65, %fd63, %fd64;
	ld.global.f64 	%fd66, [%rd9+2048];
	add.f64 	%fd67, %fd65, %fd66;
	ld.global.f64 	%fd68, [%rd9+2560];
	add.f64 	%fd69, %fd67, %fd68;
	ld.global.f64 	%fd70, [%rd9+3072];
	add.f64 	%fd71, %fd69, %fd70;
	ld.global.f64 	%fd72, [%rd9+3584];
	add.f64 	%fd128, %fd71, %fd72;
	add.s32 	%r76, %r76, 512;
$L__BB1_17:
	setp.eq.s32 	%p8, %r23, 0;
	@%p8 bra 	$L__BB1_24;
	and.b32  	%r34, %r22, 3;
	add.s32 	%r52, %r23, -1;
	setp.lt.u32 	%p9, %r52, 3;
	@%p9 bra 	$L__BB1_20;
	mul.wide.s32 	%rd10, %r76, 8;
	add.s64 	%rd11, %rd1, %rd10;
	ld.global.f64 	%fd74, [%rd11];
	add.f64 	%fd75, %fd128, %fd74;
	ld.global.f64 	%fd76, [%rd11+512];
	add.f64 	%fd77, %fd75, %fd76;
	ld.global.f64 	%fd78, [%rd11+1024];
	add.f64 	%fd79, %fd77, %fd78;
	ld.global.f64 	%fd80, [%rd11+1536];
	add.f64 	%fd128, %fd79, %fd80;
	add.s32 	%r76, %r76, 256;
$L__BB1_20:
	setp.eq.s32 	%p10, %r34, 0;
	@%p10 bra 	$L__BB1_24;
	mul.wide.s32 	%rd12, %r76, 8;
	add.s64 	%rd3, %rd1, %rd12;
	ld.global.f64 	%fd81, [%rd3];
	add.f64 	%fd128, %fd128, %fd81;
	setp.eq.s32 	%p11, %r34, 1;
	@%p11 bra 	$L__BB1_24;
	ld.global.f64 	%fd82, [%rd3+512];
	add.f64 	%fd128, %fd128, %fd82;
	setp.eq.s32 	%p12, %r34, 2;
	@%p12 bra 	$L__BB1_24;
	ld.global.f64 	%fd83, [%rd3+1024];
	add.f64 	%fd128, %fd128, %fd83;
$L__BB1_24:
	add.s32 	%r73, %r73, %r14;
	setp.lt.s32 	%p13, %r73, %r40;
	add.s32 	%r72, %r72, 1;
	@%p13 bra 	$L__BB1_10;
$L__BB1_25:
	shl.b32 	%r66, %r1, 3;
	mov.u32 	%r67, _ZZ10_sum_64_21iPdiiS_E6buffer;
	add.s32 	%r39, %r67, %r66;
	st.shared.f64 	[%r39], %fd128;
	bar.sync 	0;
	setp.gt.u32 	%p20, %r1, 31;
	@%p20 bra 	$L__BB1_27;
	ld.volatile.shared.f64 	%fd96, [%r39];
	ld.volatile.shared.f64 	%fd97, [%r39+256];
	add.f64 	%fd98, %fd96, %fd97;
	st.volatile.shared.f64 	[%r39], %fd98;
	ld.volatile.shared.f64 	%fd99, [%r39];
	ld.volatile.shared.f64 	%fd100, [%r39+128];
	add.f64 	%fd101, %fd99, %fd100;
	st.volatile.shared.f64 	[%r39], %fd101;
	ld.volatile.shared.f64 	%fd102, [%r39];
	ld.volatile.shared.f64 	%fd103, [%r39+64];
	add.f64 	%fd104, %fd102, %fd103;
	st.volatile.shared.f64 	[%r39], %fd104;
	ld.volatile.shared.f64 	%fd105, [%r39];
	ld.volatile.shared.f64 	%fd106, [%r39+32];
	add.f64 	%fd107, %fd105, %fd106;
	st.volatile.shared.f64 	[%r39], %fd107;
	ld.volatile.shared.f64 	%fd108, [%r39];
	ld.volatile.shared.f64 	%fd109, [%r39+16];
	add.f64 	%fd110, %fd108, %fd109;
	st.volatile.shared.f64 	[%r39], %fd110;
	ld.volatile.shared.f64 	%fd111, [%r39];
	ld.volatile.shared.f64 	%fd112, [%r39+8];
	add.f64 	%fd113, %fd111, %fd112;
	st.volatile.shared.f64 	[%r39], %fd113;
$L__BB1_27:
	bar.sync 	0;
	setp.ne.s32 	%p21, %r1, 0;
	@%p21 bra 	$L__BB1_29;
	ld.shared.f64 	%fd114, [_ZZ10_sum_64_21iPdiiS_E6buffer];
	cvta.to.global.u64 	%rd21, %rd4;
	mul.wide.u32 	%rd22, %r2, 8;
	add.s64 	%rd23, %rd21, %rd22;
	st.global.f64 	[%rd23], %fd114;
$L__BB1_29:
	ret;

}
	// .globl	_Z11_prod_32_21iPfiiS_
.visible .entry _Z11_prod_32_21iPfiiS_(
	.param .u32 _Z11_prod_32_21iPfiiS__param_0,
	.param .u64 .ptr .align 1 _Z11_prod_32_21iPfiiS__param_1,
	.param .u32 _Z11_prod_32_21iPfiiS__param_2,
	.param .u32 _Z11_prod_32_21iPfiiS__param_3,
	.param .u64 .ptr .align 1 _Z11_prod_32_21iPfiiS__param_4
)
{
	.reg .pred 	%p<22>;
	.reg .b32 	%r<79>;
	.reg .b32 	%f<130>;
	.reg .b64 	%rd<24>;
	// demoted variable
	.shared .align 4 .b8 _ZZ11_prod_32_21iPfiiS_E6buffer[256];
	ld.param.u32 	%r40, [_Z11_prod_32_21iPfiiS__param_0];
	ld.param.u64 	%rd5, [_Z11_prod_32_21iPfiiS__param_1];
	ld.param.u32 	%r41, [_Z11_prod_32_21iPfiiS__param_2];
	ld.param.u32 	%r42, [_Z11_prod_32_21iPfiiS__param_3];
	ld.param.u64 	%rd4, [_Z11_prod_32_21iPfiiS__param_4];
	cvta.to.global.u64 	%rd1, %rd5;
	mov.u32 	%r1, %tid.x;
	mov.u32 	%r2, %ctaid.x;
	setp.ne.s32 	%p1, %r41, 1;
	mov.f32 	%f128, 0f3F800000;
	@%p1 bra 	$L__BB2_8;
	shl.b32 	%r3, %r42, 6;
	mad.lo.s32 	%r70, %r42, %r1, %r2;
	setp.ge.s32 	%p14, %r70, %r40;
	@%p14 bra 	$L__BB2_25;
	add.s32 	%r53, %r70, %r3;
	max.s32 	%r54, %r40, %r53;
	sub.s32 	%r55, %r54, %r53;
	setp.ne.s32 	%p15, %r55, 0;
	selp.u32 	%r56, 1, 0, %p15;
	selp.s32 	%r57, -1, 0, %p15;
	add.s32 	%r58, %r55, %r57;
	div.u32 	%r59, %r58, %r3;
	add.s32 	%r5, %r59, %r56;
	and.b32  	%r60, %r5, 3;
	setp.eq.s32 	%p16, %r60, 3;
	mov.f32 	%f128, 0f3F800000;
	@%p16 bra 	$L__BB2_5;
	add.s32 	%r61, %r5, 1;
	and.b32  	%r62, %r61, 3;
	neg.s32 	%r68, %r62;
	mov.f32 	%f128, 0f3F800000;
$L__BB2_4:
	.pragma "nounroll";
	mul.wide.s32 	%rd13, %r70, 4;
	add.s64 	%rd14, %rd1, %rd13;
	ld.global.f32 	%f88, [%rd14];
	mul.f32 	%f128, %f128, %f88;
	add.s32 	%r70, %r70, %r3;
	add.s32 	%r68, %r68, 1;
	setp.ne.s32 	%p17, %r68, 0;
	@%p17 bra 	$L__BB2_4;
$L__BB2_5:
	setp.lt.u32 	%p18, %r5, 3;
	@%p18 bra 	$L__BB2_25;
	mul.wide.s32 	%rd17, %r3, 4;
$L__BB2_7:
	mul.wide.s32 	%rd15, %r70, 4;
	add.s64 	%rd16, %rd1, %rd15;
	ld.global.f32 	%f89, [%rd16];
	mul.f32 	%f90, %f128, %f89;
	add.s32 	%r63, %r70, %r3;
	add.s64 	%rd18, %rd16, %rd17;
	ld.global.f32 	%f91, [%rd18];
	mul.f32 	%f92, %f90, %f91;
	add.s32 	%r64, %r63, %r3;
	add.s64 	%rd19, %rd18, %rd17;
	ld.global.f32 	%f93, [%rd19];
	mul.f32 	%f94, %f92, %f93;
	add.s32 	%r65, %r64, %r3;
	add.s64 	%rd20, %rd19, %rd17;
	ld.global.f32 	%f95, [%rd20];
	mul.f32 	%f128, %f94, %f95;
	add.s32 	%r70, %r65, %r3;
	setp.lt.s32 	%p19, %r70, %r40;
	@%p19 bra 	$L__BB2_7;
	bra.uni 	$L__BB2_25;
$L__BB2_8:
	mul.lo.s32 	%r14, %r42, %r41;
	setp.lt.s32 	%p2, %r40, 1;
	@%p2 bra 	$L__BB2_25;
	mul.lo.s32 	%r44, %r41, %r2;
	add.s32 	%r15, %r44, %r41;
	add.s32 	%r16, %r1, %r44;
	add.s32 	%r17, %r16, 64;
	not.b32 	%r18, %r44;
	add.s64 	%rd2, %rd1, 2048;
	mov.f32 	%f128, 0f3F800000;
	mov.b32 	%r72, 0;
	mov.u32 	%r73, %r72;
$L__BB2_10:
	setp.ge.s32 	%p3, %r1, %r41;
	add.s32 	%r45, %r15, %r73;
	add.s32 	%r46, %r17, %r73;
	max.s32 	%r47, %r45, %r46;
	mad.lo.s32 	%r48, %r14, %r72, %r1;
	sub.s32 	%r49, %r18, %r48;
	add.s32 	%r21, %r47, %r49;
	shr.u32 	%r50, %r21, 6;
	add.s32 	%r22, %r50, 1;
	and.b32  	%r23, %r22, 7;
	and.b32  	%r24, %r22, 15;
	add.s32 	%r76, %r16, %r73;
	@%p3 bra 	$L__BB2_24;
	setp.lt.u32 	%p4, %r21, 960;
	@%p4 bra 	$L__BB2_14;
	and.b32  	%r51, %r22, 134217712;
	neg.s32 	%r74, %r51;
$L__BB2_13:
	.pragma "nounroll";
	mul.wide.s32 	%rd6, %r76, 4;
	add.s64 	%rd7, %rd2, %rd6;
	ld.global.f32 	%f26, [%rd7+-2048];
	mul.f32 	%f27, %f128, %f26;
	ld.global.f32 	%f28, [%rd7+-1792];
	mul.f32 	%f29, %f27, %f28;
	ld.global.f32 	%f30, [%rd7+-1536];
	mul.f32 	%f31, %f29, %f30;
	ld.global.f32 	%f32, [%rd7+-1280];
	mul.f32 	%f33, %f31, %f32;
	ld.global.f32 	%f34, [%rd7+-1024];
	mul.f32 	%f35, %f33, %f34;
	ld.global.f32 	%f36, [%rd7+-768];
	mul.f32 	%f37, %f35, %f36;
	ld.global.f32 	%f38, [%rd7+-512];
	mul.f32 	%f39, %f37, %f38;
	ld.global.f32 	%f40, [%rd7+-256];
	mul.f32 	%f41, %f39, %f40;
	ld.global.f32 	%f42, [%rd7];
	mul.f32 	%f43, %f41, %f42;
	ld.global.f32 	%f44, [%rd7+256];
	mul.f32 	%f45, %f43, %f44;
	ld.global.f32 	%f46, [%rd7+512];
	mul.f32 	%f47, %f45, %f46;
	ld.global.f32 	%f48, [%rd7+768];
	mul.f32 	%f49, %f47, %f48;
	ld.global.f32 	%f50, [%rd7+1024];
	mul.f32 	%f51, %f49, %f50;
	ld.global.f32 	%f52, [%rd7+1280];
	mul.f32 	%f53, %f51, %f52;
	ld.global.f32 	%f54, [%rd7+1536];
	mul.f32 	%f55, %f53, %f54;
	ld.global.f32 	%f56, [%rd7+1792];
	mul.f32 	%f128, %f55, %f56;
	add.s32 	%r76, %r76, 1024;
	add.s32 	%r74, %r74, 16;
	setp.ne.s32 	%p5, %r74, 0;
	@%p5 bra 	$L__BB2_13;
$L__BB2_14:
	setp.eq.s32 	%p6, %r24, 0;
	@%p6 bra 	$L__BB2_24;
	setp.lt.u32 	%p7, %r24, 8;
	@%p7 bra 	$L__BB2_17;
	mul.wide.s32 	%rd8, %r76, 4;
	add.s64 	%rd9, %rd1, %rd8;
	ld.global.f32 	%f58, [%rd9];
	mul.f32 	%f59, %f128, %f58;
	ld.global.f32 	%f60, [%rd9+256];
	mul.f32 	%f61, %f59, %f60;
	ld.global.f32 	%f62, [%rd9+512];
	mul.f32 	%f63, %f61, %f62;
	ld.global.f32 	%f64, [%rd9+768];
	mul.f32 	%f65, %f63, %f64;
	ld.global.f32 	%f66, [%rd9+1024];
	mul.f32 	%f67, %f65, %f66;
	ld.global.f32 	%f68, [%rd9+1280];
	mul.f32 	%f69, %f67, %f68;
	ld.global.f32 	%f70, [%rd9+1536];
	mul.f32 	%f71, %f69, %f70;
	ld.global.f32 	%f72, [%rd9+1792];
	mul.f32 	%f128, %f71, %f72;
	add.s32 	%r76, %r76, 512;
$L__BB2_17:
	setp.eq.s32 	%p8, %r23, 0;
	@%p8 bra 	$L__BB2_24;
	and.b32  	%r34, %r22, 3;
	add.s32 	%r52, %r23, -1;
	setp.lt.u32 	%p9, %r52, 3;
	@%p9 bra 	$L__BB2_20;
	mul.wide.s32 	%rd10, %r76, 4;
	add.s64 	%rd11, %rd1, %rd10;
	ld.global.f32 	%f74, [%rd11];
	mul.f32 	%f75, %f128, %f74;
	ld.global.f32 	%f76, [%rd11+256];
	mul.f32 	%f77, %f75, %f76;
	ld.global.f32 	%f78, [%rd11+512];
	mul.f32 	%f79, %f77, %f78;
	ld.global.f32 	%f80, [%rd11+768];
	mul.f32 	%f128, %f79, %f80;
	add.s32 	%r76, %r76, 256;
$L__BB2_20:
	setp.eq.s32 	%p10, %r34, 0;
	@%p10 bra 	$L__BB2_24;
	mul.wide.s32 	%rd12, %r76, 4;
	add.s64 	%rd3, %rd1, %rd12;
	ld.global.f32 	%f81, [%rd3];
	mul.f32 	%f128, %f128, %f81;
	setp.eq.s32 	%p11, %r34, 1;
	@%p11 bra 	$L__BB2_24;
	ld.global.f32 	%f82, [%rd3+256];
	mul.f32 	%f128, %f128, %f82;
	setp.eq.s32 	%p12, %r34, 2;
	@%p12 bra 	$L__BB2_24;
	ld.global.f32 	%f83, [%rd3+512];
	mul.f32 	%f128, %f128, %f83;
$L__BB2_24:
	add.s32 	%r73, %r73, %r14;
	setp.lt.s32 	%p13, %r73, %r40;
	add.s32 	%r72, %r72, 1;
	@%p13 bra 	$L__BB2_10;
$L__BB2_25:
	shl.b32 	%r66, %r1, 2;
	mov.u32 	%r67, _ZZ11_prod_32_21iPfiiS_E6buffer;
	add.s32 	%r39, %r67, %r66;
	st.shared.f32 	[%r39], %f128;
	bar.sync 	0;
	setp.gt.u32 	%p20, %r1, 31;
	@%p20 bra 	$L__BB2_27;
	ld.volatile.shared.f32 	%f96, [%r39];
	ld.volatile.shared.f32 	%f97, [%r39+128];
	mul.f32 	%f98, %f96, %f97;
	st.volatile.shared.f32 	[%r39], %f98;
	ld.volatile.shared.f32 	%f99, [%r39];
	ld.volatile.shared.f32 	%f100, [%r39+64];
	mul.f32 	%f101, %f99, %f100;
	st.volatile.shared.f32 	[%r39], %f101;
	ld.volatile.shared.f32 	%f102, [%r39];
	ld.volatile.shared.f32 	%f103, [%r39+32];
	mul.f32 	%f104, %f102, %f103;
	st.volatile.shared.f32 	[%r39], %f104;
	ld.volatile.shared.f32 	%f105, [%r39];
	ld.volatile.shared.f32 	%f106, [%r39+16];
	mul.f32 	%f107, %f105, %f106;
	st.volatile.shared.f32 	[%r39], %f107;
	ld.volatile.shared.f32 	%f108, [%r39];
	ld.volatile.shared.f32 	%f109, [%r39+8];
	mul.f32 	%f110, %f108, %f109;
	st.volatile.shared.f32 	[%r39], %f110;
	ld.volatile.shared.f32 	%f111, [%r39];
	ld.volatile.shared.f32 	%f112, [%r39+4];
	mul.f32 	%f113, %f111, %f112;
	st.volatile.shared.f32 	[%r39], %f113;
$L__BB2_27:
	bar.sync 	0;
	setp.ne.s32 	%p21, %r1, 0;
	@%p21 bra 	$L__BB2_29;
	ld.shared.f32 	%f114, [_ZZ11_prod_32_21iPfiiS_E6buffer];
	cvta.to.global.u64 	%rd21, %rd4;
	mul.wide.u32 	%rd22, %r2, 4;
	add.s64 	%rd23, %rd21, %rd22;
	st.global.f32 	[%rd23], %f114;
$L__BB2_29:
	ret;

}
	// .globl	_Z11_prod_64_21iPdiiS_
.visible .entry _Z11_prod_64_21iPdiiS_(
	.param .u32 _Z11_prod_64_21iPdiiS__param_0,
	.param .u64 .ptr .align 1 _Z11_prod_64_21iPdiiS__param_1,
	.param .u32 _Z11_prod_64_21iPdiiS__param_2,
	.param .u32 _Z11_prod_64_21iPdiiS__param_3,
	.param .u64 .ptr .align 1 _Z11_prod_64_21iPdiiS__param_4
)
{
	.reg .pred 	%p<22>;
	.reg .b32 	%r<79>;
	.reg .b64 	%rd<24>;
	.reg .b64 	%fd<130>;
	// demoted variable
	.shared .align 8 .b8 _ZZ11_prod_64_21iPdiiS_E6buffer[512];
	ld.param.u32 	%r40, [_Z11_prod_64_21iPdiiS__param_0];
	ld.param.u64 	%rd5, [_Z11_prod_64_21iPdiiS__param_1];
	ld.param.u32 	%r41, [_Z11_prod_64_21iPdiiS__param_2];
	ld.param.u32 	%r42, [_Z11_prod_64_21iPdiiS__param_3];
	ld.param.u64 	%rd4, [_Z11_prod_64_21iPdiiS__param_4];
	cvta.to.global.u64 	%rd1, %rd5;
	mov.u32 	%r1, %tid.x;
	mov.u32 	%r2, %ctaid.x;
	setp.ne.s32 	%p1, %r41, 1;
	mov.f64 	%fd128, 0d3FF0000000000000;
	@%p1 bra 	$L__BB3_8;
	shl.b32 	%r3, %r42, 6;
	mad.lo.s32 	%r70, %r42, %r1, %r2;
	setp.ge.s32 	%p14, %r70, %r40;
	@%p14 bra 	$L__BB3_25;
	add.s32 	%r53, %r70, %r3;
	max.s32 	%r54, %r40, %r53;
	sub.s32 	%r55, %r54, %r53;
	setp.ne.s32 	%p15, %r55, 0;
	selp.u32 	%r56, 1, 0, %p15;
	selp.s32 	%r57, -1, 0, %p15;
	add.s32 	%r58, %r55, %r57;
	div.u32 	%r59, %r58, %r3;
	add.s32 	%r5, %r59, %r56;
	and.b32  	%r60, %r5, 3;
	setp.eq.s32 	%p16, %r60, 3;
	mov.f64 	%fd128, 0d3FF0000000000000;
	@%p16 bra 	$L__BB3_5;
	add.s32 	%r61, %r5, 1;
	and.b32  	%r62, %r61, 3;
	neg.s32 	%r68, %r62;
	mov.f64 	%fd128, 0d3FF0000000000000;
$L__BB3_4:
	.pragma "nounroll";
	mul.wide.s32 	%rd13, %r70, 8;
	add.s64 	%rd14, %rd1, %rd13;
	ld.global.f64 	%fd88, [%rd14];
	mul.f64 	%fd128, %fd128, %fd88;
	add.s32 	%r70, %r70, %r3;
	add.s32 	%r68, %r68, 1;
	setp.ne.s32 	%p17, %r68, 0;
	@%p17 bra 	$L__BB3_4;
$L__BB3_5:
	setp.lt.u32 	%p18, %r5, 3;
	@%p18 bra 	$L__BB3_25;
	mul.wide.s32 	%rd17, %r3, 8;
$L__BB3_7:
	mul.wide.s32 	%rd15, %r70, 8;
	add.s64 	%rd16, %rd1, %rd15;
	ld.global.f64 	%fd89, [%rd16];
	mul.f64 	%fd90, %fd128, %fd89;
	add.s32 	%r63, %r70, %r3;
	add.s64 	%rd18, %rd16, %rd17;
	ld.global.f64 	%fd91, [%rd18];
	mul.f64 	%fd92, %fd90, %fd91;
	add.s32 	%r64, %r63, %r3;
	add.s64 	%rd19, %rd18, %rd17;
	ld.global.f64 	%fd93, [%rd19];
	mul.f64 	%fd94, %fd92, %fd93;
	add.s32 	%r65, %r64, %r3;
	add.s64 	%rd20, %rd19, %rd17;
	ld.global.f64 	%fd95, [%rd20];
	mul.f64 	%fd128, %fd94, %fd95;
	add.s32 	%r70, %r65, %r3;
	setp.lt.s32 	%p19, %r70, %r40;
	@%p19 bra 	$L__BB3_7;
	bra.uni 	$L__BB3_25;
$L__BB3_8:
	mul.lo.s32 	%r14, %r42, %r41;
	setp.lt.s32 	%p2, %r40, 1;
	@%p2 bra 	$L__BB3_25;
	mul.lo.s32 	%r44, %r41, %r2;
	add.s32 	%r15, %r44, %r41;
	add.s32 	%r16, %r1, %r44;
	add.s32 	%r17, %r16, 64;
	not.b32 	%r18, %r44;
	add.s64 	%rd2, %rd1, 4096;
	mov.f64 	%fd128, 0d3FF0000000000000;
	mov.b32 	%r72, 0;
	mov.u32 	%r73, %r72;
$L__BB3_10:
	setp.ge.s32 	%p3, %r1, %r41;
	add.s32 	%r45, %r15, %r73;
	add.s32 	%r46, %r17, %r73;
	max.s32 	%r47, %r45, %r46;
	mad.lo.s32 	%r48, %r14, %r72, %r1;
	sub.s32 	%r49, %r18, %r48;
	add.s32 	%r21, %r47, %r49;
	shr.u32 	%r50, %r21, 6;
	add.s32 	%r22, %r50, 1;
	and.b32  	%r23, %r22, 7;
	and.b32  	%r24, %r22, 15;
	add.s32 	%r76, %r16, %r73;
	@%p3 bra 	$L__BB3_24;
	setp.lt.u32 	%p4, %r21, 960;
	@%p4 bra 	$L__BB3_14;
	and.b32  	%r51, %r22, 134217712;
	neg.s32 	%r74, %r51;
$L__BB3_13:
	.pragma "nounroll";
	mul.wide.s32 	%rd6, %r76, 8;
	add.s64 	%rd7, %rd2, %rd6;
	ld.global.f64 	%fd26, [%rd7+-4096];
	mul.f64 	%fd27, %fd128, %fd26;
	ld.global.f64 	%fd28, [%rd7+-3584];
	mul.f64 	%fd29, %fd27, %fd28;
	ld.global.f64 	%fd30, [%rd7+-3072];
	mul.f64 	%fd31, %fd29, %fd30;
	ld.global.f64 	%fd32, [%rd7+-2560];
	mul.f64 	%fd33, %fd31, %fd32;
	ld.global.f64 	%fd34, [%rd7+-2048];
	mul.f64 	%fd35, %fd33, %fd34;
	ld.global.f64 	%fd36, [%rd7+-1536];
	mul.f64 	%fd37, %fd35, %fd36;
	ld.global.f64 	%fd38, [%rd7+-1024];
	mul.f64 	%fd39, %fd37, %fd38;
	ld.global.f64 	%fd40, [%rd7+-512];
	mul.f64 	%fd41, %fd39, %fd40;
	ld.global.f64 	%fd42, [%rd7];
	mul.f64 	%fd43, %fd41, %fd42;
	ld.global.f64 	%fd44, [%rd7+512];
	mul.f64 	%fd45, %fd43, %fd44;
	ld.global.f64 	%fd46, [%rd7+1024];
	mul.f64 	%fd47, %fd45, %fd46;
	ld.global.f64 	%fd48, [%rd7+1536];
	mul.f64 	%fd49, %fd47, %fd48;
	ld.global.f64 	%fd50, [%rd7+2048];
	mul.f64 	%fd51, %fd49, %fd50;
	ld.global.f64 	%fd52, [%rd7+2560];
	mul.f64 	%fd53, %fd51, %fd52;
	ld.global.f64 	%fd54, [%rd7+3072];
	mul.f64 	%fd55, %fd53, %fd54;
	ld.global.f64 	%fd56, [%rd7+3584];
	mul.f64 	%fd128, %fd55, %fd56;
	add.s32 	%r76, %r76, 1024;
	add.s32 	%r74, %r74, 16;
	setp.ne.s32 	%p5, %r74, 0;
	@%p5 bra 	$L__BB3_13;
$L__BB3_14:
	setp.eq.s32 	%p6, %r24, 0;
	@%p6 bra 	$L__BB3_24;
	setp.lt.u32 	%p7, %r24, 8;
	@%p7 bra 	$L__BB3_17;
	mul.wide.s32 	%rd8, %r76, 8;
	add.s64 	%rd9, %rd1, %rd8;
	ld.global.f64 	%fd58, [%rd9];
	mul.f64 	%fd59, %fd128, %fd58;
	ld.global.f64 	%fd60, [%rd9+512];
	mul.f64 	%fd61, %fd59, %fd60;
	ld.global.f64 	%fd62, [%rd9+1024];
	mul.f64 	%fd63, %fd61, %fd62;
	ld.global.f64 	%fd64, [%rd9+1536];
	mul.f64 	%fd65, %fd63, %fd64;
	ld.global.f64 	%fd66, [%rd9+2048];
	mul.f64 	%fd67, %fd65, %fd66;
	ld.global.f64 	%fd68, [%rd9+2560];
	mul.f64 	%fd69, %fd67, %fd68;
	ld.global.f64 	%fd70, [%rd9+3072];
	mul.f64 	%fd71, %fd69, %fd70;
	ld.global.f64 	%fd72, [%rd9+3584];
	mul.f64 	%fd128, %fd71, %fd72;
	add.s32 	%r76, %r76, 512;
$L__BB3_17:
	setp.eq.s32 	%p8, %r23, 0;
	@%p8 bra 	$L__BB3_24;
	and.b32  	%r34, %r22, 3;
	add.s32 	%r52, %r23, -1;
	setp.lt.u32 	%p9, %r52, 3;
	@%p9 bra 	$L__BB3_20;
	mul.wide.s32 	%rd10, %r76, 8;
	add.s64 	%rd11, %rd1, %rd10;
	ld.global.f64 	%fd74, [%rd11];
	mul.f64 	%fd75, %fd128, %fd74;
	ld.global.f64 	%fd76, [%rd11+512];
	mul.f64 	%fd77, %fd75, %fd76;
	ld.global.f64 	%fd78, [%rd11+1024];
	mul.f64 	%fd79, %fd77, %fd78;
	ld.global.f64 	%fd80, [%rd11+1536];
	mul.f64 	%fd128, %fd79, %fd80;
	add.s32 	%r76, %r76, 256;
$L__BB3_20:
	setp.eq.s32 	%p10, %r34, 0;
	@%p10 bra 	$L__BB3_24;
	mul.wide.s32 	%rd12, %r76, 8;
	add.s64 	%rd3, %rd1, %rd12;
	ld.global.f64 	%fd81, [%rd3];
	mul.f64 	%fd128, %fd128, %fd81;
	setp.eq.s32 	%p11, %r34, 1;
	@%p11 bra 	$L__BB3_24;
	ld.global.f64 	%fd82, [%rd3+512];
	mul.f64 	%fd128, %fd128, %fd82;
	setp.eq.s32 	%p12, %r34, 2;
	@%p12 bra 	$L__BB3_24;
	ld.global.f64 	%fd83, [%rd3+1024];
	mul.f64 	%fd128, %fd128, %fd83;
$L__BB3_24:
	add.s32 	%r73, %r73, %r14;
	setp.lt.s32 	%p13, %r73, %r40;
	add.s32 	%r72, %r72, 1;
	@%p13 bra 	$L__BB3_10;
$L__BB3_25:
	shl.b32 	%r66, %r1, 3;
	mov.u32 	%r67, _ZZ11_prod_64_21iPdiiS_E6buffer;
	add.s32 	%r39, %r67, %r66;
	st.shared.f64 	[%r39], %fd128;
	bar.sync 	0;
	setp.gt.u32 	%p20, %r1, 31;
	@%p20 bra 	$L__BB3_27;
	ld.volatile.shared.f64 	%fd96, [%r39];
	ld.volatile.shared.f64 	%fd97, [%r39+256];
	mul.f64 	%fd98, %fd96, %fd97;
	st.volatile.shared.f64 	[%r39], %fd98;
	ld.volatile.shared.f64 	%fd99, [%r39];
	ld.volatile.shared.f64 	%fd100, [%r39+128];
	mul.f64 	%fd101, %fd99, %fd100;
	st.volatile.shared.f64 	[%r39], %fd101;
	ld.volatile.shared.f64 	%fd102, [%r39];
	ld.volatile.shared.f64 	%fd103, [%r39+64];
	mul.f64 	%fd104, %fd102, %fd103;
	st.volatile.shared.f64 	[%r39], %fd104;
	ld.volatile.shared.f64 	%fd105, [%r39];
	ld.volatile.shared.f64 	%fd106, [%r39+32];
	mul.f64 	%fd107, %fd105, %fd106;
	st.volatile.shared.f64 	[%r39], %fd107;
	ld.volatile.shared.f64 	%fd108, [%r39];
	ld.volatile.shared.f64 	%fd109, [%r39+16];
	mul.f64 	%fd110, %fd108, %fd109;
	st.volatile.shared.f64 	[%r39], %fd110;
	ld.volatile.shared.f64 	%fd111, [%r39];
	ld.volatile.shared.f64 	%fd112, [%r39+8];
	mul.f64 	%fd113, %fd111, %fd112;
	st.volatile.shared.f64 	[%r39], %fd113;
$L__BB3_27:
	bar.sync 	0;
	setp.ne.s32 	%p21, %r1, 0;
	@%p21 bra 	$L__BB3_29;
	ld.shared.f64 	%fd114, [_ZZ11_prod_64_21iPdiiS_E6buffer];
	cvta.to.global.u64 	%rd21, %rd4;
	mul.wide.u32 	%rd22, %r2, 8;
	add.s64 	%rd23, %rd21, %rd22;
	st.global.f64 	[%rd23], %fd114;
$L__BB3_29:
	ret;

}
	// .globl	_Z14_maximum_32_21iPfiiS_
.visible .entry _Z14_maximum_32_21iPfiiS_(
	.param .u32 _Z14_maximum_32_21iPfiiS__param_0,
	.param .u64 .ptr .align 1 _Z14_maximum_32_21iPfiiS__param_1,
	.param .u32 _Z14_maximum_32_21iPfiiS__param_2,
	.param .u32 _Z14_maximum_32_21iPfiiS__param_3,
	.param .u64 .ptr .align 1 _Z14_maximum_32_21iPfiiS__param_4
)
{
	.reg .pred 	%p<64>;
	.reg .b32 	%r<79>;
	.reg .b32 	%f<130>;
	.reg .b64 	%rd<24>;
	// demoted variable
	.shared .align 4 .b8 _ZZ14_maximum_32_21iPfiiS_E6buffer[256];
	ld.param.u32 	%r40, [_Z14_maximum_32_21iPfiiS__param_0];
	ld.param.u64 	%rd5, [_Z14_maximum_32_21iPfiiS__param_1];
	ld.param.u32 	%r41, [_Z14_maximum_32_21iPfiiS__param_2];
	ld.param.u32 	%r42, [_Z14_maximum_32_21iPfiiS__param_3];
	ld.param.u64 	%rd4, [_Z14_maximum_32_21iPfiiS__param_4];
	cvta.to.global.u64 	%rd1, %rd5;
	mov.u32 	%r1, %tid.x;
	mov.u32 	%r2, %ctaid.x;
	setp.ne.s32 	%p1, %r41, 1;
	mov.f32 	%f128, 0fFF800000;
	@%p1 bra 	$L__BB4_8;
	shl.b32 	%r3, %r42, 6;
	mad.lo.s32 	%r70, %r42, %r1, %r2;
	setp.ge.s32 	%p45, %r70, %r40;
	@%p45 bra 	$L__BB4_25;
	add.s32 	%r53, %r70, %r3;
	max.s32 	%r54, %r40, %r53;
	sub.s32 	%r55, %r54, %r53;
	setp.ne.s32 	%p46, %r55, 0;
	selp.u32 	%r56, 1, 0, %p46;
	selp.s32 	%r57, -1, 0, %p46;
	add.s32 	%r58, %r55, %r57;
	div.u32 	%r59, %r58, %r3;
	add.s32 	%r5, %r59, %r56;
	and.b32  	%r60, %r5, 3;
	setp.eq.s32 	%p47, %r60, 3;
	mov.f32 	%f128, 0fFF800000;
	@%p47 bra 	$L__BB4_5;
	add.s32 	%r61, %r5, 1;
	and.b32  	%r62, %r61, 3;
	neg.s32 	%r68, %r62;
	mov.f32 	%f128, 0fFF800000;
$L__BB4_4:
	.pragma "nounroll";
	mul.wide.s32 	%rd13, %r70, 4;
	add.s64 	%rd14, %rd1, %rd13;
	ld.global.f32 	%f88, [%rd14];
	setp.gt.f32 	%p48, %f128, %f88;
	selp.f32 	%f128, %f128, %f88, %p48;
	add.s32 	%r70, %r70, %r3;
	add.s32 	%r68, %r68, 1;
	setp.ne.s32 	%p49, %r68, 0;
	@%p49 bra 	$L__BB4_4;
$L__BB4_5:
	setp.lt.u32 	%p50, %r5, 3;
	@%p50 bra 	$L__BB4_25;
	mul.wide.s32 	%rd17, %r3, 4;
$L__BB4_7:
	mul.wide.s32 	%rd15, %r70, 4;
	add.s64 	%rd16, %rd1, %rd15;
	ld.global.f32 	%f89, [%rd16];
	setp.gt.f32 	%p51, %f128, %f89;
	selp.f32 	%f90, %f128, %f89, %p51;
	add.s32 	%r63, %r70, %r3;
	add.s64 	%rd18, %rd16, %rd17;
	ld.global.f32 	%f91, [%rd18];
	setp.gt.f32 	%p52, %f90, %f91;
	selp.f32 	%f92, %f90, %f91, %p52;
	add.s32 	%r64, %r63, %r3;
	add.s64 	%rd19, %rd18, %rd17;
	ld.global.f32 	%f93, [%rd19];
	setp.gt.f32 	%p53, %f92, %f93;
	selp.f32 	%f94, %f92, %f93, %p53;
	add.s32 	%r65, %r64, %r3;
	add.s64 	%rd20, %rd19, %rd17;
	ld.global.f32 	%f95, [%rd20];
	setp.gt.f32 	%p54, %f94, %f95;
	selp.f32 	%f128, %f94, %f95, %p54;
	add.s32 	%r70, %r65, %r3;
	setp.lt.s32 	%p55, %r70, %r40;
	@%p55 bra 	$L__BB4_7;
	bra.uni 	$L__BB4_25;
$L__BB4_8:
	mul.lo.s32 	%r14, %r42, %r41;
	setp.lt.s32 	%p2, %r40, 1;
	@%p2 bra 	$L__BB4_25;
	mul.lo.s32 	%r44, %r41, %r2;
	add.s32 	%r15, %r44, %r41;
	add.s32 	%r16, %r1, %r44;
	add.s32 	%r17, %r16, 64;
	not.b32 	%r18, %r44;
	add.s64 	%rd2, %rd1, 2048;
	mov.f32 	%f128, 0fFF800000;
	mov.b32 	%r72, 0;
	mov.u32 	%r73, %r72;
$L__BB4_10:
	setp.ge.s32 	%p3, %r1, %r41;
	add.s32 	%r45, %r15, %r73;
	add.s32 	%r46, %r17, %r73;
	max.s32 	%r47, %r45, %r46;
	mad.lo.s32 	%r48, %r14, %r72, %r1;
	sub.s32 	%r49, %r18, %r48;
	add.s32 	%r21, %r47, %r49;
	shr.u32 	%r50, %r21, 6;
	add.s32 	%r22, %r50, 1;
	and.b32  	%r23, %r22, 7;
	and.b32  	%r24, %r22, 15;
	add.s32 	%r76, %r16, %r73;
	@%p3 bra 	$L__BB4_24;
	setp.lt.u32 	%p4, %r21, 960;
	@%p4 bra 	$L__BB4_14;
	and.b32  	%r51, %r22, 134217712;
	neg.s32 	%r74, %r51;
$L__BB4_13:
	.pragma "nounroll";
	mul.wide.s32 	%rd6, %r76, 4;
	add.s64 	%rd7, %rd2, %rd6;
	ld.global.f32 	%f26, [%rd7+-2048];
	setp.gt.f32 	%p5, %f128, %f26;
	selp.f32 	%f27, %f128, %f26, %p5;
	ld.global.f32 	%f28, [%rd7+-1792];
	setp.gt.f32 	%p6, %f27, %f28;
	selp.f32 	%f29, %f27, %f28, %p6;
	ld.global.f32 	%f30, [%rd7+-1536];
	setp.gt.f32 	%p7, %f29, %f30;
	selp.f32 	%f31, %f29, %f30, %p7;
	ld.global.f32 	%f32, [%rd7+-1280];
	setp.gt.f32 	%p8, %f31, %f32;
	selp.f32 	%f33, %f31, %f32, %p8;
	ld.global.f32 	%f34, [%rd7+-1024];
	setp.gt.f32 	%p9, %f33, %f34;
	selp.f32 	%f35, %f33, %f34, %p9;
	ld.global.f32 	%f36, [%rd7+-768];
	setp.gt.f32 	%p10, %f35, %f36;
	selp.f32 	%f37, %f35, %f36, %p10;
	ld.global.f32 	%f38, [%rd7+-512];
	setp.gt.f32 	%p11, %f37, %f38;
	selp.f32 	%f39, %f37, %f38, %p11;
	ld.global.f32 	%f40, [%rd7+-256];
	setp.gt.f32 	%p12, %f39, %f40;
	selp.f32 	%f41, %f39, %f40, %p12;
	ld.global.f32 	%f42, [%rd7];
	setp.gt.f32 	%p13, %f41, %f42;
	selp.f32 	%f43, %f41, %f42, %p13;
	ld.global.f32 	%f44, [%rd7+256];
	setp.gt.f32 	%p14, %f43, %f44;
	selp.f32 	%f45, %f43, %f44, %p14;
	ld.global.f32 	%f46, [%rd7+512];
	setp.gt.f32 	%p15, %f45, %f46;
	selp.f32 	%f47, %f45, %f46, %p15;
	ld.global.f32 	%f48, [%rd7+768];
	setp.gt.f32 	%p16, %f47, %f48;
	selp.f32 	%f49, %f47, %f48, %p16;
	ld.global.f32 	%f50, [%rd7+1024];
	setp.gt.f32 	%p17, %f49, %f50;
	selp.f32 	%f51, %f49, %f50, %p17;
	ld.global.f32 	%f52, [%rd7+1280];
	setp.gt.f32 	%p18, %f51, %f52;
	selp.f32 	%f53, %f51, %f52, %p18;
	ld.global.f32 	%f54, [%rd7+1536];
	setp.gt.f32 	%p19, %f53, %f54;
	selp.f32 	%f55, %f53, %f54, %p19;
	ld.global.f32 	%f56, [%rd7+1792];
	setp.gt.f32 	%p20, %f55, %f56;
	selp.f32 	%f128, %f55, %f56, %p20;
	add.s32 	%r76, %r76, 1024;
	add.s32 	%r74, %r74, 16;
	setp.ne.s32 	%p21, %r74, 0;
	@%p21 bra 	$L__BB4_13;
$L__BB4_14:
	setp.eq.s32 	%p22, %r24, 0;
	@%p22 bra 	$L__BB4_24;
	setp.lt.u32 	%p23, %r24, 8;
	@%p23 bra 	$L__BB4_17;
	mul.wide.s32 	%rd8, %r76, 4;
	add.s64 	%rd9, %rd1, %rd8;
	ld.global.f32 	%f58, [%rd9];
	setp.gt.f32 	%p24, %f128, %f58;
	selp.f32 	%f59, %f128, %f58, %p24;
	ld.global.f32 	%f60, [%rd9+256];
	setp.gt.f32 	%p25, %f59, %f60;
	selp.f32 	%f61, %f59, %f60, %p25;
	ld.global.f32 	%f62, [%rd9+512];
	setp.gt.f32 	%p26, %f61, %f62;
	selp.f32 	%f63, %f61, %f62, %p26;
	ld.global.f32 	%f64, [%rd9+768];
	setp.gt.f32 	%p27, %f63, %f64;
	selp.f32 	%f65, %f63, %f64, %p27;
	ld.global.f32 	%f66, [%rd9+1024];
	setp.gt.f32 	%p28, %f65, %f66;
	selp.f32 	%f67, %f65, %f66, %p28;
	ld.global.f32 	%f68, [%rd9+1280];
	setp.gt.f32 	%p29, %f67, %f68;
	selp.f32 	%f69, %f67, %f68, %p29;
	ld.global.f32 	%f70, [%rd9+1536];
	setp.gt.f32 	%p30, %f69, %f70;
	selp.f32 	%f71, %f69, %f70, %p30;
	ld.global.f32 	%f72, [%rd9+1792];
	setp.gt.f32 	%p31, %f71, %f72;
	selp.f32 	%f128, %f71, %f72, %p31;
	add.s32 	%r76, %r76, 512;
$L__BB4_17:
	setp.eq.s32 	%p32, %r23, 0;
	@%p32 bra 	$L__BB4_24;
	and.b32  	%r34, %r22, 3;
	add.s32 	%r52, %r23, -1;
	setp.lt.u32 	%p33, %r52, 3;
	@%p33 bra 	$L__BB4_20;
	mul.wide.s32 	%rd10, %r76, 4;
	add.s64 	%rd11, %rd1, %rd10;
	ld.global.f32 	%f74, [%rd11];
	setp.gt.f32 	%p34, %f128, %f74;
	selp.f32 	%f75, %f128, %f74, %p34;
	ld.global.f32 	%f76, [%rd11+256];
	setp.gt.f32 	%p35, %f75, %f76;
	selp.f32 	%f77, %f75, %f76, %p35;
	ld.global.f32 	%f78, [%rd11+512];
	setp.gt.f32 	%p36, %f77, %f78;
	selp.f32 	%f79, %f77, %f78, %p36;
	ld.global.f32 	%f80, [%rd11+768];
	setp.gt.f32 	%p37, %f79, %f80;
	selp.f32 	%f128, %f79, %f80, %p37;
	add.s32 	%r76, %r76, 256;
$L__BB4_20:
	setp.eq.s32 	%p38, %r34, 0;
	@%p38 bra 	$L__BB4_24;
	mul.wide.s32 	%rd12, %r76, 4;
	add.s64 	%rd3, %rd1, %rd12;
	ld.global.f32 	%f81, [%rd3];
	setp.gt.f32 	%p39, %f128, %f81;
	selp.f32 	%f128, %f128, %f81, %p39;
	setp.eq.s32 	%p40, %r34, 1;
	@%p40 bra 	$L__BB4_24;
	ld.global.f32 	%f82, [%rd3+256];
	setp.gt.f32 	%p41, %f128, %f82;
	selp.f32 	%f128, %f128, %f82, %p41;
	setp.eq.s32 	%p42, %r34, 2;
	@%p42 bra 	$L__BB4_24;
	ld.global.f32 	%f83, [%rd3+512];
	setp.gt.f32 	%p43, %f128, %f83;
	selp.f32 	%f128, %f128, %f83, %p43;
$L__BB4_24:
	add.s32 	%r73, %r73, %r14;
	setp.lt.s32 	%p44, %r73, %r40;
	add.s32 	%r72, %r72, 1;
	@%p44 bra 	$L__BB4_10;
$L__BB4_25:
	shl.b32 	%r66, %r1, 2;
	mov.u32 	%r67, _ZZ14_maximum_32_21iPfiiS_E6buffer;
	add.s32 	%r39, %r67, %r66;
	st.shared.f32 	[%r39], %f128;
	bar.sync 	0;
	setp.gt.u32 	%p56, %r1, 31;
	@%p56 bra 	$L__BB4_27;
	ld.volatile.shared.f32 	%f96, [%r39];
	ld.volatile.shared.f32 	%f97, [%r39+128];
	setp.gt.f32 	%p57, %f96, %f97;
	selp.f32 	%f98, %f96, %f97, %p57;
	st.volatile.shared.f32 	[%r39], %f98;
	ld.volatile.shared.f32 	%f99, [%r39];
	ld.volatile.shared.f32 	%f100, [%r39+64];
	setp.gt.f32 	%p58, %f99, %f100;
	selp.f32 	%f101, %f99, %f100, %p58;
	st.volatile.shared.f32 	[%r39], %f101;
	ld.volatile.shared.f32 	%f102, [%r39];
	ld.volatile.shared.f32 	%f103, [%r39+32];
	setp.gt.f32 	%p59, %f102, %f103;
	selp.f32 	%f104, %f102, %f103, %p59;
	st.volatile.shared.f32 	[%r39], %f104;
	ld.volatile.shared.f32 	%f105, [%r39];
	ld.volatile.shared.f32 	%f106, [%r39+16];
	setp.gt.f32 	%p60, %f105, %f106;
	selp.f32 	%f107, %f105, %f106, %p60;
	st.volatile.shared.f32 	[%r39], %f107;
	ld.volatile.shared.f32 	%f108, [%r39];
	ld.volatile.shared.f32 	%f109, [%r39+8];
	setp.gt.f32 	%p61, %f108, %f109;
	selp.f32 	%f110, %f108, %f109, %p61;
	st.volatile.shared.f32 	[%r39], %f110;
	ld.volatile.shared.f32 	%f111, [%r39];
	ld.volatile.shared.f32 	%f112, [%r39+4];
	setp.gt.f32 	%p62, %f111, %f112;
	selp.f32 	%f113, %f111, %f112, %p62;
	st.volatile.shared.f32 	[%r39], %f113;
$L__BB4_27:
	bar.sync 	0;
	setp.ne.s32 	%p63, %r1, 0;
	@%p63 bra 	$L__BB4_29;
	ld.shared.f32 	%f114, [_ZZ14_maximum_32_21iPfiiS_E6buffer];
	cvta.to.global.u64 	%rd21, %rd4;
	mul.wide.u32 	%rd22, %r2, 4;
	add.s64 	%rd23, %rd21, %rd22;
	st.global.f32 	[%rd23], %f114;
$L__BB4_29:
	ret;

}
	// .globl	_Z14_maximum_64_21iPdiiS_
.visible .entry _Z14_maximum_64_21iPdiiS_(
	.param .u32 _Z14_maximum_64_21iPdiiS__param_0,
	.param .u64 .ptr .align 1 _Z14_maximum_64_21iPdiiS__param_1,
	.param .u32 _Z14_maximum_64_21iPdiiS__param_2,
	.param .u32 _Z14_maximum_64_21iPdiiS__param_3,
	.param .u64 .ptr .align 1 _Z14_maximum_64_21iPdiiS__param_4
)
{
	.reg .pred 	%p<64>;
	.reg .b32 	%r<79>;
	.reg .b64 	%rd<24>;
	.reg .b64 	%fd<130>;
	// demoted variable
	.shared .align 8 .b8 _ZZ14_maximum_64_21iPdiiS_E6buffer[512];
	ld.param.u32 	%r40, [_Z14_maximum_64_21iPdiiS__param_0];
	ld.param.u64 	%rd5, [_Z14_maximum_64_21iPdiiS__param_1];
	ld.param.u32 	%r41, [_Z14_maximum_64_21iPdiiS__param_2];
	ld.param.u32 	%r42, [_Z14_maximum_64_21iPdiiS__param_3];
	ld.param.u64 	%rd4, [_Z14_maximum_64_21iPdiiS__param_4];
	cvta.to.global.u64 	%rd1, %rd5;
	mov.u32 	%r1, %tid.x;
	mov.u32 	%r2, %ctaid.x;
	setp.ne.s32 	%p1, %r41, 1;
	mov.f64 	%fd128, 0dFFF0000000000000;
	@%p1 bra 	$L__BB5_8;
	shl.b32 	%r3, %r42, 6;
	mad.lo.s32 	%r70, %r42, %r1, %r2;
	setp.ge.s32 	%p45, %r70, %r40;
	@%p45 bra 	$L__BB5_25;
	add.s32 	%r53, %r70, %r3;
	max.s32 	%r54, %r40, %r53;
	sub.s32 	%r55, %r54, %r53;
	setp.ne.s32 	%p46, %r55, 0;
	selp.u32 	%r56, 1, 0, %p46;
	selp.s32 	%r57, -1, 0, %p46;
	add.s32 	%r58, %r55, %r57;
	div.u32 	%r59, %r58, %r3;
	add.s32 	%r5, %r59, %r56;
	and.b32  	%r60, %r5, 3;
	setp.eq.s32 	%p47, %r60, 3;
	mov.f64 	%fd128, 0dFFF0000000000000;
	@%p47 bra 	$L__BB5_5;
	add.s32 	%r61, %r5, 1;
	and.b32  	%r62, %r61, 3;
	neg.s32 	%r68, %r62;
	mov.f64 	%fd128, 0dFFF0000000000000;
$L__BB5_4:
	.pragma "nounroll";
	mul.wide.s32 	%rd13, %r70, 8;
	add.s64 	%rd14, %rd1, %rd13;
	ld.global.f64 	%fd88, [%rd14];
	setp.gt.f64 	%p48, %fd128, %fd88;
	selp.f64 	%fd128, %fd128, %fd88, %p48;
	add.s32 	%r70, %r70, %r3;
	add.s32 	%r68, %r68, 1;
	setp.ne.s32 	%p49, %r68, 0;
	@%p49 bra 	$L__BB5_4;
$L__BB5_5:
	setp.lt.u32 	%p50, %r5, 3;
	@%p50 bra 	$L__BB5_25;
	mul.wide.s32 	%rd17, %r3, 8;
$L__BB5_7:
	mul.wide.s32 	%rd15, %r70, 8;
	add.s64 	%rd16, %rd1, %rd15;
	ld.global.f64 	%fd89, [%rd16];
	setp.gt.f64 	%p51, %fd128, %fd89;
	selp.f64 	%fd90, %fd128, %fd89, %p51;
	add.s32 	%r63, %r70, %r3;
	add.s64 	%rd18, %rd16, %rd17;
	ld.global.f64 	%fd91, [%rd18];
	setp.gt.f64 	%p52, %fd90, %fd91;
	selp.f64 	%fd92, %fd90, %fd91, %p52;
	add.s32 	%r64, %r63, %r3;
	add.s64 	%rd19, %rd18, %rd17;
	ld.global.f64 	%fd93, [%rd19];
	setp.gt.f64 	%p53, %fd92, %fd93;
	selp.f64 	%fd94, %fd92, %fd93, %p53;
	add.s32 	%r65, %r64, %r3;
	add.s64 	%rd20, %rd19, %rd17;
	ld.global.f64 	%fd95, [%rd20];
	setp.gt.f64 	%p54, %fd94, %fd95;
	selp.f64 	%fd128, %fd94, %fd95, %p54;
	add.s32 	%r70, %r65, %r3;
	setp.lt.s32 	%p55, %r70, %r40;
	@%p55 bra 	$L__BB5_7;
	bra.uni 	$L__BB5_25;
$L__BB5_8:
	mul.lo.s32 	%r14, %r42, %r41;
	setp.lt.s32 	%p2, %r40, 1;
	@%p2 bra 	$L__BB5_25;
	mul.lo.s32 	%r44, %r41, %r2;
	add.s32 	%r15, %r44, %r41;
	add.s32 	%r16, %r1, %r44;
	add.s32 	%r17, %r16, 64;
	not.b32 	%r18, %r44;
	add.s64 	%rd2, %rd1, 4096;
	mov.f64 	%fd128, 0dFFF0000000000000;
	mov.b32 	%r72, 0;
	mov.u32 	%r73, %r72;
$L__BB5_10:
	setp.ge.s32 	%p3, %r1, %r41;
	add.s32 	%r45, %r15, %r73;
	add.s32 	%r46, %r17, %r73;
	max.s32 	%r47, %r45, %r46;
	mad.lo.s32 	%r48, %r14, %r72, %r1;
	sub.s32 	%r49, %r18, %r48;
	add.s32 	%r21, %r47, %r49;
	shr.u32 	%r50, %r21, 6;
	add.s32 	%r22, %r50, 1;
	and.b32  	%r23, %r22, 7;
	and.b32  	%r24, %r22, 15;
	add.s32 	%r76, %r16, %r73;
	@%p3 bra 	$L__BB5_24;
	setp.lt.u32 	%p4, %r21, 960;
	@%p4 bra 	$L__BB5_14;
	and.b32  	%r51, %r22, 134217712;
	neg.s32 	%r74, %r51;
$L__BB5_13:
	.pragma "nounroll";
	mul.wide.s32 	%rd6, %r76, 8;
	add.s64 	%rd7, %rd2, %rd6;
	ld.global.f64 	%fd26, [%rd7+-4096];
	setp.gt.f64 	%p5, %fd128, %fd26;
	selp.f64 	%fd27, %fd128, %fd26, %p5;
	ld.global.f64 	%fd28, [%rd7+-3584];
	setp.gt.f64 	%p6, %fd27, %fd28;
	selp.f64 	%fd29, %fd27, %fd28, %p6;
	ld.global.f64 	%fd30, [%rd7+-3072];
	setp.gt.f64 	%p7, %fd29, %fd30;
	selp.f64 	%fd31, %fd29, %fd30, %p7;
	ld.global.f64 	%fd32, [%rd7+-2560];
	setp.gt.f64 	%p8, %fd31, %fd32;
	selp.f64 	%fd33, %fd31, %fd32, %p8;
	ld.global.f64 	%fd34, [%rd7+-2048];
	setp.gt.f64 	%p9, %fd33, %fd34;
	selp.f64 	%fd35, %fd33, %fd34, %p9;
	ld.global.f64 	%fd36, [%rd7+-1536];
	setp.gt.f64 	%p10, %fd35, %fd36;
	selp.f64 	%fd37, %fd35, %fd36, %p10;
	ld.global.f64 	%fd38, [%rd7+-1024];
	setp.gt.f64 	%p11, %fd37, %fd38;
	selp.f64 	%fd39, %fd37, %fd38, %p11;
	ld.global.f64 	%fd40, [%rd7+-512];
	setp.gt.f64 	%p12, %fd39, %fd40;
	selp.f64 	%fd41, %fd39, %fd40, %p12;
	ld.global.f64 	%fd42, [%rd7];
	setp.gt.f64 	%p13, %fd41, %fd42;
	selp.f64 	%fd43, %fd41, %fd42, %p13;
	ld.global.f64 	%fd44, [%rd7+512];
	setp.gt.f64 	%p14, %fd43, %fd44;
	selp.f64 	%fd45, %fd43, %fd44, %p14;
	ld.global.f64 	%fd46, [%rd7+1024];
	setp.gt.f64 	%p15, %fd45, %fd46;
	selp.f64 	%fd47, %fd45, %fd46, %p15;
	ld.global.f64 	%fd48, [%rd7+1536];
	setp.gt.f64 	%p16, %fd47, %fd48;
	selp.f64 	%fd49, %fd47, %fd48, %p16;
	ld.global.f64 	%fd50, [%rd7+2048];
	setp.gt.f64 	%p17, %fd49, %fd50;
	selp.f64 	%fd51, %fd49, %fd50, %p17;
	ld.global.f64 	%fd52, [%rd7+2560];
	setp.gt.f64 	%p18, %fd51, %fd52;
	selp.f64 	%fd53, %fd51, %fd52, %p18;
	ld.global.f64 	%fd54, [%rd7+3072];
	setp.gt.f64 	%p19, %fd53, %fd54;
	selp.f64 	%fd55, %fd53, %fd54, %p19;
	ld.global.f64 	%fd56, [%rd7+3584];
	setp.gt.f64 	%p20, %fd55, %fd56;
	selp.f64 	%fd128, %fd55, %fd56, %p20;
	add.s32 	%r76, %r76, 1024;
	add.s32 	%r74, %r74, 16;
	setp.ne.s32 	%p21, %r74, 0;
	@%p21 bra 	$L__BB5_13;
$L__BB5_14:
	setp.eq.s32 	%p22, %r24, 0;
	@%p22 bra 	$L__BB5_24;
	setp.lt.u32 	%p23, %r24, 8;
	@%p23 bra 	$L__BB5_17;
	mul.wide.s32 	%rd8, %r76, 8;
	add.s64 	%rd9, %rd1, %rd8;
	ld.global.f64 	%fd58, [%rd9];
	setp.gt.f64 	%p24, %fd128, %fd58;
	selp.f64 	%fd59, %fd128, %fd58, %p24;
	ld.global.f64 	%fd60, [%rd9+512];
	setp.gt.f64 	%p25, %fd59, %fd60;
	selp.f64 	%fd61, %fd59, %fd60, %p25;
	ld.global.f64 	%fd62, [%rd9+1024];
	setp.gt.f64 	%p26, %fd61, %fd62;
	selp.f64 	%fd63, %fd61, %fd62, %p26;
	ld.global.f64 	%fd64, [%rd9+1536];
	setp.gt.f64 	%p27, %fd63, %fd64;
	selp.f64 	%fd65, %fd63, %fd64, %p27;
	ld.global.f64 	%fd66, [%rd9+2048];
	setp.gt.f64 	%p28, %fd65, %fd66;
	selp.f64 	%fd67, %fd65, %fd66, %p28;
	ld.global.f64 	%fd68, [%rd9+2560];
	setp.gt.f64 	%p29, %fd67, %fd68;
	selp.f64 	%fd69, %fd67, %fd68, %p29;
	ld.global.f64 	%fd70, [%rd9+3072];
	setp.gt.f64 	%p30, %fd69, %fd70;
	selp.f64 	%fd71, %fd69, %fd70, %p30;
	ld.global.f64 	%fd72, [%rd9+3584];
	setp.gt.f64 	%p31, %fd71, %fd72;
	selp.f64 	%fd128, %fd71, %fd72, %p31;
	add.s32 	%r76, %r76, 512;
$L__BB5_17:
	setp.eq.s32 	%p32, %r23, 0;
	@%p32 bra 	$L__BB5_24;
	and.b32  	%r34, %r22, 3;
	add.s32 	%r52, %r23, -1;
	setp.lt.u32 	%p33, %r52, 3;
	@%p33 bra 	$L__BB5_20;
	mul.wide.s32 	%rd10, %r76, 8;
	add.s64 	%rd11, %rd1, %rd10;
	ld.global.f64 	%fd74, [%rd11];
	setp.gt.f64 	%p34, %fd128, %fd74;
	selp.f64 	%fd75, %fd128, %fd74, %p34;
	ld.global.f64 	%fd76, [%rd11+512];
	setp.gt.f64 	%p35, %fd75, %fd76;
	selp.f64 	%fd77, %fd75, %fd76, %p35;
	ld.global.f64 	%fd78, [%rd11+1024];
	setp.gt.f64 	%p36, %fd77, %fd78;
	selp.f64 	%fd79, %fd77, %fd78, %p36;
	ld.global.f64 	%fd80, [%rd11+1536];
	setp.gt.f64 	%p37, %fd79, %fd80;
	selp.f64 	%fd128, %fd79, %fd80, %p37;
	add.s32 	%r76, %r76, 256;
$L__BB5_20:
	setp.eq.s32 	%p38, %r34, 0;
	@%p38 bra 	$L__BB5_24;
	mul.wide.s32 	%rd12, %r76, 8;
	add.s64 	%rd3, %rd1, %rd12;
	ld.global.f64 	%fd81, [%rd3];
	setp.gt.f64 	%p39, %fd128, %fd81;
	selp.f64 	%fd128, %fd128, %fd81, %p39;
	setp.eq.s32 	%p40, %r34, 1;
	@%p40 bra 	$L__BB5_24;
	ld.global.f64 	%fd82, [%rd3+512];
	setp.gt.f64 	%p41, %fd128, %fd82;
	selp.f64 	%fd128, %fd128, %fd82, %p41;
	setp.eq.s32 	%p42, %r34, 2;
	@%p42 bra 	$L__BB5_24;
	ld.global.f64 	%fd83, [%rd3+1024];
	setp.gt.f64 	%p43, %fd128, %fd83;
	selp.f64 	%fd128, %fd128, %fd83, %p43;
$L__BB5_24:
	add.s32 	%r73, %r73, %r14;
	setp.lt.s32 	%p44, %r73, %r40;
	add.s32 	%r72, %r72, 1;
	@%p44 bra 	$L__BB5_10;
$L__BB5_25:
	shl.b32 	%r66, %r1, 3;
	mov.u32 	%r67, _ZZ14_maximum_64_21iPdiiS_E6buffer;
	add.s32 	%r39, %r67, %r66;
	st.shared.f64 	[%r39], %fd128;
	bar.sync 	0;
	setp.gt.u32 	%p56, %r1, 31;
	@%p56 bra 	$L__BB5_27;
	ld.volatile.shared.f64 	%fd96, [%r39];
	ld.volatile.shared.f64 	%fd97, [%r39+256];
	setp.gt.f64 	%p57, %fd96, %fd97;
	selp.f64 	%fd98, %fd96, %fd97, %p57;
	st.volatile.shared.f64 	[%r39], %fd98;
	ld.volatile.shared.f64 	%fd99, [%r39];
	ld.volatile.shared.f64 	%fd100, [%r39+128];
	setp.gt.f64 	%p58, %fd99, %fd100;
	selp.f64 	%fd101, %fd99, %fd100, %p58;
	st.volatile.shared.f64 	[%r39], %fd101;
	ld.volatile.shared.f64 	%fd102, [%r39];
	ld.volatile.shared.f64 	%fd103, [%r39+64];
	setp.gt.f64 	%p59, %fd102, %fd103;
	selp.f64 	%fd104, %fd102, %fd103, %p59;
	st.volatile.shared.f64 	[%r39], %fd104;
	ld.volatile.shared.f64 	%fd105, [%r39];
	ld.volatile.shared.f64 	%fd106, [%r39+32];
	setp.gt.f64 	%p60, %fd105, %fd106;
	selp.f64 	%fd107, %fd105, %fd106, %p60;
	st.volatile.shared.f64 	[%r39], %fd107;
	ld.volatile.shared.f64 	%fd108, [%r39];
	ld.volatile.shared.f64 	%fd109, [%r39+16];
	setp.gt.f64 	%p61, %fd108, %fd109;
	selp.f64 	%fd110, %fd108, %fd109, %p61;
	st.volatile.shared.f64 	[%r39], %fd110;
	ld.volatile.shared.f64 	%fd111, [%r39];
	ld.volatile.shared.f64 	%fd112, [%r39+8];
	setp.gt.f64 	%p62, %fd111, %fd112;
	selp.f64 	%fd113, %fd111, %fd112, %p62;
	st.volatile.shared.f64 	[%r39], %fd113;
$L__BB5_27:
	bar.sync 	0;
	setp.ne.s32 	%p63, %r1, 0;
	@%p63 bra 	$L__BB5_29;
	ld.shared.f64 	%fd114, [_ZZ14_maximum_64_21iPdiiS_E6buffer];
	cvta.to.global.u64 	%rd21, %rd4;
	mul.wide.u32 	%rd22, %r2, 8;
	add.s64 	%rd23, %rd21, %rd22;
	st.global.f64 	[%rd23], %fd114;
$L__BB5_29:
	ret;

}
	// .globl	_Z14_minimum_32_21iPfiiS_
.visible .entry _Z14_minimum_32_21iPfiiS_(
	.param .u32 _Z14_minimum_32_21iPfiiS__param_0,
	.param .u64 .ptr .align 1 _Z14_minimum_32_21iPfiiS__param_1,
	.param .u32 _Z14_minimum_32_21iPfiiS__param_2,
	.param .u32 _Z14_minimum_32_21iPfiiS__param_3,
	.param .u64 .ptr .align 1 _Z14_minimum_32_21iPfiiS__param_4
)
{
	.reg .pred 	%p<64>;
	.reg .b32 	%r<79>;
	.reg .b32 	%f<130>;
	.reg .b64 	%rd<24>;
	// demoted variable
	.shared .align 4 .b8 _ZZ14_minimum_32_21iPfiiS_E6buffer[256];
	ld.param.u32 	%r40, [_Z14_minimum_32_21iPfiiS__param_0];
	ld.param.u64 	%rd5, [_Z14_minimum_32_21iPfiiS__param_1];
	ld.param.u32 	%r41, [_Z14_minimum_32_21iPfiiS__param_2];
	ld.param.u32 	%r42, [_Z14_minimum_32_21iPfiiS__param_3];
	ld.param.u64 	%rd4, [_Z14_minimum_32_21iPfiiS__param_4];
	cvta.to.global.u64 	%rd1, %rd5;
	mov.u32 	%r1, %tid.x;
	mov.u32 	%r2, %ctaid.x;
	setp.ne.s32 	%p1, %r41, 1;
	mov.f32 	%f128, 0f7F800000;
	@%p1 bra 	$L__BB6_8;
	shl.b32 	%r3, %r42, 6;
	mad.lo.s32 	%r70, %r42, %r1, %r2;
	setp.ge.s32 	%p45, %r70, %r40;
	@%p45 bra 	$L__BB6_25;
	add.s32 	%r53, %r70, %r3;
	max.s32 	%r54, %r40, %r53;
	sub.s32 	%r55, %r54, %r53;
	setp.ne.s32 	%p46, %r55, 0;
	selp.u32 	%r56, 1, 0, %p46;
	selp.s32 	%r57, -1, 0, %p46;
	add.s32 	%r58, %r55, %r57;
	div.u32 	%r59, %r58, %r3;
	add.s32 	%r5, %r59, %r56;
	and.b32  	%r60, %r5, 3;
	setp.eq.s32 	%p47, %r60, 3;
	mov.f32 	%f128, 0f7F800000;
	@%p47 bra 	$L__BB6_5;
	add.s32 	%r61, %r5, 1;
	and.b32  	%r62, %r61, 3;
	neg.s32 	%r68, %r62;
	mov.f32 	%f128, 0f7F800000;
$L__BB6_4:
	.pragma "nounroll";
	mul.wide.s32 	%rd13, %r70, 4;
	add.s64 	%rd14, %rd1, %rd13;
	ld.global.f32 	%f88, [%rd14];
	setp.lt.f32 	%p48, %f128, %f88;
	selp.f32 	%f128, %f128, %f88, %p48;
	add.s32 	%r70, %r70, %r3;
	add.s32 	%r68, %r68, 1;
	setp.ne.s32 	%p49, %r68, 0;
	@%p49 bra 	$L__BB6_4;
$L__BB6_5:
	setp.lt.u32 	%p50, %r5, 3;
	@%p50 bra 	$L__BB6_25;
	mul.wide.s32 	%rd17, %r3, 4;
$L__BB6_7:
	mul.wide.s32 	%rd15, %r70, 4;
	add.s64 	%rd16, %rd1, %rd15;
	ld.global.f32 	%f89, [%rd16];
	setp.lt.f32 	%p51, %f128, %f89;
	selp.f32 	%f90, %f128, %f89, %p51;
	add.s32 	%r63, %r70, %r3;
	add.s64 	%rd18, %rd16, %rd17;
	ld.global.f32 	%f91, [%rd18];
	setp.lt.f32 	%p52, %f90, %f91;
	selp.f32 	%f92, %f90, %f91, %p52;
	add.s32 	%r64, %r63, %r3;
	add.s64 	%rd19, %rd18, %rd17;
	ld.global.f32 	%f93, [%rd19];
	setp.lt.f32 	%p53, %f92, %f93;
	selp.f32 	%f94, %f92, %f93, %p53;
	add.s32 	%r65, %r64, %r3;
	add.s64 	%rd20, %rd19, %rd17;
	ld.global.f32 	%f95, [%rd20];
	setp.lt.f32 	%p54, %f94, %f95;
	selp.f32 	%f128, %f94, %f95, %p54;
	add.s32 	%r70, %r65, %r3;
	setp.lt.s32 	%p55, %r70, %r40;
	@%p55 bra 	$L__BB6_7;
	bra.uni 	$L__BB6_25;
$L__BB6_8:
	mul.lo.s32 	%r14, %r42, %r41;
	setp.lt.s32 	%p2, %r40, 1;
	@%p2 bra 	$L__BB6_25;
	mul.lo.s32 	%r44, %r41, %r2;
	add.s32 	%r15, %r44, %r41;
	add.s32 	%r16, %r1, %r44;
	add.s32 	%r17, %r16, 64;
	not.b32 	%r18, %r44;
	add.s64 	%rd2, %rd1, 2048;
	mov.f32 	%f128, 0f7F800000;
	mov.b32 	%r72, 0;
	mov.u32 	%r73, %r72;
$L__BB6_10:
	setp.ge.s32 	%p3, %r1, %r41;
	add.s32 	%r45, %r15, %r73;
	add.s32 	%r46, %r17, %r73;
	max.s32 	%r47, %r45, %r46;
	mad.lo.s32 	%r48, %r14, %r72, %r1;
	sub.s32 	%r49, %r18, %r48;
	add.s32 	%r21, %r47, %r49;
	shr.u32 	%r50, %r21, 6;
	add.s32 	%r22, %r50, 1;
	and.b32  	%r23, %r22, 7;
	and.b32  	%r24, %r22, 15;
	add.s32 	%r76, %r16, %r73;
	@%p3 bra 	$L__BB6_24;
	setp.lt.u32 	%p4, %r21, 960;
	@%p4 bra 	$L__BB6_14;
	and.b32  	%r51, %r22, 134217712;
	neg.s32 	%r74, %r51;
$L__BB6_13:
	.pragma "nounroll";
	mul.wide.s32 	%rd6, %r76, 4;
	add.s64 	%rd7, %rd2, %rd6;
	ld.global.f32 	%f26, [%rd7+-2048];
	setp.lt.f32 	%p5, %f128, %f26;
	selp.f32 	%f27, %f128, %f26, %p5;
	ld.global.f32 	%f28, [%rd7+-1792];
	setp.lt.f32 	%p6, %f27, %f28;
	selp.f32 	%f29, %f27, %f28, %p6;
	ld.global.f32 	%f30, [%rd7+-1536];
	setp.lt.f32 	%p7, %f29, %f30;
	selp.f32 	%f31, %f29, %f30, %p7;
	ld.global.f32 	%f32, [%rd7+-1280];
	setp.lt.f32 	%p8, %f31, %f32;
	selp.f32 	%f33, %f31, %f32, %p8;
	ld.global.f32 	%f34, [%rd7+-1024];
	setp.lt.f32 	%p9, %f33, %f34;
	selp.f32 	%f35, %f33, %f34, %p9;
	ld.global.f32 	%f36, [%rd7+-768];
	setp.lt.f32 	%p10, %f35, %f36;
	selp.f32 	%f37, %f35, %f36, %p10;
	ld.global.f32 	%f38, [%rd7+-512];
	setp.lt.f32 	%p11, %f37, %f38;
	selp.f32 	%f39, %f37, %f38, %p11;
	ld.global.f32 	%f40, [%rd7+-256];
	setp.lt.f32 	%p12, %f39, %f40;
	selp.f32 	%f41, %f39, %f40, %p12;
	ld.global.f32 	%f42, [%rd7];
	setp.lt.f32 	%p13, %f41, %f42;
	selp.f32 	%f43, %f41, %f42, %p13;
	ld.global.f32 	%f44, [%rd7+256];
	setp.lt.f32 	%p14, %f43, %f44;
	selp.f32 	%f45, %f43, %f44, %p14;
	ld.global.f32 	%f46, [%rd7+512];
	setp.lt.f32 	%p15, %f45, %f46;
	selp.f32 	%f47, %f45, %f46, %p15;
	ld.global.f32 	%f48, [%rd7+768];
	setp.lt.f32 	%p16, %f47, %f48;
	selp.f32 	%f49, %f47, %f48, %p16;
	ld.global.f32 	%f50, [%rd7+1024];
	setp.lt.f32 	%p17, %f49, %f50;
	selp.f32 	%f51, %f49, %f50, %p17;
	ld.global.f32 	%f52, [%rd7+1280];
	setp.lt.f32 	%p18, %f51, %f52;
	selp.f32 	%f53, %f51, %f52, %p18;
	ld.global.f32 	%f54, [%rd7+1536];
	setp.lt.f32 	%p19, %f53, %f54;
	selp.f32 	%f55, %f53, %f54, %p19;
	ld.global.f32 	%f56, [%rd7+1792];
	setp.lt.f32 	%p20, %f55, %f56;
	selp.f32 	%f128, %f55, %f56, %p20;
	add.s32 	%r76, %r76, 1024;
	add.s32 	%r74, %r74, 16;
	setp.ne.s32 	%p21, %r74, 0;
	@%p21 bra 	$L__BB6_13;
$L__BB6_14:
	setp.eq.s32 	%p22, %r24, 0;
	@%p22 bra 	$L__BB6_24;
	setp.lt.u32 	%p23, %r24, 8;
	@%p23 bra 	$L__BB6_17;
	mul.wide.s32 	%rd8, %r76, 4;
	add.s64 	%rd9, %rd1, %rd8;
	ld.global.f32 	%f58, [%rd9];
	setp.lt.f32 	%p24, %f128, %f58;
	selp.f32 	%f59, %f128, %f58, %p24;
	ld.global.f32 	%f60, [%rd9+256];
	setp.lt.f32 	%p25, %f59, %f60;
	selp.f32 	%f61, %f59, %f60, %p25;
	ld.global.f32 	%f62, [%rd9+512];
	setp.lt.f32 	%p26, %f61, %f62;
	selp.f32 	%f63, %f61, %f62, %p26;
	ld.global.f32 	%f64, [%rd9+768];
	setp.lt.f32 	%p27, %f63, %f64;
	selp.f32 	%f65, %f63, %f64, %p27;
	ld.global.f32 	%f66, [%rd9+1024];
	setp.lt.f32 	%p28, %f65, %f66;
	selp.f32 	%f67, %f65, %f66, %p28;
	ld.global.f32 	%f68, [%rd9+1280];
	setp.lt.f32 	%p29, %f67, %f68;
	selp.f32 	%f69, %f67, %f68, %p29;
	ld.global.f32 	%f70, [%rd9+1536];
	setp.lt.f32 	%p30, %f69, %f70;
	selp.f32 	%f71, %f69, %f70, %p30;
	ld.global.f32 	%f72, [%rd9+1792];
	setp.lt.f32 	%p31, %f71, %f72;
	selp.f32 	%f128, %f71, %f72, %p31;
	add.s32 	%r76, %r76, 512;
$L__BB6_17:
	setp.eq.s32 	%p32, %r23, 0;
	@%p32 bra 	$L__BB6_24;
	and.b32  	%r34, %r22, 3;
	add.s32 	%r52, %r23, -1;
	setp.lt.u32 	%p33, %r52, 3;
	@%p33 bra 	$L__BB6_20;
	mul.wide.s32 	%rd10, %r76, 4;
	add.s64 	%rd11, %rd1, %rd10;
	ld.global.f32 	%f74, [%rd11];
	setp.lt.f32 	%p34, %f128, %f74;
	selp.f32 	%f75, %f128, %f74, %p34;
	ld.global.f32 	%f76, [%rd11+256];
	setp.lt.f32 	%p35, %f75, %f76;
	selp.f32 	%f77, %f75, %f76, %p35;
	ld.global.f32 	%f78, [%rd11+512];
	setp.lt.f32 	%p36, %f77, %f78;
	selp.f32 	%f79, %f77, %f78, %p36;
	ld.global.f32 	%f80, [%rd11+768];
	setp.lt.f32 	%p37, %f79, %f80;
	selp.f32 	%f128, %f79, %f80, %p37;
	add.s32 	%r76, %r76, 256;
$L__BB6_20:
	setp.eq.s32 	%p38, %r34, 0;
	@%p38 bra 	$L__BB6_24;
	mul.wide.s32 	%rd12, %r76, 4;
	add.s64 	%rd3, %rd1, %rd12;
	ld.global.f32 	%f81, [%rd3];
	setp.lt.f32 	%p39, %f128, %f81;
	selp.f32 	%f128, %f128, %f81, %p39;
	setp.eq.s32 	%p40, %r34, 1;
	@%p40 bra 	$L__BB6_24;
	ld.global.f32 	%f82, [%rd3+256];
	setp.lt.f32 	%p41, %f128, %f82;
	selp.f32 	%f128, %f128, %f82, %p41;
	setp.eq.s32 	%p42, %r34, 2;
	@%p42 bra 	$L__BB6_24;
	ld.global.f32 	%f83, [%rd3+512];
	setp.lt.f32 	%p43, %f128, %f83;
	selp.f32 	%f128, %f128, %f83, %p43;
$L__BB6_24:
	add.s32 	%r73, %r73, %r14;
	setp.lt.s32 	%p44, %r73, %r40;
	add.s32 	%r72, %r72, 1;
	@%p44 bra 	$L__BB6_10;
$L__BB6_25:
	shl.b32 	%r66, %r1, 2;
	mov.u32 	%r67, _ZZ14_minimum_32_21iPfiiS_E6buffer;
	add.s32 	%r39, %r67, %r66;
	st.shared.f32 	[%r39], %f128;
	bar.sync 	0;
	setp.gt.u32 	%p56, %r1, 31;
	@%p56 bra 	$L__BB6_27;
	ld.volatile.shared.f32 	%f96, [%r39];
	ld.volatile.shared.f32 	%f97, [%r39+128];
	setp.lt.f32 	%p57, %f96, %f97;
	selp.f32 	%f98, %f96, %f97, %p57;
	st.volatile.shared.f32 	[%r39], %f98;
	ld.volatile.shared.f32 	%f99, [%r39];
	ld.volatile.shared.f32 	%f100, [%r39+64];
	setp.lt.f32 	%p58, %f99, %f100;
	selp.f32 	%f101, %f99, %f100, %p58;
	st.volatile.shared.f32 	[%r39], %f101;
	ld.volatile.shared.f32 	%f102, [%r39];
	ld.volatile.shared.f32 	%f103, [%r39+32];
	setp.lt.f32 	%p59, %f102, %f103;
	selp.f32 	%f104, %f102, %f103, %p59;
	st.volatile.shared.f32 	[%r39], %f104;
	ld.volatile.shared.f32 	%f105, [%r39];
	ld.volatile.shared.f32 	%f106, [%r39+16];
	setp.lt.f32 	%p60, %f105, %f106;
	selp.f32 	%f107, %f105, %f106, %p60;
	st.volatile.shared.f32 	[%r39], %f107;
	ld.volatile.shared.f32 	%f108, [%r39];
	ld.volatile.shared.f32 	%f109, [%r39+8];
	setp.lt.f32 	%p61, %f108, %f109;
	selp.f32 	%f110, %f108, %f109, %p61;
	st.volatile.shared.f32 	[%r39], %f110;
	ld.volatile.shared.f32 	%f111, [%r39];
	ld.volatile.shared.f32 	%f112, [%r39+4];
	setp.lt.f32 	%p62, %f111, %f112;
	selp.f32 	%f113, %f111, %f112, %p62;
	st.volatile.shared.f32 	[%r39], %f113;
$L__BB6_27:
	bar.sync 	0;
	setp.ne.s32 	%p63, %r1, 0;
	@%p63 bra 	$L__BB6_29;
	ld.shared.f32 	%f114, [_ZZ14_minimum_32_21iPfiiS_E6buffer];
	cvta.to.global.u64 	%rd21, %rd4;
	mul.wide.u32 	%rd22, %r2, 4;
	add.s64 	%rd23, %rd21, %rd22;
	st.global.f32 	[%rd23], %f114;
$L__BB6_29:
	ret;

}
	// .globl	_Z14_minimum_64_21iPdiiS_
.visible .entry _Z14_minimum_64_21iPdiiS_(
	.param .u32 _Z14_minimum_64_21iPdiiS__param_0,
	.param .u64 .ptr .align 1 _Z14_minimum_64_21iPdiiS__param_1,
	.param .u32 _Z14_minimum_64_21iPdiiS__param_2,
	.param .u32 _Z14_minimum_64_21iPdiiS__param_3,
	.param .u64 .ptr .align 1 _Z14_minimum_64_21iPdiiS__param_4
)
{
	.reg .pred 	%p<64>;
	.reg .b32 	%r<79>;
	.reg .b64 	%rd<24>;
	.reg .b64 	%fd<130>;
	// demoted variable
	.shared .align 8 .b8 _ZZ14_minimum_64_21iPdiiS_E6buffer[512];
	ld.param.u32 	%r40, [_Z14_minimum_64_21iPdiiS__param_0];
	ld.param.u64 	%rd5, [_Z14_minimum_64_21iPdiiS__param_1];
	ld.param.u32 	%r41, [_Z14_minimum_64_21iPdiiS__param_2];
	ld.param.u32 	%r42, [_Z14_minimum_64_21iPdiiS__param_3];
	ld.param.u64 	%rd4, [_Z14_minimum_64_21iPdiiS__param_4];
	cvta.to.global.u64 	%rd1, %rd5;
	mov.u32 	%r1, %tid.x;
	mov.u32 	%r2, %ctaid.x;
	setp.ne.s32 	%p1, %r41, 1;
	mov.f64 	%fd128, 0d7FF0000000000000;
	@%p1 bra 	$L__BB7_8;
	shl.b32 	%r3, %r42, 6;
	mad.lo.s32 	%r70, %r42, %r1, %r2;
	setp.ge.s32 	%p45, %r70, %r40;
	@%p45 bra 	$L__BB7_25;
	add.s32 	%r53, %r70, %r3;
	max.s32 	%r54, %r40, %r53;
	sub.s32 	%r55, %r54, %r53;
	setp.ne.s32 	%p46, %r55, 0;
	selp.u32 	%r56, 1, 0, %p46;
	selp.s32 	%r57, -1, 0, %p46;
	add.s32 	%r58, %r55, %r57;
	div.u32 	%r59, %r58, %r3;
	add.s32 	%r5, %r59, %r56;
	and.b32  	%r60, %r5, 3;
	setp.eq.s32 	%p47, %r60, 3;
	mov.f64 	%fd128, 0d7FF0000000000000;
	@%p47 bra 	$L__BB7_5;
	add.s32 	%r61, %r5, 1;
	and.b32  	%r62, %r61, 3;
	neg.s32 	%r68, %r62;
	mov.f64 	%fd128, 0d7FF0000000000000;
$L__BB7_4:
	.pragma "nounroll";
	mul.wide.s32 	%rd13, %r70, 8;
	add.s64 	%rd14, %rd1, %rd13;
	ld.global.f64 	%fd88, [%rd14];
	setp.lt.f64 	%p48, %fd128, %fd88;
	selp.f64 	%fd128, %fd128, %fd88, %p48;
	add.s32 	%r70, %r70, %r3;
	add.s32 	%r68, %r68, 1;
	setp.ne.s32 	%p49, %r68, 0;
	@%p49 bra 	$L__BB7_4;
$L__BB7_5:
	setp.lt.u32 	%p50, %r5, 3;
	@%p50 bra 	$L__BB7_25;
	mul.wide.s32 	%rd17, %r3, 8;
$L__BB7_7:
	mul.wide.s32 	%rd15, %r70, 8;
	add.s64 	%rd16, %rd1, %rd15;
	ld.global.f64 	%fd89, [%rd16];
	setp.lt.f64 	%p51, %fd128, %fd89;
	selp.f64 	%fd90, %fd128, %fd89, %p51;
	add.s32 	%r63, %r70, %r3;
	add.s64 	%rd18, %rd16, %rd17;
	ld.global.f64 	%fd91, [%rd18];
	setp.lt.f64 	%p52, %fd90, %fd91;
	selp.f64 	%fd92, %fd90, %fd91, %p52;
	add.s32 	%r64, %r63, %r3;
	add.s64 	%rd19, %rd18, %rd17;
	ld.global.f64 	%fd93, [%rd19];
	setp.lt.f64 	%p53, %fd92, %fd93;
	selp.f64 	%fd94, %fd92, %fd93, %p53;
	add.s32 	%r65, %r64, %r3;
	add.s64 	%rd20, %rd19, %rd17;
	ld.global.f64 	%fd95, [%rd20];
	setp.lt.f64 	%p54, %fd94, %fd95;
	selp.f64 	%fd128, %fd94, %fd95, %p54;
	add.s32 	%r70, %r65, %r3;
	setp.lt.s32 	%p55, %r70, %r40;
	@%p55 bra 	$L__BB7_7;
	bra.uni 	$L__BB7_25;
$L__BB7_8:
	mul.lo.s32 	%r14, %r42, %r41;
	setp.lt.s32 	%p2, %r40, 1;
	@%p2 bra 	$L__BB7_25;
	mul.lo.s32 	%r44, %r41, %r2;
	add.s32 	%r15, %r44, %r41;
	add.s32 	%r16, %r1, %r44;
	add.s32 	%r17, %r16, 64;
	not.b32 	%r18, %r44;
	add.s64 	%rd2, %rd1, 4096;
	mov.f64 	%fd128, 0d7FF0000000000000;
	mov.b32 	%r72, 0;
	mov.u32 	%r73, %r72;
$L__BB7_10:
	setp.ge.s32 	%p3, %r1, %r41;
	add.s32 	%r45, %r15, %r73;
	add.s32 	%r46, %r17, %r73;
	max.s32 	%r47, %r45, %r46;
	mad.lo.s32 	%r48, %r14, %r72, %r1;
	sub.s32 	%r49, %r18, %r48;
	add.s32 	%r21, %r47, %r49;
	shr.u32 	%r50, %r21, 6;
	add.s32 	%r22, %r50, 1;
	and.b32  	%r23, %r22, 7;
	and.b32  	%r24, %r22, 15;
	add.s32 	%r76, %r16, %r73;
	@%p3 bra 	$L__BB7_24;
	setp.lt.u32 	%p4, %r21, 960;
	@%p4 bra 	$L__BB7_14;
	and.b32  	%r51, %r22, 134217712;
	neg.s32 	%r74, %r51;
$L__BB7_13:
	.pragma "nounroll";
	mul.wide.s32 	%rd6, %r76, 8;
	add.s64 	%rd7, %rd2, %rd6;
	ld.global.f64 	%fd26, [%rd7+-4096];
	setp.lt.f64 	%p5, %fd128, %fd26;
	selp.f64 	%fd27, %fd128, %fd26, %p5;
	ld.global.f64 	%fd28, [%rd7+-3584];
	setp.lt.f64 	%p6, %fd27, %fd28;
	selp.f64 	%fd29, %fd27, %fd28, %p6;
	ld.global.f64 	%fd30, [%rd7+-3072];
	setp.lt.f64 	%p7, %fd29, %fd30;
	selp.f64 	%fd31, %fd29, %fd30, %p7;
	ld.global.f64 	%fd32, [%rd7+-2560];
	setp.lt.f64 	%p8, %fd31, %fd32;
	selp.f64 	%fd33, %fd31, %fd32, %p8;
	ld.global.f64 	%fd34, [%rd7+-2048];
	setp.lt.f64 	%p9, %fd33, %fd34;
	selp.f64 	%fd35, %fd33, %fd34, %p9;
	ld.global.f64 	%fd36, [%rd7+-1536];
	setp.lt.f64 	%p10, %fd35, %fd36;
	selp.f64 	%fd37, %fd35, %fd36, %p10;
	ld.global.f64 	%fd38, [%rd7+-1024];
	setp.lt.f64 	%p11, %fd37, %fd38;
	selp.f64 	%fd39, %fd37, %fd38, %p11;
	ld.global.f64 	%fd40, [%rd7+-512];
	setp.lt.f64 	%p12, %fd39, %fd40;
	selp.f64 	%fd41, %fd39, %fd40, %p12;
	ld.global.f64 	%fd42, [%rd7];
	setp.lt.f64 	%p13, %fd41, %fd42;
	selp.f64 	%fd43, %fd41, %fd42, %p13;
	ld.global.f64 	%fd44, [%rd7+512];
	setp.lt.f64 	%p14, %fd43, %fd44;
	selp.f64 	%fd45, %fd43, %fd44, %p14;
	ld.global.f64 	%fd46, [%rd7+1024];
	setp.lt.f64 	%p15, %fd45, %fd46;
	selp.f64 	%fd47, %fd45, %fd46, %p15;
	ld.global.f64 	%fd48, [%rd7+1536];
	setp.lt.f64 	%p16, %fd47, %fd48;
	selp.f64 	%fd49, %fd47, %fd48, %p16;
	ld.global.f64 	%fd50, [%rd7+2048];
	setp.lt.f64 	%p17, %fd49, %fd50;
	selp.f64 	%fd51, %fd49, %fd50, %p17;
	ld.global.f64 	%fd52, [%rd7+2560];
	setp.lt.f64 	%p18, %fd51, %fd52;
	selp.f64 	%fd53, %fd51, %fd52, %p18;
	ld.global.f64 	%fd54, [%rd7+3072];
	setp.lt.f64 	%p19, %fd53, %fd54;
	selp.f64 	%fd55, %fd53, %fd54, %p19;
	ld.global.f64 	%fd56, [%rd7+3584];
	setp.lt.f64 	%p20, %fd55, %fd56;
	selp.f64 	%fd128, %fd55, %fd56, %p20;
	add.s32 	%r76, %r76, 1024;
	add.s32 	%r74, %r74, 16;
	setp.ne.s32 	%p21, %r74, 0;
	@%p21 bra 	$L__BB7_13;
$L__BB7_14:
	setp.eq.s32 	%p22, %r24, 0;
	@%p22 bra 	$L__BB7_24;
	setp.lt.u32 	%p23, %r24, 8;
	@%p23 bra 	$L__BB7_17;
	mul.wide.s32 	%rd8, %r76, 8;
	add.s64 	%rd9, %rd1, %rd8;
	ld.global.f64 	%fd58, [%rd9];
	setp.lt.f64 	%p24, %fd128, %fd58;
	selp.f64 	%fd59, %fd128, %fd58, %p24;
	ld.global.f64 	%fd60, [%rd9+512];
	setp.lt.f64 	%p25, %fd59, %fd60;
	selp.f64 	%fd61, %fd59, %fd60, %p25;
	ld.global.f64 	%fd62, [%rd9+1024];
	setp.lt.f64 	%p26, %fd61, %fd62;
	selp.f64 	%fd63, %fd61, %fd62, %p26;
	ld.global.f64 	%fd64, [%rd9+1536];
	setp.lt.f64 	%p27, %fd63, %fd64;
	selp.f64 	%fd65, %fd63, %fd64, %p27;
	ld.global.f64 	%fd66, [%rd9+2048];
	setp.lt.f64 	%p28, %fd65, %fd66;
	selp.f64 	%fd67, %fd65, %fd66, %p28;
	ld.global.f64 	%fd68, [%rd9+2560];
	setp.lt.f64 	%p29, %fd67, %fd68;
	selp.f64 	%fd69, %fd67, %fd68, %p29;
	ld.global.f64 	%fd70, [%rd9+3072];
	setp.lt.f64 	%p30, %fd69, %fd70;
	selp.f64 	%fd71, %fd69, %fd70, %p30;
	ld.global.f64 	%fd72, [%rd9+3584];
	setp.lt.f64 	%p31, %fd71, %fd72;
	selp.f64 	%fd128, %fd71, %fd72, %p31;
	add.s32 	%r76, %r76, 512;
$L__BB7_17:
	setp.eq.s32 	%p32, %r23, 0;
	@%p32 bra 	$L__BB7_24;
	and.b32  	%r34, %r22, 3;
	add.s32 	%r52, %r23, -1;
	setp.lt.u32 	%p33, %r52, 3;
	@%p33 bra 	$L__BB7_20;
	mul.wide.s32 	%rd10, %r76, 8;
	add.s64 	%rd11, %rd1, %rd10;
	ld.global.f64 	%fd74, [%rd11];
	setp.lt.f64 	%p34, %fd128, %fd74;
	selp.f64 	%fd75, %fd128, %fd74, %p34;
	ld.global.f64 	%fd76, [%rd11+512];
	setp.lt.f64 	%p35, %fd75, %fd76;
	selp.f64 	%fd77, %fd75, %fd76, %p35;
	ld.global.f64 	%fd78, [%rd11+1024];
	setp.lt.f64 	%p36, %fd77, %fd78;
	selp.f64 	%fd79, %fd77, %fd78, %p36;
	ld.global.f64 	%fd80, [%rd11+1536];
	setp.lt.f64 	%p37, %fd79, %fd80;
	selp.f64 	%fd128, %fd79, %fd80, %p37;
	add.s32 	%r76, %r76, 256;
$L__BB7_20:
	setp.eq.s32 	%p38, %r34, 0;
	@%p38 bra 	$L__BB7_24;
	mul.wide.s32 	%rd12, %r76, 8;
	add.s64 	%rd3, %rd1, %rd12;
	ld.global.f64 	%fd81, [%rd3];
	setp.lt.f64 	%p39, %fd128, %fd81;
	selp.f64 	%fd128, %fd128, %fd81, %p39;
	setp.eq.s32 	%p40, %r34, 1;
	@%p40 bra 	$L__BB7_24;
	ld.global.f64 	%fd82, [%rd3+512];
	setp.lt.f64 	%p41, %fd128, %fd82;
	selp.f64 	%fd128, %fd128, %fd82, %p41;
	setp.eq.s32 	%p42, %r34, 2;
	@%p42 bra 	$L__BB7_24;
	ld.global.f64 	%fd83, [%rd3+1024];
	setp.lt.f64 	%p43, %fd128, %fd83;
	selp.f64 	%fd128, %fd128, %fd83, %p43;
$L__BB7_24:
	add.s32 	%r73, %r73, %r14;
	setp.lt.s32 	%p44, %r73, %r40;
	add.s32 	%r72, %r72, 1;
	@%p44 bra 	$L__BB7_10;
$L__BB7_25:
	shl.b32 	%r66, %r1, 3;
	mov.u32 	%r67, _ZZ14_minimum_64_21iPdiiS_E6buffer;
	add.s32 	%r39, %r67, %r66;
	st.shared.f64 	[%r39], %fd128;
	bar.sync 	0;
	setp.gt.u32 	%p56, %r1, 31;
	@%p56 bra 	$L__BB7_27;
	ld.volatile.shared.f64 	%fd96, [%r39];
	ld.volatile.shared.f64 	%fd97, [%r39+256];
	setp.lt.f64 	%p57, %fd96, %fd97;
	selp.f64 	%fd98, %fd96, %fd97, %p57;
	st.volatile.shared.f64 	[%r39], %fd98;
	ld.volatile.shared.f64 	%fd99, [%r39];
	ld.volatile.shared.f64 	%fd100, [%r39+128];
	setp.lt.f64 	%p58, %fd99, %fd100;
	selp.f64 	%fd101, %fd99, %fd100, %p58;
	st.volatile.shared.f64 	[%r39], %fd101;
	ld.volatile.shared.f64 	%fd102, [%r39];
	ld.volatile.shared.f64 	%fd103, [%r39+64];
	setp.lt.f64 	%p59, %fd102, %fd103;
	selp.f64 	%fd104, %fd102, %fd103, %p59;
	st.volatile.shared.f64 	[%r39], %fd104;
	ld.volatile.shared.f64 	%fd105, [%r39];
	ld.volatile.shared.f64 	%fd106, [%r39+32];
	setp.lt.f64 	%p60, %fd105, %fd106;
	selp.f64 	%fd107, %fd105, %fd106, %p60;
	st.volatile.shared.f64 	[%r39], %fd107;
	ld.volatile.shared.f64 	%fd108, [%r39];
	ld.volatile.shared.f64 	%fd109, [%r39+16];
	setp.lt.f64 	%p61, %fd108, %fd109;
	selp.f64 	%fd110, %fd108, %fd109, %p61;
	st.volatile.shared.f64 	[%r39], %fd110;
	ld.volatile.shared.f64 	%fd111, [%r39];
	ld.volatile.shared.f64 	%fd112, [%r39+8];
	setp.lt.f64 	%p62, %fd111, %fd112;
	selp.f64 	%fd113, %fd111, %fd112, %p62;
	st.volatile.shared.f64 	[%r39], %fd113;
$L__BB7_27:
	bar.sync 	0;
	setp.ne.s32 	%p63, %r1, 0;
	@%p63 bra 	$L__BB7_29;
	ld.shared.f64 	%fd114, [_ZZ14_minimum_64_21iPdiiS_E6buffer];
	cvta.to.global.u64 	%rd21, %rd4;
	mul.wide.u32 	%rd22, %r2, 8;
	add.s64 	%rd23, %rd21, %rd22;
	st.global.f64 	[%rd23], %fd114;
$L__BB7_29:
	ret;

}
	// .globl	_Z13_sumabs_32_21iPfiiS_
.visible .entry _Z13_sumabs_32_21iPfiiS_(
	.param .u32 _Z13_sumabs_32_21iPfiiS__param_0,
	.param .u64 .ptr .align 1 _Z13_sumabs_32_21iPfiiS__param_1,
	.param .u32 _Z13_sumabs_32_21iPfiiS__param_2,
	.param .u32 _Z13_sumabs_32_21iPfiiS__param_3,
	.param .u64 .ptr .align 1 _Z13_sumabs_32_21iPfiiS__param_4
)
{
	.reg .pred 	%p<58>;
	.reg .b32 	%r<79>;
	.reg .b32 	%f<202>;
	.reg .b64 	%rd<24>;
	// demoted variable
	.shared .align 4 .b8 _ZZ13_sumabs_32_21iPfiiS_E6buffer[256];
	ld.param.u32 	%r40, [_Z13_sumabs_32_21iPfiiS__param_0];
	ld.param.u64 	%rd5, [_Z13_sumabs_32_21iPfiiS__param_1];
	ld.param.u32 	%r41, [_Z13_sumabs_32_21iPfiiS__param_2];
	ld.param.u32 	%r42, [_Z13_sumabs_32_21iPfiiS__param_3];
	ld.param.u64 	%rd4, [_Z13_sumabs_32_21iPfiiS__param_4];
	cvta.to.global.u64 	%rd1, %rd5;
	mov.u32 	%r1, %tid.x;
	mov.u32 	%r2, %ctaid.x;
	setp.ne.s32 	%p1, %r41, 1;
	mov.f32 	%f200, 0f00000000;
	@%p1 bra 	$L__BB8_8;
	shl.b32 	%r3, %r42, 6;
	mad.lo.s32 	%r70, %r42, %r1, %r2;
	setp.ge.s32 	%p45, %r70, %r40;
	@%p45 bra 	$L__BB8_25;
	add.s32 	%r53, %r70, %r3;
	max.s32 	%r54, %r40, %r53;
	sub.s32 	%r55, %r54, %r53;
	setp.ne.s32 	%p46, %r55, 0;
	selp.u32 	%r56, 1, 0, %p46;
	selp.s32 	%r57, -1, 0, %p46;
	add.s32 	%r58, %r55, %r57;
	div.u32 	%r59, %r58, %r3;
	add.s32 	%r5, %r59, %r56;
	and.b32  	%r60, %r5, 3;
	setp.eq.s32 	%p47, %r60, 3;
	mov.f32 	%f200, 0f00000000;
	@%p47 bra 	$L__BB8_5;
	add.s32 	%r61, %r5, 1;
	and.b32  	%r62, %r61, 3;
	neg.s32 	%r68, %r62;
	mov.f32 	%f200, 0f00000000;
$L__BB8_4:
	.pragma "nounroll";
	mul.wide.s32 	%rd13, %r70, 4;
	add.s64 	%rd14, %rd1, %rd13;
	ld.global.f32 	%f150, [%rd14];
	setp.lt.f32 	%p48, %f150, 0f00000000;
	neg.f32 	%f151, %f150;
	selp.f32 	%f152, %f151, %f150, %p48;
	add.f32 	%f200, %f200, %f152;
	add.s32 	%r70, %r70, %r3;
	add.s32 	%r68, %r68, 1;
	setp.ne.s32 	%p49, %r68, 0;
	@%p49 bra 	$L__BB8_4;
$L__BB8_5:
	setp.lt.u32 	%p50, %r5, 3;
	@%p50 bra 	$L__BB8_25;
	mul.wide.s32 	%rd17, %r3, 4;
$L__BB8_7:
	mul.wide.s32 	%rd15, %r70, 4;
	add.s64 	%rd16, %rd1, %rd15;
	ld.global.f32 	%f153, [%rd16];
	setp.lt.f32 	%p51, %f153, 0f00000000;
	neg.f32 	%f154, %f153;
	selp.f32 	%f155, %f154, %f153, %p51;
	add.f32 	%f156, %f200, %f155;
	add.s32 	%r63, %r70, %r3;
	add.s64 	%rd18, %rd16, %rd17;
	ld.global.f32 	%f157, [%rd18];
	setp.lt.f32 	%p52, %f157, 0f00000000;
	neg.f32 	%f158, %f157;
	selp.f32 	%f159, %f158, %f157, %p52;
	add.f32 	%f160, %f156, %f159;
	add.s32 	%r64, %r63, %r3;
	add.s64 	%rd19, %rd18, %rd17;
	ld.global.f32 	%f161, [%rd19];
	setp.lt.f32 	%p53, %f161, 0f00000000;
	neg.f32 	%f162, %f161;
	selp.f32 	%f163, %f162, %f161, %p53;
	add.f32 	%f164, %f160, %f163;
	add.s32 	%r65, %r64, %r3;
	add.s64 	%rd20, %rd19, %rd17;
	ld.global.f32 	%f165, [%rd20];
	setp.lt.f32 	%p54, %f165, 0f00000000;
	neg.f32 	%f166, %f165;
	selp.f32 	%f167, %f166, %f165, %p54;
	add.f32 	%f200, %f164, %f167;
	add.s32 	%r70, %r65, %r3;
	setp.lt.s32 	%p55, %r70, %r40;
	@%p55 bra 	$L__BB8_7;
	bra.uni 	$L__BB8_25;
$L__BB8_8:
	mul.lo.s32 	%r14, %r42, %r41;
	setp.lt.s32 	%p2, %r40, 1;
	@%p2 bra 	$L__BB8_25;
	mul.lo.s32 	%r44, %r41, %r2;
	add.s32 	%r15, %r44, %r41;
	add.s32 	%r16, %r1, %r44;
	add.s32 	%r17, %r16, 64;
	not.b32 	%r18, %r44;
	add.s64 	%rd2, %rd1, 2048;
	mov.f32 	%f200, 0f00000000;
	mov.b32 	%r72, 0;
	mov.u32 	%r73, %r72;
$L__BB8_10:
	setp.ge.s32 	%p3, %r1, %r41;
	add.s32 	%r45, %r15, %r73;
	add.s32 	%r46, %r17, %r73;
	max.s32 	%r47, %r45, %r46;
	mad.lo.s32 	%r48, %r14, %r72, %r1;
	sub.s32 	%r49, %r18, %r48;
	add.s32 	%r21, %r47, %r49;
	shr.u32 	%r50, %r21, 6;
	add.s32 	%r22, %r50, 1;
	and.b32  	%r23, %r22, 7;
	and.b32  	%r24, %r22, 15;
	add.s32 	%r76, %r16, %r73;
	@%p3 bra 	$L__BB8_24;
	setp.lt.u32 	%p4, %r21, 960;
	@%p4 bra 	$L__BB8_14;
	and.b32  	%r51, %r22, 134217712;
	neg.s32 	%r74, %r51;
$L__BB8_13:
	.pragma "nounroll";
	mul.wide.s32 	%rd6, %r76, 4;
	add.s64 	%rd7, %rd2, %rd6;
	ld.global.f32 	%f26, [%rd7+-2048];
	setp.lt.f32 	%p5, %f26, 0f00000000;
	neg.f32 	%f27, %f26;
	selp.f32 	%f28, %f27, %f26, %p5;
	add.f32 	%f29, %f200, %f28;
	ld.global.f32 	%f30, [%rd7+-1792];
	setp.lt.f32 	%p6, %f30, 0f00000000;
	neg.f32 	%f31, %f30;
	selp.f32 	%f32, %f31, %f30, %p6;
	add.f32 	%f33, %f29, %f32;
	ld.global.f32 	%f34, [%rd7+-1536];
	setp.lt.f32 	%p7, %f34, 0f00000000;
	neg.f32 	%f35, %f34;
	selp.f32 	%f36, %f35, %f34, %p7;
	add.f32 	%f37, %f33, %f36;
	ld.global.f32 	%f38, [%rd7+-1280];
	setp.lt.f32 	%p8, %f38, 0f00000000;
	neg.f32 	%f39, %f38;
	selp.f32 	%f40, %f39, %f38, %p8;
	add.f32 	%f41, %f37, %f40;
	ld.global.f32 	%f42, [%rd7+-1024];
	setp.lt.f32 	%p9, %f42, 0f00000000;
	neg.f32 	%f43, %f42;
	selp.f32 	%f44, %f43, %f42, %p9;
	add.f32 	%f45, %f41, %f44;
	ld.global.f32 	%f46, [%rd7+-768];
	setp.lt.f32 	%p10, %f46, 0f00000000;
	neg.f32 	%f47, %f46;
	selp.f32 	%f48, %f47, %f46, %p10;
	add.f32 	%f49, %f45, %f48;
	ld.global.f32 	%f50, [%rd7+-512];
	setp.lt.f32 	%p11, %f50, 0f00000000;
	neg.f32 	%f51, %f50;
	selp.f32 	%f52, %f51, %f50, %p11;
	add.f32 	%f53, %f49, %f52;
	ld.global.f32 	%f54, [%rd7+-256];
	setp.lt.f32 	%p12, %f54, 0f00000000;
	neg.f32 	%f55, %f54;
	selp.f32 	%f56, %f55, %f54, %p12;
	add.f32 	%f57, %f53, %f56;
	ld.global.f32 	%f58, [%rd7];
	setp.lt.f32 	%p13, %f58, 0f00000000;
	neg.f32 	%f59, %f58;
	selp.f32 	%f60, %f59, %f58, %p13;
	add.f32 	%f61, %f57, %f60;
	ld.global.f32 	%f62, [%rd7+256];
	setp.lt.f32 	%p14, %f62, 0f00000000;
	neg.f32 	%f63, %f62;
	selp.f32 	%f64, %f63, %f62, %p14;
	add.f32 	%f65, %f61, %f64;
	ld.global.f32 	%f66, [%rd7+512];
	setp.lt.f32 	%p15, %f66, 0f00000000;
	neg.f32 	%f67, %f66;
	selp.f32 	%f68, %f67, %f66, %p15;
	add.f32 	%f69, %f65, %f68;
	ld.global.f32 	%f70, [%rd7+768];
	setp.lt.f32 	%p16, %f70, 0f00000000;
	neg.f32 	%f71, %f70;
	selp.f32 	%f72, %f71, %f70, %p16;
	add.f32 	%f73, %f69, %f72;
	ld.global.f32 	%f74, [%rd7+1024];
	setp.lt.f32 	%p17, %f74, 0f00000000;
	neg.f32 	%f75, %f74;
	selp.f32 	%f76, %f75, %f74, %p17;
	add.f32 	%f77, %f73, %f76;
	ld.global.f32 	%f78, [%rd7+1280];
	setp.lt.f32 	%p18, %f78, 0f00000000;
	neg.f32 	%f79, %f78;
	selp.f32 	%f80, %f79, %f78, %p18;
	add.f32 	%f81, %f77, %f80;
	ld.global.f32 	%f82, [%rd7+1536];
	setp.lt.f32 	%p19, %f82, 0f00000000;
	neg.f32 	%f83, %f82;
	selp.f32 	%f84, %f83, %f82, %p19;
	add.f32 	%f85, %f81, %f84;
	ld.global.f32 	%f86, [%rd7+1792];
	setp.lt.f32 	%p20, %f86, 0f00000000;
	neg.f32 	%f87, %f86;
	selp.f32 	%f88, %f87, %f86, %p20;
	add.f32 	%f200, %f85, %f88;
	add.s32 	%r76, %r76, 1024;
	add.s32 	%r74, %r74, 16;
	setp.ne.s32 	%p21, %r74, 0;
	@%p21 bra 	$L__BB8_13;
$L__BB8_14:
	setp.eq.s32 	%p22, %r24, 0;
	@%p22 bra 	$L__BB8_24;
	setp.lt.u32 	%p23, %r24, 8;
	@%p23 bra 	$L__BB8_17;
	mul.wide.s32 	%rd8, %r76, 4;
	add.s64 	%rd9, %rd1, %rd8;
	ld.global.f32 	%f90, [%rd9];
	setp.lt.f32 	%p24, %f90, 0f00000000;
	neg.f32 	%f91, %f90;
	selp.f32 	%f92, %f91, %f90, %p24;
	add.f32 	%f93, %f200, %f92;
	ld.global.f32 	%f94, [%rd9+256];
	setp.lt.f32 	%p25, %f94, 0f00000000;
	neg.f32 	%f95, %f94;
	selp.f32 	%f96, %f95, %f94, %p25;
	add.f32 	%f97, %f93, %f96;
	ld.global.f32 	%f98, [%rd9+512];
	setp.lt.f32 	%p26, %f98, 0f00000000;
	neg.f32 	%f99, %f98;
	selp.f32 	%f100, %f99, %f98, %p26;
	add.f32 	%f101, %f97, %f100;
	ld.global.f32 	%f102, [%rd9+768];
	setp.lt.f32 	%p27, %f102, 0f00000000;
	neg.f32 	%f103, %f102;
	selp.f32 	%f104, %f103, %f102, %p27;
	add.f32 	%f105, %f101, %f104;
	ld.global.f32 	%f106, [%rd9+1024];
	setp.lt.f32 	%p28, %f106, 0f00000000;
	neg.f32 	%f107, %f106;
	selp.f32 	%f108, %f107, %f106, %p28;
	add.f32 	%f109, %f105, %f108;
	ld.global.f32 	%f110, [%rd9+1280];
	setp.lt.f32 	%p29, %f110, 0f00000000;
	neg.f32 	%f111, %f110;
	selp.f32 	%f112, %f111, %f110, %p29;
	add.f32 	%f113, %f109, %f112;
	ld.global.f32 	%f114, [%rd9+1536];
	setp.lt.f32 	%p30, %f114, 0f00000000;
	neg.f32 	%f115, %f114;
	selp.f32 	%f116, %f115, %f114, %p30;
	add.f32 	%f117, %f113, %f116;
	ld.global.f32 	%f118, [%rd9+1792];
	setp.lt.f32 	%p31, %f118, 0f00000000;
	neg.f32 	%f119, %f118;
	selp.f32 	%f120, %f119, %f118, %p31;
	add.f32 	%f200, %f117, %f120;
	add.s32 	%r76, %r76, 512;
$L__BB8_17:
	setp.eq.s32 	%p32, %r23, 0;
	@%p32 bra 	$L__BB8_24;
	and.b32  	%r34, %r22, 3;
	add.s32 	%r52, %r23, -1;
	setp.lt.u32 	%p33, %r52, 3;
	@%p33 bra 	$L__BB8_20;
	mul.wide.s32 	%rd10, %r76, 4;
	add.s64 	%rd11, %rd1, %rd10;
	ld.global.f32 	%f122, [%rd11];
	setp.lt.f32 	%p34, %f122, 0f00000000;
	neg.f32 	%f123, %f122;
	selp.f32 	%f124, %f123, %f122, %p34;
	add.f32 	%f125, %f200, %f124;
	ld.global.f32 	%f126, [%rd11+256];
	setp.lt.f32 	%p35, %f126, 0f00000000;
	neg.f32 	%f127, %f126;
	selp.f32 	%f128, %f127, %f126, %p35;
	add.f32 	%f129, %f125, %f128;
	ld.global.f32 	%f130, [%rd11+512];
	setp.lt.f32 	%p36, %f130, 0f00000000;
	neg.f32 	%f131, %f130;
	selp.f32 	%f132, %f131, %f130, %p36;
	add.f32 	%f133, %f129, %f132;
	ld.global.f32 	%f134, [%rd11+768];
	setp.lt.f32 	%p37, %f134, 0f00000000;
	neg.f32 	%f135, %f134;
	selp.f32 	%f136, %f135, %f134, %p37;
	add.f32 	%f200, %f133, %f136;
	add.s32 	%r76, %r76, 256;
$L__BB8_20:
	setp.eq.s32 	%p38, %r34, 0;
	@%p38 bra 	$L__BB8_24;
	mul.wide.s32 	%rd12, %r76, 4;
	add.s64 	%rd3, %rd1, %rd12;
	ld.global.f32 	%f137, [%rd3];
	setp.lt.f32 	%p39, %f137, 0f00000000;
	neg.f32 	%f138, %f137;
	selp.f32 	%f139, %f138, %f137, %p39;
	add.f32 	%f200, %f200, %f139;
	setp.eq.s32 	%p40, %r34, 1;
	@%p40 bra 	$L__BB8_24;
	ld.global.f32 	%f140, [%rd3+256];
	setp.lt.f32 	%p41, %f140, 0f00000000;
	neg.f32 	%f141, %f140;
	selp.f32 	%f142, %f141, %f140, %p41;
	add.f32 	%f200, %f200, %f142;
	setp.eq.s32 	%p42, %r34, 2;
	@%p42 bra 	$L__BB8_24;
	ld.global.f32 	%f143, [%rd3+512];
	setp.lt.f32 	%p43, %f143, 0f00000000;
	neg.f32 	%f144, %f143;
	selp.f32 	%f145, %f144, %f143, %p43;
	add.f32 	%f200, %f200, %f145;
$L__BB8_24:
	add.s32 	%r73, %r73, %r14;
	setp.lt.s32 	%p44, %r73, %r40;
	add.s32 	%r72, %r72, 1;
	@%p44 bra 	$L__BB8_10;
$L__BB8_25:
	shl.b32 	%r66, %r1, 2;
	mov.u32 	%r67, _ZZ13_sumabs_32_21iPfiiS_E6buffer;
	add.s32 	%r39, %r67, %r66;
	st.shared.f32 	[%r39], %f200;
	bar.sync 	0;
	setp.gt.u32 	%p56, %r1, 31;
	@%p56 bra 	$L__BB8_27;
	ld.volatile.shared.f32 	%f168, [%r39];
	ld.volatile.shared.f32 	%f169, [%r39+128];
	add.f32 	%f170, %f168, %f169;
	st.volatile.shared.f32 	[%r39], %f170;
	ld.volatile.shared.f32 	%f171, [%r39];
	ld.volatile.shared.f32 	%f172, [%r39+64];
	add.f32 	%f173, %f171, %f172;
	st.volatile.shared.f32 	[%r39], %f173;
	ld.volatile.shared.f32 	%f174, [%r39];
	ld.volatile.shared.f32 	%f175, [%r39+32];
	add.f32 	%f176, %f174, %f175;
	st.volatile.shared.f32 	[%r39], %f176;
	ld.volatile.shared.f32 	%f177, [%r39];
	ld.volatile.shared.f32 	%f178, [%r39+16];
	add.f32 	%f179, %f177, %f178;
	st.volatile.shared.f32 	[%r39], %f179;
	ld.volatile.shared.f32 	%f180, [%r39];
	ld.volatile.shared.f32 	%f181, [%r39+8];
	add.f32 	%f182, %f180, %f181;
	st.volatile.shared.f32 	[%r39], %f182;
	ld.volatile.shared.f32 	%f183, [%r39];
	ld.volatile.shared.f32 	%f184, [%r39+4];
	add.f32 	%f185, %f183, %f184;
	st.volatile.shared.f32 	[%r39], %f185;
$L__BB8_27:
	bar.sync 	0;
	setp.ne.s32 	%p57, %r1, 0;
	@%p57 bra 	$L__BB8_29;
	ld.shared.f32 	%f186, [_ZZ13_sumabs_32_21iPfiiS_E6buffer];
	cvta.to.global.u64 	%rd21, %rd4;
	mul.wide.u32 	%rd22, %r2, 4;
	add.s64 	%rd23, %rd21, %rd22;
	st.global.f32 	[%rd23], %f186;
$L__BB8_29:
	ret;

}
	// .globl	_Z13_sumabs_64_21iPdiiS_
.visible .entry _Z13_sumabs_64_21iPdiiS_(
	.param .u32 _Z13_sumabs_64_21iPdiiS__param_0,
	.param .u64 .ptr .align 1 _Z13_sumabs_64_21iPdiiS__param_1,
	.param .u32 _Z13_sumabs_64_21iPdiiS__param_2,
	.param .u32 _Z13_sumabs_64_21iPdiiS__param_3,
	.param .u64 .ptr .align 1 _Z13_sumabs_64_21iPdiiS__param_4
)
{
	.reg .pred 	%p<58>;
	.reg .b32 	%r<79>;
	.reg .b64 	%rd<24>;
	.reg .b64 	%fd<202>;
	// demoted variable
	.shared .align 8 .b8 _ZZ13_sumabs_64_21iPdiiS_E6buffer[512];
	ld.param.u32 	%r40, [_Z13_sumabs_64_21iPdiiS__param_0];
	ld.param.u64 	%rd5, [_Z13_sumabs_64_21iPdiiS__param_1];
	ld.param.u32 	%r41, [_Z13_sumabs_64_21iPdiiS__param_2];
	ld.param.u32 	%r42, [_Z13_sumabs_64_21iPdiiS__param_3];
	ld.param.u64 	%rd4, [_Z13_sumabs_64_21iPdiiS__param_4];
	cvta.to.global.u64 	%rd1, %rd5;
	mov.u32 	%r1, %tid.x;
	mov.u32 	%r2, %ctaid.x;
	setp.ne.s32 	%p1, %r41, 1;
	mov.f64 	%fd200, 0d0000000000000000;
	@%p1 bra 	$L__BB9_8;
	shl.b32 	%r3, %r42, 6;
	mad.lo.s32 	%r70, %r42, %r1, %r2;
	setp.ge.s32 	%p45, %r70, %r40;
	@%p45 bra 	$L__BB9_25;
	add.s32 	%r53, %r70, %r3;
	max.s32 	%r54, %r40, %r53;
	sub.s32 	%r55, %r54, %r53;
	setp.ne.s32 	%p46, %r55, 0;
	selp.u32 	%r56, 1, 0, %p46;
	selp.s32 	%r57, -1, 0, %p46;
	add.s32 	%r58, %r55, %r57;
	div.u32 	%r59, %r58, %r3;
	add.s32 	%r5, %r59, %r56;
	and.b32  	%r60, %r5, 3;
	setp.eq.s32 	%p47, %r60, 3;
	mov.f64 	%fd200, 0d0000000000000000;
	@%p47 bra 	$L__BB9_5;
	add.s32 	%r61, %r5, 1;
	and.b32  	%r62, %r61, 3;
	neg.s32 	%r68, %r62;
	mov.f64 	%fd200, 0d0000000000000000;
$L__BB9_4:
	.pragma "nounroll";
	mul.wide.s32 	%rd13, %r70, 8;
	add.s64 	%rd14, %rd1, %rd13;
	ld.global.f64 	%fd150, [%rd14];
	setp.lt.f64 	%p48, %fd150, 0d0000000000000000;
	neg.f64 	%fd151, %fd150;
	selp.f64 	%fd152, %fd151, %fd150, %p48;
	add.f64 	%fd200, %fd200, %fd152;
	add.s32 	%r70, %r70, %r3;
	add.s32 	%r68, %r68, 1;
	setp.ne.s32 	%p49, %r68, 0;
	@%p49 bra 	$L__BB9_4;
$L__BB9_5:
	setp.lt.u32 	%p50, %r5, 3;
	@%p50 bra 	$L__BB9_25;
	mul.wide.s32 	%rd17, %r3, 8;
$L__BB9_7:
	mul.wide.s32 	%rd15, %r70, 8;
	add.s64 	%rd16, %rd1, %rd15;
	ld.global.f64 	%fd153, [%rd16];
	setp.lt.f64 	%p51, %fd153, 0d0000000000000000;
	neg.f64 	%fd154, %fd153;
	selp.f64 	%fd155, %fd154, %fd153, %p51;
	add.f64 	%fd156, %fd200, %fd155;
	add.s32 	%r63, %r70, %r3;
	add.s64 	%rd18, %rd16, %rd17;
	ld.global.f64 	%fd157, [%rd18];
	setp.lt.f64 	%p52, %fd157, 0d0000000000000000;
	neg.f64 	%fd158, %fd157;
	selp.f64 	%fd159, %fd158, %fd157, %p52;
	add.f64 	%fd160, %fd156, %fd159;
	add.s32 	%r64, %r63, %r3;
	add.s64 	%rd19, %rd18, %rd17;
	ld.global.f64 	%fd161, [%rd19];
	setp.lt.f64 	%p53, %fd161, 0d0000000000000000;
	neg.f64 	%fd162, %fd161;
	selp.f64 	%fd163, %fd162, %fd161, %p53;
	add.f64 	%fd164, %fd160, %fd163;
	add.s32 	%r65, %r64, %r3;
	add.s64 	%rd20, %rd19, %rd17;
	ld.global.f64 	%fd165, [%rd20];
	setp.lt.f64 	%p54, %fd165, 0d0000000000000000;
	neg.f64 	%fd166, %fd165;
	selp.f64 	%fd167, %fd166, %fd165, %p54;
	add.f64 	%fd200, %fd164, %fd167;
	add.s32 	%r70, %r65, %r3;
	setp.lt.s32 	%p55, %r70, %r40;
	@%p55 bra 	$L__BB9_7;
	bra.uni 	$L__BB9_25;
$L__BB9_8:
	mul.lo.s32 	%r14, %r42, %r41;
	setp.lt.s32 	%p2, %r40, 1;
	@%p2 bra 	$L__BB9_25;
	mul.lo.s32 	%r44, %r41, %r2;
	add.s32 	%r15, %r44, %r41;
	add.s32 	%r16, %r1, %r44;
	add.s32 	%r17, %r16, 64;
	not.b32 	%r18, %r44;
	add.s64 	%rd2, %rd1, 4096;
	mov.f64 	%fd200, 0d0000000000000000;
	mov.b32 	%r72, 0;
	mov.u32 	%r73, %r72;
$L__BB9_10:
	setp.ge.s32 	%p3, %r1, %r41;
	add.s32 	%r45, %r15, %r73;
	add.s32 	%r46, %r17, %r73;
	max.s32 	%r47, %r45, %r46;
	mad.lo.s32 	%r48, %r14, %r72, %r1;
	sub.s32 	%r49, %r18, %r48;
	add.s32 	%r21, %r47, %r49;
	shr.u32 	%r50, %r21, 6;
	add.s32 	%r22, %r50, 1;
	and.b32  	%r23, %r22, 7;
	and.b32  	%r24, %r22, 15;
	add.s32 	%r76, %r16, %r73;
	@%p3 bra 	$L__BB9_24;
	setp.lt.u32 	%p4, %r21, 960;
	@%p4 bra 	$L__BB9_14;
	and.b32  	%r51, %r22, 134217712;
	neg.s32 	%r74, %r51;
$L__BB9_13:
	.pragma "nounroll";
	mul.wide.s32 	%rd6, %r76, 8;
	add.s64 	%rd7, %rd2, %rd6;
	ld.global.f64 	%fd26, [%rd7+-4096];
	setp.lt.f64 	%p5, %fd26, 0d0000000000000000;
	neg.f64 	%fd27, %fd26;
	selp.f64 	%fd28, %fd27, %fd26, %p5;
	add.f64 	%fd29, %fd200, %fd28;
	ld.global.f64 	%fd30, [%rd7+-3584];
	setp.lt.f64 	%p6, %fd30, 0d0000000000000000;
	neg.f64 	%fd31, %fd30;
	selp.f64 	%fd32, %fd31, %fd30, %p6;
	add.f64 	%fd33, %fd29, %fd32;
	ld.global.f64 	%fd34, [%rd7+-3072];
	setp.lt.f64 	%p7, %fd34, 0d0000000000000000;
	neg.f64 	%fd35, %fd34;
	selp.f64 	%fd36, %fd35, %fd34, %p7;
	add.f64 	%fd37, %fd33, %fd36;
	ld.global.f64 	%fd38, [%rd7+-2560];
	setp.lt.f64 	%p8, %fd38, 0d0000000000000000;
	neg.f64 	%fd39, %fd38;
	selp.f64 	%fd40, %fd39, %fd38, %p8;
	add.f64 	%fd41, %fd37, %fd40;
	ld.global.f64 	%fd42, [%rd7+-2048];
	setp.lt.f64 	%p9, %fd42, 0d0000000000000000;
	neg.f64 	%fd43, %fd42;
	selp.f64 	%fd44, %fd43, %fd42, %p9;
	add.f64 	%fd45, %fd41, %fd44;
	ld.global.f64 	%fd46, [%rd7+-1536];
	setp.lt.f64 	%p10, %fd46, 0d0000000000000000;
	neg.f64 	%fd47, %fd46;
	selp.f64 	%fd48, %fd47, %fd46, %p10;
	add.f64 	%fd49, %fd45, %fd48;
	ld.global.f64 	%fd50, [%rd7+-1024];
	setp.lt.f64 	%p11, %fd50, 0d0000000000000000;
	neg.f64 	%fd51, %fd50;
	selp.f64 	%fd52, %fd51, %fd50, %p11;
	add.f64 	%fd53, %fd49, %fd52;
	ld.global.f64 	%fd54, [%rd7+-512];
	setp.lt.f64 	%p12, %fd54, 0d0000000000000000;
	neg.f64 	%fd55, %fd54;
	selp.f64 	%fd56, %fd55, %fd54, %p12;
	add.f64 	%fd57, %fd53, %fd56;
	ld.global.f64 	%fd58, [%rd7];
	setp.lt.f64 	%p13, %fd58, 0d0000000000000000;
	neg.f64 	%fd59, %fd58;
	selp.f64 	%fd60, %fd59, %fd58, %p13;
	add.f64 	%fd61, %fd57, %fd60;
	ld.global.f64 	%fd62, [%rd7+512];
	setp.lt.f64 	%p14, %fd62, 0d0000000000000000;
	neg.f64 	%fd63, %fd62;
	selp.f64 	%fd64, %fd63, %fd62, %p14;
	add.f64 	%fd65, %fd61, %fd64;
	ld.global.f64 	%fd66, [%rd7+1024];
	setp.lt.f64 	%p15, %fd66, 0d0000000000000000;
	neg.f64 	%fd67, %fd66;
	selp.f64 	%fd68, %fd67, %fd66, %p15;
	add.f64 	%fd69, %fd65, %fd68;
	ld.global.f64 	%fd70, [%rd7+1536];
	setp.lt.f64 	%p16, %fd70, 0d0000000000000000;
	neg.f64 	%fd71, %fd70;
	selp.f64 	%fd72, %fd71, %fd70, %p16;
	add.f64 	%fd73, %fd69, %fd72;
	ld.global.f64 	%fd74, [%rd7+2048];
	setp.lt.f64 	%p17, %fd74, 0d0000000000000000;
	neg.f64 	%fd75, %fd74;
	selp.f64 	%fd76, %fd75, %fd74, %p17;
	add.f64 	%fd77, %fd73, %fd76;
	ld.global.f64 	%fd78, [%rd7+2560];
	setp.lt.f64 	%p18, %fd78, 0d0000000000000000;
	neg.f64 	%fd79, %fd78;
	selp.f64 	%fd80, %fd79, %fd78, %p18;
	add.f64 	%fd81, %fd77, %fd80;
	ld.global.f64 	%fd82, [%rd7+3072];
	setp.lt.f64 	%p19, %fd82, 0d0000000000000000;
	neg.f64 	%fd83, %fd82;
	selp.f64 	%fd84, %fd83, %fd82, %p19;
	add.f64 	%fd85, %fd81, %fd84;
	ld.global.f64 	%fd86, [%rd7+3584];
	setp.lt.f64 	%p20, %fd86, 0d0000000000000000;
	neg.f64 	%fd87, %fd86;
	selp.f64 	%fd88, %fd87, %fd86, %p20;
	add.f64 	%fd200, %fd85, %fd88;
	add.s32 	%r76, %r76, 1024;
	add.s32 	%r74, %r74, 16;
	setp.ne.s32 	%p21, %r74, 0;
	@%p21 bra 	$L__BB9_13;
$L__BB9_14:
	setp.eq.s32 	%p22, %r24, 0;
	@%p22 bra 	$L__BB9_24;
	setp.lt.u32 	%p23, %r24, 8;
	@%p23 bra 	$L__BB9_17;
	mul.wide.s32 	%rd8, %r76, 8;
	add.s64 	%rd9, %rd1, %rd8;
	ld.global.f64 	%fd90, [%rd9];
	setp.lt.f64 	%p24, %fd90, 0d0000000000000000;
	neg.f64 	%fd91, %fd90;
	selp.f64 	%fd92, %fd91, %fd90, %p24;
	add.f64 	%fd93, %fd200, %fd92;
	ld.global.f64 	%fd94, [%rd9+512];
	setp.lt.f64 	%p25, %fd94, 0d0000000000000000;
	neg.f64 	%fd95, %fd94;
	selp.f64 	%fd96, %fd95, %fd94, %p25;
	add.f64 	%fd97, %fd93, %fd96;
	ld.global.f64 	%fd98, [%rd9+1024];
	setp.lt.f64 	%p26, %fd98, 0d0000000000000000;
	neg.f64 	%fd99, %fd98;
	selp.f64 	%fd100, %fd99, %fd98, %p26;
	add.f64 	%fd101, %fd97, %fd100;
	ld.global.f64 	%fd102, [%rd9+1536];
	setp.lt.f64 	%p27, %fd102, 0d0000000000000000;
	neg.f64 	%fd103, %fd102;
	selp.f64 	%fd104, %fd103, %fd102, %p27;
	add.f64 	%fd105, %fd101, %fd104;
	ld.global.f64 	%fd106, [%rd9+2048];
	setp.lt.f64 	%p28, %fd106, 0d0000000000000000;
	neg.f64 	%fd107, %fd106;
	selp.f64 	%fd108, %fd107, %fd106, %p28;
	add.f64 	%fd109, %fd105, %fd108;
	ld.global.f64 	%fd110, [%rd9+2560];
	setp.lt.f64 	%p29, %fd110, 0d0000000000000000;
	neg.f64 	%fd111, %fd110;
	selp.f64 	%fd112, %fd111, %fd110, %p29;
	add.f64 	%fd113, %fd109, %fd112;
	ld.global.f64 	%fd114, [%rd9+3072];
	setp.lt.f64 	%p30, %fd114, 0d0000000000000000;
	neg.f64 	%fd115, %fd114;
	selp.f64 	%fd116, %fd115, %fd114, %p30;
	add.f64 	%fd117, %fd113, %fd116;
	ld.global.f64 	%fd118, [%rd9+3584];
	setp.lt.f64 	%p31, %fd118, 0d0000000000000000;
	neg.f64 	%fd119, %fd118;
	selp.f64 	%fd120, %fd119, %fd118, %p31;
	add.f64 	%fd200, %fd117, %fd120;
	add.s32 	%r76, %r76, 512;
$L__BB9_17:
	setp.eq.s32 	%p32, %r23, 0;
	@%p32 bra 	$L__BB9_24;
	and.b32  	%r34, %r22, 3;
	add.s32 	%r52, %r23, -1;
	setp.lt.u32 	%p33, %r52, 3;
	@%p33 bra 	$L__BB9_20;
	mul.wide.s32 	%rd10, %r76, 8;
	add.s64 	%rd11, %rd1, %rd10;
	ld.global.f64 	%fd122, [%rd11];
	setp.lt.f64 	%p34, %fd122, 0d0000000000000000;
	neg.f64 	%fd123, %fd122;
	selp.f64 	%fd124, %fd123, %fd122, %p34;
	add.f64 	%fd125, %fd200, %fd124;
	ld.global.f64 	%fd126, [%rd11+512];
	setp.lt.f64 	%p35, %fd126, 0d0000000000000000;
	neg.f64 	%fd127, %fd126;
	selp.f64 	%fd128, %fd127, %fd126, %p35;
	add.f64 	%fd129, %fd125, %fd128;
	ld.global.f64 	%fd130, [%rd11+1024];
	setp.lt.f64 	%p36, %fd130, 0d0000000000000000;
	neg.f64 	%fd131, %fd130;
	selp.f64 	%fd132, %fd131, %fd130, %p36;
	add.f64 	%fd133, %fd129, %fd132;
	ld.global.f64 	%fd134, [%rd11+1536];
	setp.lt.f64 	%p37, %fd134, 0d0000000000000000;
	neg.f64 	%fd135, %fd134;
	selp.f64 	%fd136, %fd135, %fd134, %p37;
	add.f64 	%fd200, %fd133, %fd136;
	add.s32 	%r76, %r76, 256;
$L__BB9_20:
	setp.eq.s32 	%p38, %r34, 0;
	@%p38 bra 	$L__BB9_24;
	mul.wide.s32 	%rd12, %r76, 8;
	add.s64 	%rd3, %rd1, %rd12;
	ld.global.f64 	%fd137, [%rd3];
	setp.lt.f64 	%p39, %fd137, 0d0000000000000000;
	neg.f64 	%fd138, %fd137;
	selp.f64 	%fd139, %fd138, %fd137, %p39;
	add.f64 	%fd200, %fd200, %fd139;
	setp.eq.s32 	%p40, %r34, 1;
	@%p40 bra 	$L__BB9_24;
	ld.global.f64 	%fd140, [%rd3+512];
	setp.lt.f64 	%p41, %fd140, 0d0000000000000000;
	neg.f64 	%fd141, %fd140;
	selp.f64 	%fd142, %fd141, %fd140, %p41;
	add.f64 	%fd200, %fd200, %fd142;
	setp.eq.s32 	%p42, %r34, 2;
	@%p42 bra 	$L__BB9_24;
	ld.global.f64 	%fd143, [%rd3+1024];
	setp.lt.f64 	%p43, %fd143, 0d0000000000000000;
	neg.f64 	%fd144, %fd143;
	selp.f64 	%fd145, %fd144, %fd143, %p43;
	add.f64 	%fd200, %fd200, %fd145;
$L__BB9_24:
	add.s32 	%r73, %r73, %r14;
	setp.lt.s32 	%p44, %r73, %r40;
	add.s32 	%r72, %r72, 1;
	@%p44 bra 	$L__BB9_10;
$L__BB9_25:
	shl.b32 	%r66, %r1, 3;
	mov.u32 	%r67, _ZZ13_sumabs_64_21iPdiiS_E6buffer;
	add.s32 	%r39, %r67, %r66;
	st.shared.f64 	[%r39], %fd200;
	bar.sync 	0;
	setp.gt.u32 	%p56, %r1, 31;
	@%p56 bra 	$L__BB9_27;
	ld.volatile.shared.f64 	%fd168, [%r39];
	ld.volatile.shared.f64 	%fd169, [%r39+256];
	add.f64 	%fd170, %fd168, %fd169;
	st.volatile.shared.f64 	[%r39], %fd170;
	ld.volatile.shared.f64 	%fd171, [%r39];
	ld.volatile.shared.f64 	%fd172, [%r39+128];
	add.f64 	%fd173, %fd171, %fd172;
	st.volatile.shared.f64 	[%r39], %fd173;
	ld.volatile.shared.f64 	%fd174, [%r39];
	ld.volatile.shared.f64 	%fd175, [%r39+64];
	add.f64 	%fd176, %fd174, %fd175;
	st.volatile.shared.f64 	[%r39], %fd176;
	ld.volatile.shared.f64 	%fd177, [%r39];
	ld.volatile.shared.f64 	%fd178, [%r39+32];
	add.f64 	%fd179, %fd177, %fd178;
	st.volatile.shared.f64 	[%r39], %fd179;
	ld.volatile.shared.f64 	%fd180, [%r39];
	ld.volatile.shared.f64 	%fd181, [%r39+16];
	add.f64 	%fd182, %fd180, %fd181;
	st.volatile.shared.f64 	[%r39], %fd182;
	ld.volatile.shared.f64 	%fd183, [%r39];
	ld.volatile.shared.f64 	%fd184, [%r39+8];
	add.f64 	%fd185, %fd183, %fd184;
	st.volatile.shared.f64 	[%r39], %fd185;
$L__BB9_27:
	bar.sync 	0;
	setp.ne.s32 	%p57, %r1, 0;
	@%p57 bra 	$L__BB9_29;
	ld.shared.f64 	%fd186, [_ZZ13_sumabs_64_21iPdiiS_E6buffer];
	cvta.to.global.u64 	%rd21, %rd4;
	mul.wide.u32 	%rd22, %r2, 8;
	add.s64 	%rd23, %rd21, %rd22;
	st.global.f64 	[%rd23], %fd186;
$L__BB9_29:
	ret;

}
	// .globl	_Z14_sumabs2_32_21iPfiiS_
.visible .entry _Z14_sumabs2_32_21iPfiiS_(
	.param .u32 _Z14_sumabs2_32_21iPfiiS__param_0,
	.param .u64 .ptr .align 1 _Z14_sumabs2_32_21iPfiiS__param_1,
	.param .u32 _Z14_sumabs2_32_21iPfiiS__param_2,
	.param .u32 _Z14_sumabs2_32_21iPfiiS__param_3,
	.param .u64 .ptr .align 1 _Z14_sumabs2_32_21iPfiiS__param_4
)
{
	.reg .pred 	%p<22>;
	.reg .b32 	%r<79>;
	.reg .b32 	%f<130>;
	.reg .b64 	%rd<24>;
	// demoted variable
	.shared .align 4 .b8 _ZZ14_sumabs2_32_21iPfiiS_E6buffer[256];
	ld.param.u32 	%r40, [_Z14_sumabs2_32_21iPfiiS__param_0];
	ld.param.u64 	%rd5, [_Z14_sumabs2_32_21iPfiiS__param_1];
	ld.param.u32 	%r41, [_Z14_sumabs2_32_21iPfiiS__param_2];
	ld.param.u32 	%r42, [_Z14_sumabs2_32_21iPfiiS__param_3];
	ld.param.u64 	%rd4, [_Z14_sumabs2_32_21iPfiiS__param_4];
	cvta.to.global.u64 	%rd1, %rd5;
	mov.u32 	%r1, %tid.x;
	mov.u32 	%r2, %ctaid.x;
	setp.ne.s32 	%p1, %r41, 1;
	mov.f32 	%f128, 0f00000000;
	@%p1 bra 	$L__BB10_8;
	shl.b32 	%r3, %r42, 6;
	mad.lo.s32 	%r70, %r42, %r1, %r2;
	setp.ge.s32 	%p14, %r70, %r40;
	@%p14 bra 	$L__BB10_25;
	add.s32 	%r53, %r70, %r3;
	max.s32 	%r54, %r40, %r53;
	sub.s32 	%r55, %r54, %r53;
	setp.ne.s32 	%p15, %r55, 0;
	selp.u32 	%r56, 1, 0, %p15;
	selp.s32 	%r57, -1, 0, %p15;
	add.s32 	%r58, %r55, %r57;
	div.u32 	%r59, %r58, %r3;
	add.s32 	%r5, %r59, %r56;
	and.b32  	%r60, %r5, 3;
	setp.eq.s32 	%p16, %r60, 3;
	mov.f32 	%f128, 0f00000000;
	@%p16 bra 	$L__BB10_5;
	add.s32 	%r61, %r5, 1;
	and.b32  	%r62, %r61, 3;
	neg.s32 	%r68, %r62;
	mov.f32 	%f128, 0f00000000;
$L__BB10_4:
	.pragma "nounroll";
	mul.wide.s32 	%rd13, %r70, 4;
	add.s64 	%rd14, %rd1, %rd13;
	ld.global.f32 	%f88, [%rd14];
	fma.rn.f32 	%f128, %f88, %f88, %f128;
	add.s32 	%r70, %r70, %r3;
	add.s32 	%r68, %r68, 1;
	setp.ne.s32 	%p17, %r68, 0;
	@%p17 bra 	$L__BB10_4;
$L__BB10_5:
	setp.lt.u32 	%p18, %r5, 3;
	@%p18 bra 	$L__BB10_25;
	mul.wide.s32 	%rd17, %r3, 4;
$L__BB10_7:
	mul.wide.s32 	%rd15, %r70, 4;
	add.s64 	%rd16, %rd1, %rd15;
	ld.global.f32 	%f89, [%rd16];
	fma.rn.f32 	%f90, %f89, %f89, %f128;
	add.s32 	%r63, %r70, %r3;
	add.s64 	%rd18, %rd16, %rd17;
	ld.global.f32 	%f91, [%rd18];
	fma.rn.f32 	%f92, %f91, %f91, %f90;
	add.s32 	%r64, %r63, %r3;
	add.s64 	%rd19, %rd18, %rd17;
	ld.global.f32 	%f93, [%rd19];
	fma.rn.f32 	%f94, %f93, %f93, %f92;
	add.s32 	%r65, %r64, %r3;
	add.s64 	%rd20, %rd19, %rd17;
	ld.global.f32 	%f95, [%rd20];
	fma.rn.f32 	%f128, %f95, %f95, %f94;
	add.s32 	%r70, %r65, %r3;
	setp.lt.s32 	%p19, %r70, %r40;
	@%p19 bra 	$L__BB10_7;
	bra.uni 	$L__BB10_25;
$L__BB10_8:
	mul.lo.s32 	%r14, %r42, %r41;
	setp.lt.s32 	%p2, %r40, 1;
	@%p2 bra 	$L__BB10_25;
	mul.lo.s32 	%r44, %r41, %r2;
	add.s32 	%r15, %r44, %r41;
	add.s32 	%r16, %r1, %r44;
	add.s32 	%r17, %r16, 64;
	not.b32 	%r18, %r44;
	add.s64 	%rd2, %rd1, 2048;
	mov.f32 	%f128, 0f00000000;
	mov.b32 	%r72, 0;
	mov.u32 	%r73, %r72;
$L__BB10_10:
	setp.ge.s32 	%p3, %r1, %r41;
	add.s32 	%r45, %r15, %r73;
	add.s32 	%r46, %r17, %r73;
	max.s32 	%r47, %r45, %r46;
	mad.lo.s32 	%r48, %r14, %r72, %r1;
	sub.s32 	%r49, %r18, %r48;
	add.s32 	%r21, %r47, %r49;
	shr.u32 	%r50, %r21, 6;
	add.s32 	%r22, %r50, 1;
	and.b32  	%r23, %r22, 7;
	and.b32  	%r24, %r22, 15;
	add.s32 	%r76, %r16, %r73;
	@%p3 bra 	$L__BB10_24;
	setp.lt.u32 	%p4, %r21, 960;
	@%p4 bra 	$L__BB10_14;
	and.b32  	%r51, %r22, 134217712;
	neg.s32 	%r74, %r51;
$L__BB10_13:
	.pragma "nounroll";
	mul.wide.s32 	%rd6, %r76, 4;
	add.s64 	%rd7, %rd2, %rd6;
	ld.global.f32 	%f26, [%rd7+-2048];
	fma.rn.f32 	%f27, %f26, %f26, %f128;
	ld.global.f32 	%f28, [%rd7+-1792];
	fma.rn.f32 	%f29, %f28, %f28, %f27;
	ld.global.f32 	%f30, [%rd7+-1536];
	fma.rn.f32 	%f31, %f30, %f30, %f29;
	ld.global.f32 	%f32, [%rd7+-1280];
	fma.rn.f32 	%f33, %f32, %f32, %f31;
	ld.global.f32 	%f34, [%rd7+-1024];
	fma.rn.f32 	%f35, %f34, %f34, %f33;
	ld.global.f32 	%f36, [%rd7+-768];
	fma.rn.f32 	%f37, %f36, %f36, %f35;
	ld.global.f32 	%f38, [%rd7+-512];
	fma.rn.f32 	%f39, %f38, %f38, %f37;
	ld.global.f32 	%f40, [%rd7+-256];
	fma.rn.f32 	%f41, %f40, %f40, %f39;
	ld.global.f32 	%f42, [%rd7];
	fma.rn.f32 	%f43, %f42, %f42, %f41;
	ld.global.f32 	%f44, [%rd7+256];
	fma.rn.f32 	%f45, %f44, %f44, %f43;
	ld.global.f32 	%f46, [%rd7+512];
	fma.rn.f32 	%f47, %f46, %f46, %f45;
	ld.global.f32 	%f48, [%rd7+768];
	fma.rn.f32 	%f49, %f48, %f48, %f47;
	ld.global.f32 	%f50, [%rd7+1024];
	fma.rn.f32 	%f51, %f50, %f50, %f49;
	ld.global.f32 	%f52, [%rd7+1280];
	fma.rn.f32 	%f53, %f52, %f52, %f51;
	ld.global.f32 	%f54, [%rd7+1536];
	fma.rn.f32 	%f55, %f54, %f54, %f53;
	ld.global.f32 	%f56, [%rd7+1792];
	fma.rn.f32 	%f128, %f56, %f56, %f55;
	add.s32 	%r76, %r76, 1024;
	add.s32 	%r74, %r74, 16;
	setp.ne.s32 	%p5, %r74, 0;
	@%p5 bra 	$L__BB10_13;
$L__BB10_14:
	setp.eq.s32 	%p6, %r24, 0;
	@%p6 bra 	$L__BB10_24;
	setp.lt.u32 	%p7, %r24, 8;
	@%p7 bra 	$L__BB10_17;
	mul.wide.s32 	%rd8, %r76, 4;
	add.s64 	%rd9, %rd1, %rd8;
	ld.global.f32 	%f58, [%rd9];
	fma.rn.f32 	%f59, %f58, %f58, %f128;
	ld.global.f32 	%f60, [%rd9+256];
	fma.rn.f32 	%f61, %f60, %f60, %f59;
	ld.global.f32 	%f62, [%rd9+512];
	fma.rn.f32 	%f63, %f62, %f62, %f61;
	ld.global.f32 	%f64, [%rd9+768];
	fma.rn.f32 	%f65, %f64, %f64, %f63;
	ld.global.f32 	%f66, [%rd9+1024];
	fma.rn.f32 	%f67, %f66, %f66, %f65;
	ld.global.f32 	%f68, [%rd9+1280];
	fma.rn.f32 	%f69, %f68, %f68, %f67;
	ld.global.f32 	%f70, [%rd9+1536];
	fma.rn.f32 	%f71, %f70, %f70, %f69;
	ld.global.f32 	%f72, [%rd9+1792];
	fma.rn.f32 	%f128, %f72, %f72, %f71;
	add.s32 	%r76, %r76, 512;
$L__BB10_17:
	setp.eq.s32 	%p8, %r23, 0;
	@%p8 bra 	$L__BB10_24;
	and.b32  	%r34, %r22, 3;
	add.s32 	%r52, %r23, -1;
	setp.lt.u32 	%p9, %r52, 3;
	@%p9 bra 	$L__BB10_20;
	mul.wide.s32 	%rd10, %r76, 4;
	add.s64 	%rd11, %rd1, %rd10;
	ld.global.f32 	%f74, [%rd11];
	fma.rn.f32 	%f75, %f74, %f74, %f128;
	ld.global.f32 	%f76, [%rd11+256];
	fma.rn.f32 	%f77, %f76, %f76, %f75;
	ld.global.f32 	%f78, [%rd11+512];
	fma.rn.f32 	%f79, %f78, %f78, %f77;
	ld.global.f32 	%f80, [%rd11+768];
	fma.rn.f32 	%f128, %f80, %f80, %f79;
	add.s32 	%r76, %r76, 256;
$L__BB10_20:
	setp.eq.s32 	%p10, %r34, 0;
	@%p10 bra 	$L__BB10_24;
	mul.wide.s32 	%rd12, %r76, 4;
	add.s64 	%rd3, %rd1, %rd12;
	ld.global.f32 	%f81, [%rd3];
	fma.rn.f32 	%f128, %f81, %f81, %f128;
	setp.eq.s32 	%p11, %r34, 1;
	@%p11 bra 	$L__BB10_24;
	ld.global.f32 	%f82, [%rd3+256];
	fma.rn.f32 	%f128, %f82, %f82, %f128;
	setp.eq.s32 	%p12, %r34, 2;
	@%p12 bra 	$L__BB10_24;
	ld.global.f32 	%f83, [%rd3+512];
	fma.rn.f32 	%f128, %f83, %f83, %f128;
$L__BB10_24:
	add.s32 	%r73, %r73, %r14;
	setp.lt.s32 	%p13, %r73, %r40;
	add.s32 	%r72, %r72, 1;
	@%p13 bra 	$L__BB10_10;
$L__BB10_25:
	shl.b32 	%r66, %r1, 2;
	mov.u32 	%r67, _ZZ14_sumabs2_32_21iPfiiS_E6buffer;
	add.s32 	%r39, %r67, %r66;
	st.shared.f32 	[%r39], %f128;
	bar.sync 	0;
	setp.gt.u32 	%p20, %r1, 31;
	@%p20 bra 	$L__BB10_27;
	ld.volatile.shared.f32 	%f96, [%r39];
	ld.volatile.shared.f32 	%f97, [%r39+128];
	add.f32 	%f98, %f96, %f97;
	st.volatile.shared.f32 	[%r39], %f98;
	ld.volatile.shared.f32 	%f99, [%r39];
	ld.volatile.shared.f32 	%f100, [%r39+64];
	add.f32 	%f101, %f99, %f100;
	st.volatile.shared.f32 	[%r39], %f101;
	ld.volatile.shared.f32 	%f102, [%r39];
	ld.volatile.shared.f32 	%f103, [%r39+32];
	add.f32 	%f104, %f102, %f103;
	st.volatile.shared.f32 	[%r39], %f104;
	ld.volatile.shared.f32 	%f105, [%r39];
	ld.volatile.shared.f32 	%f106, [%r39+16];
	add.f32 	%f107, %f105, %f106;
	st.volatile.shared.f32 	[%r39], %f107;
	ld.volatile.shared.f32 	%f108, [%r39];
	ld.volatile.shared.f32 	%f109, [%r39+8];
	add.f32 	%f110, %f108, %f109;
	st.volatile.shared.f32 	[%r39], %f110;
	ld.volatile.shared.f32 	%f111, [%r39];
	ld.volatile.shared.f32 	%f112, [%r39+4];
	add.f32 	%f113, %f111, %f112;
	st.volatile.shared.f32 	[%r39], %f113;
$L__BB10_27:
	bar.sync 	0;
	setp.ne.s32 	%p21, %r1, 0;
	@%p21 bra 	$L__BB10_29;
	ld.shared.f32 	%f114, [_ZZ14_sumabs2_32_21iPfiiS_E6buffer];
	cvta.to.global.u64 	%rd21, %rd4;
	mul.wide.u32 	%rd22, %r2, 4;
	add.s64 	%rd23, %rd21, %rd22;
	st.global.f32 	[%rd23], %f114;
$L__BB10_29:
	ret;

}
	// .globl	_Z14_sumabs2_64_21iPdiiS_
.visible .entry _Z14_sumabs2_64_21iPdiiS_(
	.param .u32 _Z14_sumabs2_64_21iPdiiS__param_0,
	.param .u64 .ptr .align 1 _Z14_sumabs2_64_21iPdiiS__param_1,
	.param .u32 _Z14_sumabs2_64_21iPdiiS__param_2,
	.param .u32 _Z14_sumabs2_64_21iPdiiS__param_3,
	.param .u64 .ptr .align 1 _Z14_sumabs2_64_21iPdiiS__param_4
)
{
	.reg .pred 	%p<22>;
	.reg .b32 	%r<79>;
	.reg .b64 	%rd<24>;
	.reg .b64 	%fd<130>;
	// demoted variable
	.shared .align 8 .b8 _ZZ14_sumabs2_64_21iPdiiS_E6buffer[512];
	ld.param.u32 	%r40, [_Z14_sumabs2_64_21iPdiiS__param_0];
	ld.param.u64 	%rd5, [_Z14_sumabs2_64_21iPdiiS__param_1];
	ld.param.u32 	%r41, [_Z14_sumabs2_64_21iPdiiS__param_2];
	ld.param.u32 	%r42, [_Z14_sumabs2_64_21iPdiiS__param_3];
	ld.param.u64 	%rd4, [_Z14_sumabs2_64_21iPdiiS__param_4];
	cvta.to.global.u64 	%rd1, %rd5;
	mov.u32 	%r1, %tid.x;
	mov.u32 	%r2, %ctaid.x;
	setp.ne.s32 	%p1, %r41, 1;
	mov.f64 	%fd128, 0d0000000000000000;
	@%p1 bra 	$L__BB11_8;
	shl.b32 	%r3, %r42, 6;
	mad.lo.s32 	%r70, %r42, %r1, %r2;
	setp.ge.s32 	%p14, %r70, %r40;
	@%p14 bra 	$L__BB11_25;
	add.s32 	%r53, %r70, %r3;
	max.s32 	%r54, %r40, %r53;
	sub.s32 	%r55, %r54, %r53;
	setp.ne.s32 	%p15, %r55, 0;
	selp.u32 	%r56, 1, 0, %p15;
	selp.s32 	%r57, -1, 0, %p15;
	add.s32 	%r58, %r55, %r57;
	div.u32 	%r59, %r58, %r3;
	add.s32 	%r5, %r59, %r56;
	and.b32  	%r60, %r5, 3;
	setp.eq.s32 	%p16, %r60, 3;
	mov.f64 	%fd128, 0d0000000000000000;
	@%p16 bra 	$L__BB11_5;
	add.s32 	%r61, %r5, 1;
	and.b32  	%r62, %r61, 3;
	neg.s32 	%r68, %r62;
	mov.f64 	%fd128, 0d0000000000000000;
$L__BB11_4:
	.pragma "nounroll";
	mul.wide.s32 	%rd13, %r70, 8;
	add.s64 	%rd14, %rd1, %rd13;
	ld.global.f64 	%fd88, [%rd14];
	fma.rn.f64 	%fd128, %fd88, %fd88, %fd128;
	add.s32 	%r70, %r70, %r3;
	add.s32 	%r68, %r68, 1;
	setp.ne.s32 	%p17, %r68, 0;
	@%p17 bra 	$L__BB11_4;
$L__BB11_5:
	setp.lt.u32 	%p18, %r5, 3;
	@%p18 bra 	$L__BB11_25;
	mul.wide.s32 	%rd17, %r3, 8;
$L__BB11_7:
	mul.wide.s32 	%rd15, %r70, 8;
	add.s64 	%rd16, %rd1, %rd15;
	ld.global.f64 	%fd89, [%rd16];
	fma.rn.f64 	%fd90, %fd89, %fd89, %fd128;
	add.s32 	%r63, %r70, %r3;
	add.s64 	%rd18, %rd16, %rd17;
	ld.global.f64 	%fd91, [%rd18];
	fma.rn.f64 	%fd92, %fd91, %fd91, %fd90;
	add.s32 	%r64, %r63, %r3;
	add.s64 	%rd19, %rd18, %rd17;
	ld.global.f64 	%fd93, [%rd19];
	fma.rn.f64 	%fd94, %fd93, %fd93, %fd92;
	add.s32 	%r65, %r64, %r3;
	add.s64 	%rd20, %rd19, %rd17;
	ld.global.f64 	%fd95, [%rd20];
	fma.rn.f64 	%fd128, %fd95, %fd95, %fd94;
	add.s32 	%r70, %r65, %r3;
	setp.lt.s32 	%p19, %r70, %r40;
	@%p19 bra 	$L__BB11_7;
	bra.uni 	$L__BB11_25;
$L__BB11_8:
	mul.lo.s32 	%r14, %r42, %r41;
	setp.lt.s32 	%p2, %r40, 1;
	@%p2 bra 	$L__BB11_25;
	mul.lo.s32 	%r44, %r41, %r2;
	add.s32 	%r15, %r44, %r41;
	add.s32 	%r16, %r1, %r44;
	add.s32 	%r17, %r16, 64;
	not.b32 	%r18, %r44;
	add.s64 	%rd2, %rd1, 4096;
	mov.f64 	%fd128, 0d0000000000000000;
	mov.b32 	%r72, 0;
	mov.u32 	%r73, %r72;
$L__BB11_10:
	setp.ge.s32 	%p3, %r1, %r41;
	add.s32 	%r45, %r15, %r73;
	add.s32 	%r46, %r17, %r73;
	max.s32 	%r47, %r45, %r46;
	mad.lo.s32 	%r48, %r14, %r72, %r1;
	sub.s32 	%r49, %r18, %r48;
	add.s32 	%r21, %r47, %r49;
	shr.u32 	%r50, %r21, 6;
	add.s32 	%r22, %r50, 1;
	and.b32  	%r23, %r22, 7;
	and.b32  	%r24, %r22, 15;
	add.s32 	%r76, %r16, %r73;
	@%p3 bra 	$L__BB11_24;
	setp.lt.u32 	%p4, %r21, 960;
	@%p4 bra 	$L__BB11_14;
	and.b32  	%r51, %r22, 134217712;
	neg.s32 	%r74, %r51;
$L__BB11_13:
	.pragma "nounroll";
	mul.wide.s32 	%rd6, %r76, 8;
	add.s64 	%rd7, %rd2, %rd6;
	ld.global.f64 	%fd26, [%rd7+-4096];
	fma.rn.f64 	%fd27, %fd26, %fd26, %fd128;
	ld.global.f64 	%fd28, [%rd7+-3584];
	fma.rn.f64 	%fd29, %fd28, %fd28, %fd27;
	ld.global.f64 	%fd30, [%rd7+-3072];
	fma.rn.f64 	%fd31, %fd30, %fd30, %fd29;
	ld.global.f64 	%fd32, [%rd7+-2560];
	fma.rn.f64 	%fd33, %fd32, %fd32, %fd31;
	ld.global.f64 	%fd34, [%rd7+-2048];
	fma.rn.f64 	%fd35, %fd34, %fd34, %fd33;
	ld.global.f64 	%fd36, [%rd7+-1536];
	fma.rn.f64 	%fd37, %fd36, %fd36, %fd35;
	ld.global.f64 	%fd38, [%rd7+-1024];
	fma.rn.f64 	%fd39, %fd38, %fd38, %fd37;
	ld.global.f64 	%fd40, [%rd7+-512];
	fma.rn.f64 	%fd41, %fd40, %fd40, %fd39;
	ld.global.f64 	%fd42, [%rd7];
	fma.rn.f64 	%fd43, %fd42, %fd42, %fd41;
	ld.global.f64 	%fd44, [%rd7+512];
	fma.rn.f64 	%fd45, %fd44, %fd44, %fd43;
	ld.global.f64 	%fd46, [%rd7+1024];
	fma.rn.f64 	%fd47, %fd46, %fd46, %fd45;
	ld.global.f64 	%fd48, [%rd7+1536];
	fma.rn.f64 	%fd49, %fd48, %fd48, %fd47;
	ld.global.f64 	%fd50, [%rd7+2048];
	fma.rn.f64 	%fd51, %fd50, %fd50, %fd49;
	ld.global.f64 	%fd52, [%rd7+2560];
	fma.rn.f64 	%fd53, %fd52, %fd52, %fd51;
	ld.global.f64 	%fd54, [%rd7+3072];
	fma.rn.f64 	%fd55, %fd54, %fd54, %fd53;
	ld.global.f64 	%fd56, [%rd7+3584];
	fma.rn.f64 	%fd128, %fd56, %fd56, %fd55;
	add.s32 	%r76, %r76, 1024;
	add.s32 	%r74, %r74, 16;
	setp.ne.s32 	%p5, %r74, 0;
	@%p5 bra 	$L__BB11_13;
$L__BB11_14:
	setp.eq.s32 	%p6, %r24, 0;
	@%p6 bra 	$L__BB11_24;
	setp.lt.u32 	%p7, %r24, 8;
	@%p7 bra 	$L__BB11_17;
	mul.wide.s32 	%rd8, %r76, 8;
	add.s64 	%rd9, %rd1, %rd8;
	ld.global.f64 	%fd58, [%rd9];
	fma.rn.f64 	%fd59, %fd58, %fd58, %fd128;
	ld.global.f64 	%fd60, [%rd9+512];
	fma.rn.f64 	%fd61, %fd60, %fd60, %fd59;
	ld.global.f64 	%fd62, [%rd9+1024];
	fma.rn.f64 	%fd63, %fd62, %fd62, %fd61;
	ld.global.f64 	%fd64, [%rd9+1536];
	fma.rn.f64 	%fd65, %fd64, %fd64, %fd63;
	ld.global.f64 	%fd66, [%rd9+2048];
	fma.rn.f64 	%fd67, %fd66, %fd66, %fd65;
	ld.global.f64 	%fd68, [%rd9+2560];
	fma.rn.f64 	%fd69, %fd68, %fd68, %fd67;
	ld.global.f64 	%fd70, [%rd9+3072];
	fma.rn.f64 	%fd71, %fd70, %fd70, %fd69;
	ld.global.f64 	%fd72, [%rd9+3584];
	fma.rn.f64 	%fd128, %fd72, %fd72, %fd71;
	add.s32 	%r76, %r76, 512;
$L__BB11_17:
	setp.eq.s32 	%p8, %r23, 0;
	@%p8 bra 	$L__BB11_24;
	and.b32  	%r34, %r22, 3;
	add.s32 	%r52, %r23, -1;
	setp.lt.u32 	%p9, %r52, 3;
	@%p9 bra 	$L__BB11_20;
	mul.wide.s32 	%rd10, %r76, 8;
	add.s64 	%rd11, %rd1, %rd10;
	ld.global.f64 	%fd74, [%rd11];
	fma.rn.f64 	%fd75, %fd74, %fd74, %fd128;
	ld.global.f64 	%fd76, [%rd11+512];
	fma.rn.f64 	%fd77, %fd76, %fd76, %fd75;
	ld.global.f64 	%fd78, [%rd11+1024];
	fma.rn.f64 	%fd79, %fd78, %fd78, %fd77;
	ld.global.f64 	%fd80, [%rd11+1536];
	fma.rn.f64 	%fd128, %fd80, %fd80, %fd79;
	add.s32 	%r76, %r76, 256;
$L__BB11_20:
	setp.eq.s32 	%p10, %r34, 0;
	@%p10 bra 	$L__BB11_24;
	mul.wide.s32 	%rd12, %r76, 8;
	add.s64 	%rd3, %rd1, %rd12;
	ld.global.f64 	%fd81, [%rd3];
	fma.rn.f64 	%fd128, %fd81, %fd81, %fd128;
	setp.eq.s32 	%p11, %r34, 1;
	@%p11 bra 	$L__BB11_24;
	ld.global.f64 	%fd82, [%rd3+512];
	fma.rn.f64 	%fd128, %fd82, %fd82, %fd128;
	setp.eq.s32 	%p12, %r34, 2;
	@%p12 bra 	$L__BB11_24;
	ld.global.f64 	%fd83, [%rd3+1024];
	fma.rn.f64 	%fd128, %fd83, %fd83, %fd128;
$L__BB11_24:
	add.s32 	%r73, %r73, %r14;
	setp.lt.s32 	%p13, %r73, %r40;
	add.s32 	%r72, %r72, 1;
	@%p13 bra 	$L__BB11_10;
$L__BB11_25:
	shl.b32 	%r66, %r1, 3;
	mov.u32 	%r67, _ZZ14_sumabs2_64_21iPdiiS_E6buffer;
	add.s32 	%r39, %r67, %r66;
	st.shared.f64 	[%r39], %fd128;
	bar.sync 	0;
	setp.gt.u32 	%p20, %r1, 31;
	@%p20 bra 	$L__BB11_27;
	ld.volatile.shared.f64 	%fd96, [%r39];
	ld.volatile.shared.f64 	%fd97, [%r39+256];
	add.f64 	%fd98, %fd96, %fd97;
	st.volatile.shared.f64 	[%r39], %fd98;
	ld.volatile.shared.f64 	%fd99, [%r39];
	ld.volatile.shared.f64 	%fd100, [%r39+128];
	add.f64 	%fd101, %fd99, %fd100;
	st.volatile.shared.f64 	[%r39], %fd101;
	ld.volatile.shared.f64 	%fd102, [%r39];
	ld.volatile.shared.f64 	%fd103, [%r39+64];
	add.f64 	%fd104, %fd102, %fd103;
	st.volatile.shared.f64 	[%r39], %fd104;
	ld.volatile.shared.f64 	%fd105, [%r39];
	ld.volatile.shared.f64 	%fd106, [%r39+32];
	add.f64 	%fd107, %fd105, %fd106;
	st.volatile.shared.f64 	[%r39], %fd107;
	ld.volatile.shared.f64 	%fd108, [%r39];
	ld.volatile.shared.f64 	%fd109, [%r39+16];
	add.f64 	%fd110, %fd108, %fd109;
	st.volatile.shared.f64 	[%r39], %fd110;
	ld.volatile.shared.f64 	%fd111, [%r39];
	ld.volatile.shared.f64 	%fd112, [%r39+8];
	add.f64 	%fd113, %fd111, %fd112;
	st.volatile.shared.f64 	[%r39], %fd113;
$L__BB11_27:
	bar.sync 	0;
	setp.ne.s32 	%p21, %r1, 0;
	@%p21 bra 	$L__BB11_29;
	ld.shared.f64 	%fd114, [_ZZ14_sumabs2_64_21iPdiiS_E6buffer];
	cvta.to.global.u64 	%rd21, %rd4;
	mul.wide.u32 	%rd22, %r2, 8;
	add.s64 	%rd23, %rd21, %rd22;
	st.global.f64 	[%rd23], %fd114;
$L__BB11_29:
	ret;

}
	// .globl	_Z14_countnz_32_21iPfiiS_
.visible .entry _Z14_countnz_32_21iPfiiS_(
	.param .u32 _Z14_countnz_32_21iPfiiS__param_0,
	.param .u64 .ptr .align 1 _Z14_countnz_32_21iPfiiS__param_1,
	.param .u32 _Z14_countnz_32_21iPfiiS__param_2,
	.param .u32 _Z14_countnz_32_21iPfiiS__param_3,
	.param .u64 .ptr .align 1 _Z14_countnz_32_21iPfiiS__param_4
)
{
	.reg .pred 	%p<58>;
	.reg .b32 	%r<79>;
	.reg .b32 	%f<166>;
	.reg .b64 	%rd<24>;
	// demoted variable
	.shared .align 4 .b8 _ZZ14_countnz_32_21iPfiiS_E6buffer[256];
	ld.param.u32 	%r40, [_Z14_countnz_32_21iPfiiS__param_0];
	ld.param.u64 	%rd5, [_Z14_countnz_32_21iPfiiS__param_1];
	ld.param.u32 	%r41, [_Z14_countnz_32_21iPfiiS__param_2];
	ld.param.u32 	%r42, [_Z14_countnz_32_21iPfiiS__param_3];
	ld.param.u64 	%rd4, [_Z14_countnz_32_21iPfiiS__param_4];
	cvta.to.global.u64 	%rd1, %rd5;
	mov.u32 	%r1, %tid.x;
	mov.u32 	%r2, %ctaid.x;
	setp.ne.s32 	%p1, %r41, 1;
	mov.f32 	%f164, 0f00000000;
	@%p1 bra 	$L__BB12_8;
	shl.b32 	%r3, %r42, 6;
	mad.lo.s32 	%r70, %r42, %r1, %r2;
	setp.ge.s32 	%p45, %r70, %r40;
	@%p45 bra 	$L__BB12_25;
	add.s32 	%r53, %r70, %r3;
	max.s32 	%r54, %r40, %r53;
	sub.s32 	%r55, %r54, %r53;
	setp.ne.s32 	%p46, %r55, 0;
	selp.u32 	%r56, 1, 0, %p46;
	selp.s32 	%r57, -1, 0, %p46;
	add.s32 	%r58, %r55, %r57;
	div.u32 	%r59, %r58, %r3;
	add.s32 	%r5, %r59, %r56;
	and.b32  	%r60, %r5, 3;
	setp.eq.s32 	%p47, %r60, 3;
	mov.f32 	%f164, 0f00000000;
	@%p47 bra 	$L__BB12_5;
	add.s32 	%r61, %r5, 1;
	and.b32  	%r62, %r61, 3;
	neg.s32 	%r68, %r62;
	mov.f32 	%f164, 0f00000000;
$L__BB12_4:
	.pragma "nounroll";
	mul.wide.s32 	%rd13, %r70, 4;
	add.s64 	%rd14, %rd1, %rd13;
	ld.global.f32 	%f119, [%rd14];
	setp.neu.f32 	%p48, %f119, 0f00000000;
	selp.f32 	%f120, 0f3F800000, 0f00000000, %p48;
	add.f32 	%f164, %f164, %f120;
	add.s32 	%r70, %r70, %r3;
	add.s32 	%r68, %r68, 1;
	setp.ne.s32 	%p49, %r68, 0;
	@%p49 bra 	$L__BB12_4;
$L__BB12_5:
	setp.lt.u32 	%p50, %r5, 3;
	@%p50 bra 	$L__BB12_25;
	mul.wide.s32 	%rd17, %r3, 4;
$L__BB12_7:
	mul.wide.s32 	%rd15, %r70, 4;
	add.s64 	%rd16, %rd1, %rd15;
	ld.global.f32 	%f121, [%rd16];
	setp.neu.f32 	%p51, %f121, 0f00000000;
	selp.f32 	%f122, 0f3F800000, 0f00000000, %p51;
	add.f32 	%f123, %f164, %f122;
	add.s32 	%r63, %r70, %r3;
	add.s64 	%rd18, %rd16, %rd17;
	ld.global.f32 	%f124, [%rd18];
	setp.neu.f32 	%p52, %f124, 0f00000000;
	selp.f32 	%f125, 0f3F800000, 0f00000000, %p52;
	add.f32 	%f126, %f123, %f125;
	add.s32 	%r64, %r63, %r3;
	add.s64 	%rd19, %rd18, %rd17;
	ld.global.f32 	%f127, [%rd19];
	setp.neu.f32 	%p53, %f127, 0f00000000;
	selp.f32 	%f128, 0f3F800000, 0f00000000, %p53;
	add.f32 	%f129, %f126, %f128;
	add.s32 	%r65, %r64, %r3;
	add.s64 	%rd20, %rd19, %rd17;
	ld.global.f32 	%f130, [%rd20];
	setp.neu.f32 	%p54, %f130, 0f00000000;
	selp.f32 	%f131, 0f3F800000, 0f00000000, %p54;
	add.f32 	%f164, %f129, %f131;
	add.s32 	%r70, %r65, %r3;
	setp.lt.s32 	%p55, %r70, %r40;
	@%p55 bra 	$L__BB12_7;
	bra.uni 	$L__BB12_25;
$L__BB12_8:
	mul.lo.s32 	%r14, %r42, %r41;
	setp.lt.s32 	%p2, %r40, 1;
	@%p2 bra 	$L__BB12_25;
	mul.lo.s32 	%r44, %r41, %r2;
	add.s32 	%r15, %r44, %r41;
	add.s32 	%r16, %r1, %r44;
	add.s32 	%r17, %r16, 64;
	not.b32 	%r18, %r44;
	add.s64 	%rd2, %rd1, 2048;
	mov.f32 	%f164, 0f00000000;
	mov.b32 	%r72, 0;
	mov.u32 	%r73, %r72;
$L__BB12_10:
	setp.ge.s32 	%p3, %r1, %r41;
	add.s32 	%r45, %r15, %r73;
	add.s32 	%r46, %r17, %r73;
	max.s32 	%r47, %r45, %r46;
	mad.lo.s32 	%r48, %r14, %r72, %r1;
	sub.s32 	%r49, %r18, %r48;
	add.s32 	%r21, %r47, %r49;
	shr.u32 	%r50, %r21, 6;
	add.s32 	%r22, %r50, 1;
	and.b32  	%r23, %r22, 7;
	and.b32  	%r24, %r22, 15;
	add.s32 	%r76, %r16, %r73;
	@%p3 bra 	$L__BB12_24;
	setp.lt.u32 	%p4, %r21, 960;
	@%p4 bra 	$L__BB12_14;
	and.b32  	%r51, %r22, 134217712;
	neg.s32 	%r74, %r51;
$L__BB12_13:
	.pragma "nounroll";
	mul.wide.s32 	%rd6, %r76, 4;
	add.s64 	%rd7, %rd2, %rd6;
	ld.global.f32 	%f26, [%rd7+-2048];
	setp.neu.f32 	%p5, %f26, 0f00000000;
	selp.f32 	%f27, 0f3F800000, 0f00000000, %p5;
	add.f32 	%f28, %f164, %f27;
	ld.global.f32 	%f29, [%rd7+-1792];
	setp.neu.f32 	%p6, %f29, 0f00000000;
	selp.f32 	%f30, 0f3F800000, 0f00000000, %p6;
	add.f32 	%f31, %f28, %f30;
	ld.global.f32 	%f32, [%rd7+-1536];
	setp.neu.f32 	%p7, %f32, 0f00000000;
	selp.f32 	%f33, 0f3F800000, 0f00000000, %p7;
	add.f32 	%f34, %f31, %f33;
	ld.global.f32 	%f35, [%rd7+-1280];
	setp.neu.f32 	%p8, %f35, 0f00000000;
	selp.f32 	%f36, 0f3F800000, 0f00000000, %p8;
	add.f32 	%f37, %f34, %f36;
	ld.global.f32 	%f38, [%rd7+-1024];
	setp.neu.f32 	%p9, %f38, 0f00000000;
	selp.f32 	%f39, 0f3F800000, 0f00000000, %p9;
	add.f32 	%f40, %f37, %f39;
	ld.global.f32 	%f41, [%rd7+-768];
	setp.neu.f32 	%p10, %f41, 0f00000000;
	selp.f32 	%f42, 0f3F800000, 0f00000000, %p10;
	add.f32 	%f43, %f40, %f42;
	ld.global.f32 	%f44, [%rd7+-512];
	setp.neu.f32 	%p11, %f44, 0f00000000;
	selp.f32 	%f45, 0f3F800000, 0f00000000, %p11;
	add.f32 	%f46, %f43, %f45;
	ld.global.f32 	%f47, [%rd7+-256];
	setp.neu.f32 	%p12, %f47, 0f00000000;
	selp.f32 	%f48, 0f3F800000, 0f00000000, %p12;
	add.f32 	%f49, %f46, %f48;
	ld.global.f32 	%f50, [%rd7];
	setp.neu.f32 	%p13, %f50, 0f00000000;
	selp.f32 	%f51, 0f3F800000, 0f00000000, %p13;
	add.f32 	%f52, %f49, %f51;
	ld.global.f32 	%f53, [%rd7+256];
	setp.neu.f32 	%p14, %f53, 0f00000000;
	selp.f32 	%f54, 0f3F800000, 0f00000000, %p14;
	add.f32 	%f55, %f52, %f54;
	ld.global.f32 	%f56, [%rd7+512];
	setp.neu.f32 	%p15, %f56, 0f00000000;
	selp.f32 	%f57, 0f3F800000, 0f00000000, %p15;
	add.f32 	%f58, %f55, %f57;
	ld.global.f32 	%f59, [%rd7+768];
	setp.neu.f32 	%p16, %f59, 0f00000000;
	selp.f32 	%f60, 0f3F800000, 0f00000000, %p16;
	add.f32 	%f61, %f58, %f60;
	ld.global.f32 	%f62, [%rd7+1024];
	setp.neu.f32 	%p17, %f62, 0f00000000;
	selp.f32 	%f63, 0f3F800000, 0f00000000, %p17;
	add.f32 	%f64, %f61, %f63;
	ld.global.f32 	%f65, [%rd7+1280];
	setp.neu.f32 	%p18, %f65, 0f00000000;
	selp.f32 	%f66, 0f3F800000, 0f00000000, %p18;
	add.f32 	%f67, %f64, %f66;
	ld.global.f32 	%f68, [%rd7+1536];
	setp.neu.f32 	%p19, %f68, 0f00000000;
	selp.f32 	%f69, 0f3F800000, 0f00000000, %p19;
	add.f32 	%f70, %f67, %f69;
	ld.global.f32 	%f71, [%rd7+1792];
	setp.neu.f32 	%p20, %f71, 0f00000000;
	selp.f32 	%f72, 0f3F800000, 0f00000000, %p20;
	add.f32 	%f164, %f70, %f72;
	add.s32 	%r76, %r76, 1024;
	add.s32 	%r74, %r74, 16;
	setp.ne.s32 	%p21, %r74, 0;
	@%p21 bra 	$L__BB12_13;
$L__BB12_14:
	setp.eq.s32 	%p22, %r24, 0;
	@%p22 bra 	$L__BB12_24;
	setp.lt.u32 	%p23, %r24, 8;
	@%p23 bra 	$L__BB12_17;
	mul.wide.s32 	%rd8, %r76, 4;
	add.s64 	%rd9, %rd1, %rd8;
	ld.global.f32 	%f74, [%rd9];
	setp.neu.f32 	%p24, %f74, 0f00000000;
	selp.f32 	%f75, 0f3F800000, 0f00000000, %p24;
	add.f32 	%f76, %f164, %f75;
	ld.global.f32 	%f77, [%rd9+256];
	setp.neu.f32 	%p25, %f77, 0f00000000;
	selp.f32 	%f78, 0f3F800000, 0f00000000, %p25;
	add.f32 	%f79, %f76, %f78;
	ld.global.f32 	%f80, [%rd9+512];
	setp.neu.f32 	%p26, %f80, 0f00000000;
	selp.f32 	%f81, 0f3F800000, 0f00000000, %p26;
	add.f32 	%f82, %f79, %f81;
	ld.global.f32 	%f83, [%rd9+768];
	setp.neu.f32 	%p27, %f83, 0f00000000;
	selp.f32 	%f84, 0f3F800000, 0f00000000, %p27;
	add.f32 	%f85, %f82, %f84;
	ld.global.f32 	%f86, [%rd9+1024];
	setp.neu.f32 	%p28, %f86, 0f00000000;
	selp.f32 	%f87, 0f3F800000, 0f00000000, %p28;
	add.f32 	%f88, %f85, %f87;
	ld.global.f32 	%f89, [%rd9+1280];
	setp.neu.f32 	%p29, %f89, 0f00000000;
	selp.f32 	%f90, 0f3F800000, 0f00000000, %p29;
	add.f32 	%f91, %f88, %f90;
	ld.global.f32 	%f92, [%rd9+1536];
	setp.neu.f32 	%p30, %f92, 0f00000000;
	selp.f32 	%f93, 0f3F800000, 0f00000000, %p30;
	add.f32 	%f94, %f91, %f93;
	ld.global.f32 	%f95, [%rd9+1792];
	setp.neu.f32 	%p31, %f95, 0f00000000;
	selp.f32 	%f96, 0f3F800000, 0f00000000, %p31;
	add.f32 	%f164, %f94, %f96;
	add.s32 	%r76, %r76, 512;
$L__BB12_17:
	setp.eq.s32 	%p32, %r23, 0;
	@%p32 bra 	$L__BB12_24;
	and.b32  	%r34, %r22, 3;
	add.s32 	%r52, %r23, -1;
	setp.lt.u32 	%p33, %r52, 3;
	@%p33 bra 	$L__BB12_20;
	mul.wide.s32 	%rd10, %r76, 4;
	add.s64 	%rd11, %rd1, %rd10;
	ld.global.f32 	%f98, [%rd11];
	setp.neu.f32 	%p34, %f98, 0f00000000;
	selp.f32 	%f99, 0f3F800000, 0f00000000, %p34;
	add.f32 	%f100, %f164, %f99;
	ld.global.f32 	%f101, [%rd11+256];
	setp.neu.f32 	%p35, %f101, 0f00000000;
	selp.f32 	%f102, 0f3F800000, 0f00000000, %p35;
	add.f32 	%f103, %f100, %f102;
	ld.global.f32 	%f104, [%rd11+512];
	setp.neu.f32 	%p36, %f104, 0f00000000;
	selp.f32 	%f105, 0f3F800000, 0f00000000, %p36;
	add.f32 	%f106, %f103, %f105;
	ld.global.f32 	%f107, [%rd11+768];
	setp.neu.f32 	%p37, %f107, 0f00000000;
	selp.f32 	%f108, 0f3F800000, 0f00000000, %p37;
	add.f32 	%f164, %f106, %f108;
	add.s32 	%r76, %r76, 256;
$L__BB12_20:
	setp.eq.s32 	%p38, %r34, 0;
	@%p38 bra 	$L__BB12_24;
	mul.wide.s32 	%rd12, %r76, 4;
	add.s64 	%rd3, %rd1, %rd12;
	ld.global.f32 	%f109, [%rd3];
	setp.neu.f32 	%p39, %f109, 0f00000000;
	selp.f32 	%f110, 0f3F800000, 0f00000000, %p39;
	add.f32 	%f164, %f164, %f110;
	setp.eq.s32 	%p40, %r34, 1;
	@%p40 bra 	$L__BB12_24;
	ld.global.f32 	%f111, [%rd3+256];
	setp.neu.f32 	%p41, %f111, 0f00000000;
	selp.f32 	%f112, 0f3F800000, 0f00000000, %p41;
	add.f32 	%f164, %f164, %f112;
	setp.eq.s32 	%p42, %r34, 2;
	@%p42 bra 	$L__BB12_24;
	ld.global.f32 	%f113, [%rd3+512];
	setp.neu.f32 	%p43, %f113, 0f00000000;
	selp.f32 	%f114, 0f3F800000, 0f00000000, %p43;
	add.f32 	%f164, %f164, %f114;
$L__BB12_24:
	add.s32 	%r73, %r73, %r14;
	setp.lt.s32 	%p44, %r73, %r40;
	add.s32 	%r72, %r72, 1;
	@%p44 bra 	$L__BB12_10;
$L__BB12_25:
	shl.b32 	%r66, %r1, 2;
	mov.u32 	%r67, _ZZ14_countnz_32_21iPfiiS_E6buffer;
	add.s32 	%r39, %r67, %r66;
	st.shared.f32 	[%r39], %f164;
	bar.sync 	0;
	setp.gt.u32 	%p56, %r1, 31;
	@%p56 bra 	$L__BB12_27;
	ld.volatile.shared.f32 	%f132, [%r39];
	ld.volatile.shared.f32 	%f133, [%r39+128];
	add.f32 	%f134, %f132, %f133;
	st.volatile.shared.f32 	[%r39], %f134;
	ld.volatile.shared.f32 	%f135, [%r39];
	ld.volatile.shared.f32 	%f136, [%r39+64];
	add.f32 	%f137, %f135, %f136;
	st.volatile.shared.f32 	[%r39], %f137;
	ld.volatile.shared.f32 	%f138, [%r39];
	ld.volatile.shared.f32 	%f139, [%r39+32];
	add.f32 	%f140, %f138, %f139;
	st.volatile.shared.f32 	[%r39], %f140;
	ld.volatile.shared.f32 	%f141, [%r39];
	ld.volatile.shared.f32 	%f142, [%r39+16];
	add.f32 	%f143, %f141, %f142;
	st.volatile.shared.f32 	[%r39], %f143;
	ld.volatile.shared.f32 	%f144, [%r39];
	ld.volatile.shared.f32 	%f145, [%r39+8];
	add.f32 	%f146, %f144, %f145;
	st.volatile.shared.f32 	[%r39], %f146;
	ld.volatile.shared.f32 	%f147, [%r39];
	ld.volatile.shared.f32 	%f148, [%r39+4];
	add.f32 	%f149, %f147, %f148;
	st.volatile.shared.f32 	[%r39], %f149;
$L__BB12_27:
	bar.sync 	0;
	setp.ne.s32 	%p57, %r1, 0;
	@%p57 bra 	$L__BB12_29;
	ld.shared.f32 	%f150, [_ZZ14_countnz_32_21iPfiiS_E6buffer];
	cvta.to.global.u64 	%rd21, %rd4;
	mul.wide.u32 	%rd22, %r2, 4;
	add.s64 	%rd23, %rd21, %rd22;
	st.global.f32 	[%rd23], %f150;
$L__BB12_29:
	ret;

}
	// .globl	_Z14_countnz_64_21iPdiiS_
.visible .entry _Z14_countnz_64_21iPdiiS_(
	.param .u32 _Z14_countnz_64_21iPdiiS__param_0,
	.param .u64 .ptr .align 1 _Z14_countnz_64_21iPdiiS__param_1,
	.param .u32 _Z14_countnz_64_21iPdiiS__param_2,
	.param .u32 _Z14_countnz_64_21iPdiiS__param_3,
	.param .u64 .ptr .align 1 _Z14_countnz_64_21iPdiiS__param_4
)
{
	.reg .pred 	%p<58>;
	.reg .b32 	%r<79>;
	.reg .b64 	%rd<24>;
	.reg .b64 	%fd<166>;
	// demoted variable
	.shared .align 8 .b8 _ZZ14_countnz_64_21iPdiiS_E6buffer[512];
	ld.param.u32 	%r40, [_Z14_countnz_64_21iPdiiS__param_0];
	ld.param.u64 	%rd5, [_Z14_countnz_64_21iPdiiS__param_1];
	ld.param.u32 	%r41, [_Z14_countnz_64_21iPdiiS__param_2];
	ld.param.u32 	%r42, [_Z14_countnz_64_21iPdiiS__param_3];
	ld.param.u64 	%rd4, [_Z14_countnz_64_21iPdiiS__param_4];
	cvta.to.global.u64 	%rd1, %rd5;
	mov.u32 	%r1, %tid.x;
	mov.u32 	%r2, %ctaid.x;
	setp.ne.s32 	%p1, %r41, 1;
	mov.f64 	%fd164, 0d0000000000000000;
	@%p1 bra 	$L__BB13_8;
	shl.b32 	%r3, %r42, 6;
	mad.lo.s32 	%r70, %r42, %r1, %r2;
	setp.ge.s32 	%p45, %r70, %r40;
	@%p45 bra 	$L__BB13_25;
	add.s32 	%r53, %r70, %r3;
	max.s32 	%r54, %r40, %r53;
	sub.s32 	%r55, %r54, %r53;
	setp.ne.s32 	%p46, %r55, 0;
	selp.u32 	%r56, 1, 0, %p46;
	selp.s32 	%r57, -1, 0, %p46;
	add.s32 	%r58, %r55, %r57;
	div.u32 	%r59, %r58, %r3;
	add.s32 	%r5, %r59, %r56;
	and.b32  	%r60, %r5, 3;
	setp.eq.s32 	%p47, %r60, 3;
	mov.f64 	%fd164, 0d0000000000000000;
	@%p47 bra 	$L__BB13_5;
	add.s32 	%r61, %r5, 1;
	and.b32  	%r62, %r61, 3;
	neg.s32 	%r68, %r62;
	mov.f64 	%fd164, 0d0000000000000000;
$L__BB13_4:
	.pragma "nounroll";
	mul.wide.s32 	%rd13, %r70, 8;
	add.s64 	%rd14, %rd1, %rd13;
	ld.global.f64 	%fd119, [%rd14];
	setp.neu.f64 	%p48, %fd119, 0d0000000000000000;
	selp.f64 	%fd120, 0d3FF0000000000000, 0d0000000000000000, %p48;
	add.f64 	%fd164, %fd164, %fd120;
	add.s32 	%r70, %r70, %r3;
	add.s32 	%r68, %r68, 1;
	setp.ne.s32 	%p49, %r68, 0;
	@%p49 bra 	$L__BB13_4;
$L__BB13_5:
	setp.lt.u32 	%p50, %r5, 3;
	@%p50 bra 	$L__BB13_25;
	mul.wide.s32 	%rd17, %r3, 8;
$L__BB13_7:
	mul.wide.s32 	%rd15, %r70, 8;
	add.s64 	%rd16, %rd1, %rd15;
	ld.global.f64 	%fd121, [%rd16];
	setp.neu.f64 	%p51, %fd121, 0d0000000000000000;
	selp.f64 	%fd122, 0d3FF0000000000000, 0d0000000000000000, %p51;
	add.f64 	%fd123, %fd164, %fd122;
	add.s32 	%r63, %r70, %r3;
	add.s64 	%rd18, %rd16, %rd17;
	ld.global.f64 	%fd124, [%rd18];
	setp.neu.f64 	%p52, %fd124, 0d0000000000000000;
	selp.f64 	%fd125, 0d3FF0000000000000, 0d0000000000000000, %p52;
	add.f64 	%fd126, %fd123, %fd125;
	add.s32 	%r64, %r63, %r3;
	add.s64 	%rd19, %rd18, %rd17;
	ld.global.f64 	%fd127, [%rd19];
	setp.neu.f64 	%p53, %fd127, 0d0000000000000000;
	selp.f64 	%fd128, 0d3FF0000000000000, 0d0000000000000000, %p53;
	add.f64 	%fd129, %fd126, %fd128;
	add.s32 	%r65, %r64, %r3;
	add.s64 	%rd20, %rd19, %rd17;
	ld.global.f64 	%fd130, [%rd20];
	setp.neu.f64 	%p54, %fd130, 0d0000000000000000;
	selp.f64 	%fd131, 0d3FF0000000000000, 0d0000000000000000, %p54;
	add.f64 	%fd164, %fd129, %fd131;
	add.s32 	%r70, %r65, %r3;
	setp.lt.s32 	%p55, %r70, %r40;
	@%p55 bra 	$L__BB13_7;
	bra.uni 	$L__BB13_25;
$L__BB13_8:
	mul.lo.s32 	%r14, %r42, %r41;
	setp.lt.s32 	%p2, %r40, 1;
	@%p2 bra 	$L__BB13_25;
	mul.lo.s32 	%r44, %r41, %r2;
	add.s32 	%r15, %r44, %r41;
	add.s32 	%r16, %r1, %r44;
	add.s32 	%r17, %r16, 64;
	not.b32 	%r18, %r44;
	add.s64 	%rd2, %rd1, 4096;
	mov.f64 	%fd164, 0d0000000000000000;
	mov.b32 	%r72, 0;
	mov.u32 	%r73, %r72;
$L__BB13_10:
	setp.ge.s32 	%p3, %r1, %r41;
	add.s32 	%r45, %r15, %r73;
	add.s32 	%r46, %r17, %r73;
	max.s32 	%r47, %r45, %r46;
	mad.lo.s32 	%r48, %r14, %r72, %r1;
	sub.s32 	%r49, %r18, %r48;
	add.s32 	%r21, %r47, %r49;
	shr.u32 	%r50, %r21, 6;
	add.s32 	%r22, %r50, 1;
	and.b32  	%r23, %r22, 7;
	and.b32  	%r24, %r22, 15;
	add.s32 	%r76, %r16, %r73;
	@%p3 bra 	$L__BB13_24;
	setp.lt.u32 	%p4, %r21, 960;
	@%p4 bra 	$L__BB13_14;
	and.b32  	%r51, %r22, 134217712;
	neg.s32 	%r74, %r51;
$L__BB13_13:
	.pragma "nounroll";
	mul.wide.s32 	%rd6, %r76, 8;
	add.s64 	%rd7, %rd2, %rd6;
	ld.global.f64 	%fd26, [%rd7+-4096];
	setp.neu.f64 	%p5, %fd26, 0d0000000000000000;
	selp.f64 	%fd27, 0d3FF0000000000000, 0d0000000000000000, %p5;
	add.f64 	%fd28, %fd164, %fd27;
	ld.global.f64 	%fd29, [%rd7+-3584];
	setp.neu.f64 	%p6, %fd29, 0d0000000000000000;
	selp.f64 	%fd30, 0d3FF0000000000000, 0d0000000000000000, %p6;
	add.f64 	%fd31, %fd28, %fd30;
	ld.global.f64 	%fd32, [%rd7+-3072];
	setp.neu.f64 	%p7, %fd32, 0d0000000000000000;
	selp.f64 	%fd33, 0d3FF0000000000000, 0d0000000000000000, %p7;
	add.f64 	%fd34, %fd31, %fd33;
	ld.global.f64 	%fd35, [%rd7+-2560];
	setp.neu.f64 	%p8, %fd35, 0d0000000000000000;
	selp.f64 	%fd36, 0d3FF0000000000000, 0d0000000000000000, %p8;
	add.f64 	%fd37, %fd34, %fd36;
	ld.global.f64 	%fd38, [%rd7+-2048];
	setp.neu.f64 	%p9, %fd38, 0d0000000000000000;
	selp.f64 	%fd39, 0d3FF0000000000000, 0d0000000000000000, %p9;
	add.f64 	%fd40, %fd37, %fd39;
	ld.global.f64 	%fd41, [%rd7+-1536];
	setp.neu.f64 	%p10, %fd41, 0d0000000000000000;
	selp.f64 	%fd42, 0d3FF0000000000000, 0d0000000000000000, %p10;
	add.f64 	%fd43, %fd40, %fd42;
	ld.global.f64 	%fd44, [%rd7+-1024];
	setp.neu.f64 	%p11, %fd44, 0d0000000000000000;
	selp.f64 	%fd45, 0d3FF0000000000000, 0d0000000000000000, %p11;
	add.f64 	%fd46, %fd43, %fd45;
	ld.global.f64 	%fd47, [%rd7+-512];
	setp.neu.f64 	%p12, %fd47, 0d0000000000000000;
	selp.f64 	%fd48, 0d3FF0000000000000, 0d0000000000000000, %p12;
	add.f64 	%fd49, %fd46, %fd48;
	ld.global.f64 	%fd50, [%rd7];
	setp.neu.f64 	%p13, %fd50, 0d0000000000000000;
	selp.f64 	%fd51, 0d3FF0000000000000, 0d0000000000000000, %p13;
	add.f64 	%fd52, %fd49, %fd51;
	ld.global.f64 	%fd53, [%rd7+512];
	setp.neu.f64 	%p14, %fd53, 0d0000000000000000;
	selp.f64 	%fd54, 0d3FF0000000000000, 0d0000000000000000, %p14;
	add.f64 	%fd55, %fd52, %fd54;
	ld.global.f64 	%fd56, [%rd7+1024];
	setp.neu.f64 	%p15, %fd56, 0d0000000000000000;
	selp.f64 	%fd57, 0d3FF0000000000000, 0d0000000000000000, %p15;
	add.f64 	%fd58, %fd55, %fd57;
	ld.global.f64 	%fd59, [%rd7+1536];
	setp.neu.f64 	%p16, %fd59, 0d0000000000000000;
	selp.f64 	%fd60, 0d3FF0000000000000, 0d0000000000000000, %p16;
	add.f64 	%fd61, %fd58, %fd60;
	ld.global.f64 	%fd62, [%rd7+2048];
	setp.neu.f64 	%p17, %fd62, 0d0000000000000000;
	selp.f64 	%fd63, 0d3FF0000000000000, 0d0000000000000000, %p17;
	add.f64 	%fd64, %fd61, %fd63;
	ld.global.f64 	%fd65, [%rd7+2560];
	setp.neu.f64 	%p18, %fd65, 0d0000000000000000;
	selp.f64 	%fd66, 0d3FF0000000000000, 0d0000000000000000, %p18;
	add.f64 	%fd67, %fd64, %fd66;
	ld.global.f64 	%fd68, [%rd7+3072];
	setp.neu.f64 	%p19, %fd68, 0d0000000000000000;
	selp.f64 	%fd69, 0d3FF0000000000000, 0d0000000000000000, %p19;
	add.f64 	%fd70, %fd67, %fd69;
	ld.global.f64 	%fd71, [%rd7+3584];
	setp.neu.f64 	%p20, %fd71, 0d0000000000000000;
	selp.f64 	%fd72, 0d3FF0000000000000, 0d0000000000000000, %p20;
	add.f64 	%fd164, %fd70, %fd72;
	add.s32 	%r76, %r76, 1024;
	add.s32 	%r74, %r74, 16;
	setp.ne.s32 	%p21, %r74, 0;
	@%p21 bra 	$L__BB13_13;
$L__BB13_14:
	setp.eq.s32 	%p22, %r24, 0;
	@%p22 bra 	$L__BB13_24;
	setp.lt.u32 	%p23, %r24, 8;
	@%p23 bra 	$L__BB13_17;
	mul.wide.s32 	%rd8, %r76, 8;
	add.s64 	%rd9, %rd1, %rd8;
	ld.global.f64 	%fd74, [%rd9];
	setp.neu.f64 	%p24, %fd74, 0d0000000000000000;
	selp.f64 	%fd75, 0d3FF0000000000000, 0d0000000000000000, %p24;
	add.f64 	%fd76, %fd164, %fd75;
	ld.global.f64 	%fd77, [%rd9+512];
	setp.neu.f64 	%p25, %fd77, 0d0000000000000000;
	selp.f64 	%fd78, 0d3FF0000000000000, 0d0000000000000000, %p25;
	add.f64 	%fd79, %fd76, %fd78;
	ld.global.f64 	%fd80, [%rd9+1024];
	setp.neu.f64 	%p26, %fd80, 0d0000000000000000;
	selp.f64 	%fd81, 0d3FF0000000000000, 0d0000000000000000, %p26;
	add.f64 	%fd82, %fd79, %fd81;
	ld.global.f64 	%fd83, [%rd9+1536];
	setp.neu.f64 	%p27, %fd83, 0d0000000000000000;
	selp.f64 	%fd84, 0d3FF0000000000000, 0d0000000000000000, %p27;
	add.f64 	%fd85, %fd82, %fd84;
	ld.global.f64 	%fd86, [%rd9+2048];
	setp.neu.f64 	%p28, %fd86, 0d0000000000000000;
	selp.f64 	%fd87, 0d3FF0000000000000, 0d0000000000000000, %p28;
	add.f64 	%fd88, %fd85, %fd87;
	ld.global.f64 	%fd89, [%rd9+2560];
	setp.neu.f64 	%p29, %fd89, 0d0000000000000000;
	selp.f64 	%fd90, 0d3FF0000000000000, 0d0000000000000000, %p29;
	add.f64 	%fd91, %fd88, %fd90;
	ld.global.f64 	%fd92, [%rd9+3072];
	setp.neu.f64 	%p30, %fd92, 0d0000000000000000;
	selp.f64 	%fd93, 0d3FF0000000000000, 0d0000000000000000, %p30;
	add.f64 	%fd94, %fd91, %fd93;
	ld.global.f64 	%fd95, [%rd9+3584];
	setp.neu.f64 	%p31, %fd95, 0d0000000000000000;
	selp.f64 	%fd96, 0d3FF0000000000000, 0d0000000000000000, %p31;
	add.f64 	%fd164, %fd94, %fd96;
	add.s32 	%r76, %r76, 512;
$L__BB13_17:
	setp.eq.s32 	%p32, %r23, 0;
	@%p32 bra 	$L__BB13_24;
	and.b32  	%r34, %r22, 3;
	add.s32 	%r52, %r23, -1;
	setp.lt.u32 	%p33, %r52, 3;
	@%p33 bra 	$L__BB13_20;
	mul.wide.s32 	%rd10, %r76, 8;
	add.s64 	%rd11, %rd1, %rd10;
	ld.global.f64 	%fd98, [%rd11];
	setp.neu.f64 	%p34, %fd98, 0d0000000000000000;
	selp.f64 	%fd99, 0d3FF0000000000000, 0d0000000000000000, %p34;
	add.f64 	%fd100, %fd164, %fd99;
	ld.global.f64 	%fd101, [%rd11+512];
	setp.neu.f64 	%p35, %fd101, 0d0000000000000000;
	selp.f64 	%fd102, 0d3FF0000000000000, 0d0000000000000000, %p35;
	add.f64 	%fd103, %fd100, %fd102;
	ld.global.f64 	%fd104, [%rd11+1024];
	setp.neu.f64 	%p36, %fd104, 0d0000000000000000;
	selp.f64 	%fd105, 0d3FF0000000000000, 0d0000000000000000, %p36;
	add.f64 	%fd106, %fd103, %fd105;
	ld.global.f64 	%fd107, [%rd11+1536];
	setp.neu.f64 	%p37, %fd107, 0d0000000000000000;
	selp.f64 	%fd108, 0d3FF0000000000000, 0d0000000000000000, %p37;
	add.f64 	%fd164, %fd106, %fd108;
	add.s32 	%r76, %r76, 256;
$L__BB13_20:
	setp.eq.s32 	%p38, %r34, 0;
	@%p38 bra 	$L__BB13_24;
	mul.wide.s32 	%rd12, %r76, 8;
	add.s64 	%rd3, %rd1, %rd12;
	ld.global.f64 	%fd109, [%rd3];
	setp.neu.f64 	%p39, %fd109, 0d0000000000000000;
	selp.f64 	%fd110, 0d3FF0000000000000, 0d0000000000000000, %p39;
	add.f64 	%fd164, %fd164, %fd110;
	setp.eq.s32 	%p40, %r34, 1;
	@%p40 bra 	$L__BB13_24;
	ld.global.f64 	%fd111, [%rd3+512];
	setp.neu.f64 	%p41, %fd111, 0d0000000000000000;
	selp.f64 	%fd112, 0d3FF0000000000000, 0d0000000000000000, %p41;
	add.f64 	%fd164, %fd164, %fd112;
	setp.eq.s32 	%p42, %r34, 2;
	@%p42 bra 	$L__BB13_24;
	ld.global.f64 	%fd113, [%rd3+1024];
	setp.neu.f64 	%p43, %fd113, 0d0000000000000000;
	selp.f64 	%fd114, 0d3FF0000000000000, 0d0000000000000000, %p43;
	add.f64 	%fd164, %fd164, %fd114;
$L__BB13_24:
	add.s32 	%r73, %r73, %r14;
	setp.lt.s32 	%p44, %r73, %r40;
	add.s32 	%r72, %r72, 1;
	@%p44 bra 	$L__BB13_10;
$L__BB13_25:
	shl.b32 	%r66, %r1, 3;
	mov.u32 	%r67, _ZZ14_countnz_64_21iPdiiS_E6buffer;
	add.s32 	%r39, %r67, %r66;
	st.shared.f64 	[%r39], %fd164;
	bar.sync 	0;
	setp.gt.u32 	%p56, %r1, 31;
	@%p56 bra 	$L__BB13_27;
	ld.volatile.shared.f64 	%fd132, [%r39];
	ld.volatile.shared.f64 	%fd133, [%r39+256];
	add.f64 	%fd134, %fd132, %fd133;
	st.volatile.shared.f64 	[%r39], %fd134;
	ld.volatile.shared.f64 	%fd135, [%r39];
	ld.volatile.shared.f64 	%fd136, [%r39+128];
	add.f64 	%fd137, %fd135, %fd136;
	st.volatile.shared.f64 	[%r39], %fd137;
	ld.volatile.shared.f64 	%fd138, [%r39];
	ld.volatile.shared.f64 	%fd139, [%r39+64];
	add.f64 	%fd140, %fd138, %fd139;
	st.volatile.shared.f64 	[%r39], %fd140;
	ld.volatile.shared.f64 	%fd141, [%r39];
	ld.volatile.shared.f64 	%fd142, [%r39+32];
	add.f64 	%fd143, %fd141, %fd142;
	st.volatile.shared.f64 	[%r39], %fd143;
	ld.volatile.shared.f64 	%fd144, [%r39];
	ld.volatile.shared.f64 	%fd145, [%r39+16];
	add.f64 	%fd146, %fd144, %fd145;
	st.volatile.shared.f64 	[%r39], %fd146;
	ld.volatile.shared.f64 	%fd147, [%r39];
	ld.volatile.shared.f64 	%fd148, [%r39+8];
	add.f64 	%fd149, %fd147, %fd148;
	st.volatile.shared.f64 	[%r39], %fd149;
$L__BB13_27:
	bar.sync 	0;
	setp.ne.s32 	%p57, %r1, 0;
	@%p57 bra 	$L__BB13_29;
	ld.shared.f64 	%fd150, [_ZZ14_countnz_64_21iPdiiS_E6buffer];
	cvta.to.global.u64 	%rd21, %rd4;
	mul.wide.u32 	%rd22, %r2, 8;
	add.s64 	%rd23, %rd21, %rd22;
	st.global.f64 	[%rd23], %fd150;
$L__BB13_29:
	ret;

}


// ===== COMPILED SASS (sm_100) =====

	.target	sm_100

	.elftype	@"ET_EXEC"


//--------------------- .note.nv.tkinfo           --------------------------
	.section	.note.nv.tkinfo,"",@"SHT_NOTE"
	.sectionflags	@"SHF_NOTE_NV_TKINFO"
	.tkinfo
        /*0018*/ 	.word	0x00000002
        /*0030*/ 	.string	""
        /*0030*/ 	.string	"ptxas"
        /*0030*/ 	.string	"Cuda compilation tools, release 13.0, V13.0.88"
        /*0030*/ 	.string	"Build cuda_13.0.r13.0/compiler.36424714_0"
        /*0030*/ 	.string	"-arch sm_100 -m 64 "



//--------------------- .note.nv.cuinfo           --------------------------
	.section	.note.nv.cuinfo,"",@"SHT_NOTE"
	.sectionflags	@"SHF_NOTE_NV_CUINFO"
        /*0018*/ 	.short	0x0002
        /*001a*/ 	.short	0x0064
        /*001c*/ 	.short	0x0082
	.zero		2


//--------------------- .nv.info                  --------------------------
	.section	.nv.info,"",@"SHT_CUDA_INFO"
	.align	4


	//----- nvinfo : EIATTR_REGCOUNT
	.align		4
        /*0000*/ 	.byte	0x04, 0x2f
        /*0002*/ 	.short	(.L_1 - .L_0)
	.align		4
.L_0:
        /*0004*/ 	.word	index@(_Z10_sum_32_21iPfiiS_)
        /*0008*/ 	.word	0x0000001f


	//----- nvinfo : EIATTR_FRAME_SIZE
	.align		4
.L_1:
        /*000c*/ 	.byte	0x04, 0x11
        /*000e*/ 	.short	(.L_3 - .L_2)
	.align		4
.L_2:
        /*0010*/ 	.word	index@(_Z10_sum_32_21iPfiiS_)
        /*0014*/ 	.word	0x00000000


	//----- nvinfo : EIATTR_REGCOUNT
	.align		4
.L_3:
        /*0018*/ 	.byte	0x04, 0x2f
        /*001a*/ 	.short	(.L_5 - .L_4)
	.align		4
.L_4:
        /*001c*/ 	.word	index@(_Z10_sum_64_21iPdiiS_)
        /*0020*/ 	.word	0x0000001f


	//----- nvinfo : EIATTR_FRAME_SIZE
	.align		4
.L_5:
        /*0024*/ 	.byte	0x04, 0x11
        /*0026*/ 	.short	(.L_7 - .L_6)
	.align		4
.L_6:
        /*0028*/ 	.word	index@(_Z10_sum_64_21iPdiiS_)
        /*002c*/ 	.word	0x00000000


	//----- nvinfo : EIATTR_REGCOUNT
	.align		4
.L_7:
        /*0030*/ 	.byte	0x04, 0x2f
        /*0032*/ 	.short	(.L_9 - .L_8)
	.align		4
.L_8:
        /*0034*/ 	.word	index@(_Z11_prod_32_21iPfiiS_)
        /*0038*/ 	.word	0x0000001f


	//----- nvinfo : EIATTR_FRAME_SIZE
	.align		4
.L_9:
        /*003c*/ 	.byte	0x04, 0x11
        /*003e*/ 	.short	(.L_11 - .L_10)
	.align		4
.L_10:
        /*0040*/ 	.word	index@(_Z11_prod_32_21iPfiiS_)
        /*0044*/ 	.word	0x00000000


	//----- nvinfo : EIATTR_REGCOUNT
	.align		4
.L_11:
        /*0048*/ 	.byte	0x04, 0x2f
        /*004a*/ 	.short	(.L_13 - .L_12)
	.align		4
.L_12:
        /*004c*/ 	.word	index@(_Z11_prod_64_21iPdiiS_)
        /*0050*/ 	.word	0x0000001f


	//----- nvinfo : EIATTR_FRAME_SIZE
	.align		4
.L_13:
        /*0054*/ 	.byte	0x04, 0x11
        /*0056*/ 	.short	(.L_15 - .L_14)
	.align		4
.L_14:
        /*0058*/ 	.word	index@(_Z11_prod_64_21iPdiiS_)
        /*005c*/ 	.word	0x00000000


	//----- nvinfo : EIATTR_REGCOUNT
	.align		4
.L_15:
        /*0060*/ 	.byte	0x04, 0x2f
        /*0062*/ 	.short	(.L_17 - .L_16)
	.align		4
.L_16:
        /*0064*/ 	.word	index@(_Z14_maximum_32_21iPfiiS_)
        /*0068*/ 	.word	0x0000001f


	//----- nvinfo : EIATTR_FRAME_SIZE
	.align		4
.L_17:
        /*006c*/ 	.byte	0x04, 0x11
        /*006e*/ 	.short	(.L_19 - .L_18)
	.align		4
.L_18:
        /*0070*/ 	.word	index@(_Z14_maximum_32_21iPfiiS_)
        /*0074*/ 	.word	0x00000000


	//----- nvinfo : EIATTR_REGCOUNT
	.align		4
.L_19:
        /*0078*/ 	.byte	0x04, 0x2f
        /*007a*/ 	.short	(.L_21 - .L_20)
	.align		4
.L_20:
        /*007c*/ 	.word	index@(_Z14_maximum_64_21iPdiiS_)
        /*0080*/ 	.word	0x00000020


	//----- nvinfo : EIATTR_FRAME_SIZE
	.align		4
.L_21:
        /*0084*/ 	.byte	0x04, 0x11
        /*0086*/ 	.short	(.L_23 - .L_22)
	.align		4
.L_22:
        /*0088*/ 	.word	index@(_Z14_maximum_64_21iPdiiS_)
        /*008c*/ 	.word	0x00000000


	//----- nvinfo : EIATTR_REGCOUNT
	.align		4
.L_23:
        /*0090*/ 	.byte	0x04, 0x2f
        /*0092*/ 	.short	(.L_25 - .L_24)
	.align		4
.L_24:
        /*0094*/ 	.word	index@(_Z14_minimum_32_21iPfiiS_)
        /*0098*/ 	.word	0x0000001f


	//----- nvinfo : EIATTR_FRAME_SIZE
	.align		4
.L_25:
        /*009c*/ 	.byte	0x04, 0x11
        /*009e*/ 	.short	(.L_27 - .L_26)
	.align		4
.L_26:
        /*00a0*/ 	.word	index@(_Z14_minimum_32_21iPfiiS_)
        /*00a4*/ 	.word	0x00000000


	//----- nvinfo : EIATTR_REGCOUNT
	.align		4
.L_27:
        /*00a8*/ 	.byte	0x04, 0x2f
        /*00aa*/ 	.short	(.L_29 - .L_28)
	.align		4
.L_28:
        /*00ac*/ 	.word	index@(_Z14_minimum_64_21iPdiiS_)
        /*00b0*/ 	.word	0x00000020


	//----- nvinfo : EIATTR_FRAME_SIZE
	.align		4
.L_29:
        /*00b4*/ 	.byte	0x04, 0x11
        /*00b6*/ 	.short	(.L_31 - .L_30)
	.align		4
.L_30:
        /*00b8*/ 	.word	index@(_Z14_minimum_64_21iPdiiS_)
        /*00bc*/ 	.word	0x00000000


	//----- nvinfo : EIATTR_REGCOUNT
	.align		4
.L_31:
        /*00c0*/ 	.byte	0x04, 0x2f
        /*00c2*/ 	.short	(.L_33 - .L_32)
	.align		4
.L_32:
        /*00c4*/ 	.word	index@(_Z13_sumabs_32_21iPfiiS_)
        /*00c8*/ 	.word	0x0000001e


	//----- nvinfo : EIATTR_FRAME_SIZE
	.align		4
.L_33:
        /*00cc*/ 	.byte	0x04, 0x11
        /*00ce*/ 	.short	(.L_35 - .L_34)
	.align		4
.L_34:
        /*00d0*/ 	.word	index@(_Z13_sumabs_32_21iPfiiS_)
        /*00d4*/ 	.word	0x00000000


	//----- nvinfo : EIATTR_REGCOUNT
	.align		4
.L_35:
        /*00d8*/ 	.byte	0x04, 0x2f
        /*00da*/ 	.short	(.L_37 - .L_36)
	.align		4
.L_36:
        /*00dc*/ 	.word	index@(_Z13_sumabs_64_21iPdiiS_)
        /*00e0*/ 	.word	0x00000020


	//----- nvinfo : EIATTR_FRAME_SIZE
	.align		4
.L_37:
        /*00e4*/ 	.byte	0x04, 0x11
        /*00e6*/ 	.short	(.L_39 - .L_38)
	.align		4
.L_38:
        /*00e8*/ 	.word	index@(_Z13_sumabs_64_21iPdiiS_)
        /*00ec*/ 	.word	0x00000000


	//----- nvinfo : EIATTR_REGCOUNT
	.align		4
.L_39:
        /*00f0*/ 	.byte	0x04, 0x2f
        /*00f2*/ 	.short	(.L_41 - .L_40)
	.align		4
.L_40:
        /*00f4*/ 	.word	index@(_Z14_sumabs2_32_21iPfiiS_)
        /*00f8*/ 	.word	0x0000001f


	//----- nvinfo : EIATTR_FRAME_SIZE
	.align		4
.L_41:
        /*00fc*/ 	.byte	0x04, 0x11
        /*00fe*/ 	.short	(.L_43 - .L_42)
	.align		4
.L_42:
        /*0100*/ 	.word	index@(_Z14_sumabs2_32_21iPfiiS_)
        /*0104*/ 	.word	0x00000000


	//----- nvinfo : EIATTR_REGCOUNT
	.align		4
.L_43:
        /*0108*/ 	.byte	0x04, 0x2f
        /*010a*/ 	.short	(.L_45 - .L_44)
	.align		4
.L_44:
        /*010c*/ 	.word	index@(_Z14_sumabs2_64_21iPdiiS_)
        /*0110*/ 	.word	0x0000001f


	//----- nvinfo : EIATTR_FRAME_SIZE
	.align		4
.L_45:
        /*0114*/ 	.byte	0x04, 0x11
        /*0116*/ 	.short	(.L_47 - .L_46)
	.align		4
.L_46:
        /*0118*/ 	.word	index@(_Z14_sumabs2_64_21iPdiiS_)
        /*011c*/ 	.word	0x00000000


	//----- nvinfo : EIATTR_REGCOUNT
	.align		4
.L_47:
        /*0120*/ 	.byte	0x04, 0x2f
        /*0122*/ 	.short	(.L_49 - .L_48)
	.align		4
.L_48:
        /*0124*/ 	.word	index@(_Z14_countnz_32_21iPfiiS_)
        /*0128*/ 	.word	0x0000001e


	//----- nvinfo : EIATTR_FRAME_SIZE
	.align		4
.L_49:
        /*012c*/ 	.byte	0x04, 0x11
        /*012e*/ 	.short	(.L_51 - .L_50)
	.align		4
.L_50:
        /*0130*/ 	.word	index@(_Z14_countnz_32_21iPfiiS_)
        /*0134*/ 	.word	0x00000000


	//----- nvinfo : EIATTR_REGCOUNT
	.align		4
.L_51:
        /*0138*/ 	.byte	0x04, 0x2f
        /*013a*/ 	.short	(.L_53 - .L_52)
	.align		4
.L_52:
        /*013c*/ 	.word	index@(_Z14_countnz_64_21iPdiiS_)
        /*0140*/ 	.word	0x00000020


	//----- nvinfo : EIATTR_FRAME_SIZE
	.align		4
.L_53:
        /*0144*/ 	.byte	0x04, 0x11
        /*0146*/ 	.short	(.L_55 - .L_54)
	.align		4
.L_54:
        /*0148*/ 	.word	index@(_Z14_countnz_64_21iPdiiS_)
        /*014c*/ 	.word	0x00000000


	//----- nvinfo : EIATTR_MIN_STACK_SIZE
	.align		4
.L_55:
        /*0150*/ 	.byte	0x04, 0x12
        /*0152*/ 	.short	(.L_57 - .L_56)
	.align		4
.L_56:
        /*0154*/ 	.word	index@(_Z14_countnz_64_21iPdiiS_)
        /*0158*/ 	.word	0x00000000


	//----- nvinfo : EIATTR_MIN_STACK_SIZE
	.align		4
.L_57:
        /*015c*/ 	.byte	0x04, 0x12
        /*015e*/ 	.short	(.L_59 - .L_58)
	.align		4
.L_58:
        /*0160*/ 	.word	index@(_Z14_countnz_32_21iPfiiS_)
        /*0164*/ 	.word	0x00000000


	//----- nvinfo : EIATTR_MIN_STACK_SIZE
	.align		4
.L_59:
        /*0168*/ 	.byte	0x04, 0x12
        /*016a*/ 	.short	(.L_61 - .L_60)
	.align		4
.L_60:
        /*016c*/ 	.word	index@(_Z14_sumabs2_64_21iPdiiS_)
        /*0170*/ 	.word	0x00000000


	//----- nvinfo : EIATTR_MIN_STACK_SIZE
	.align		4
.L_61:
        /*0174*/ 	.byte	0x04, 0x12
        /*0176*/ 	.short	(.L_63 - .L_62)
	.align		4
.L_62:
        /*0178*/ 	.word	index@(_Z14_sumabs2_32_21iPfiiS_)
        /*017c*/ 	.word	0x00000000


	//----- nvinfo : EIATTR_MIN_STACK_SIZE
	.align		4
.L_63:
        /*0180*/ 	.byte	0x04, 0x12
        /*0182*/ 	.short	(.L_65 - .L_64)
	.align		4
.L_64:
        /*0184*/ 	.word	index@(_Z13_sumabs_64_21iPdiiS_)
        /*0188*/ 	.word	0x00000000


	//----- nvinfo : EIATTR_MIN_STACK_SIZE
	.align		4
.L_65:
        /*018c*/ 	.byte	0x04, 0x12
        /*018e*/ 	.short	(.L_67 - .L_66)
	.align		4
.L_66:
        /*0190*/ 	.word	index@(_Z13_sumabs_32_21iPfiiS_)
        /*0194*/ 	.word	0x00000000


	//----- nvinfo : EIATTR_MIN_STACK_SIZE
	.align		4
.L_67:
        /*0198*/ 	.byte	0x04, 0x12
        /*019a*/ 	.short	(.L_69 - .L_68)
	.align		4
.L_68:
        /*019c*/ 	.word	index@(_Z14_minimum_64_21iPdiiS_)
        /*01a0*/ 	.word	0x00000000


	//----- nvinfo : EIATTR_MIN_STACK_SIZE
	.align		4
.L_69:
        /*01a4*/ 	.byte	0x04, 0x12
        /*01a6*/ 	.short	(.L_71 - .L_70)
	.align		4
.L_70:
        /*01a8*/ 	.word	index@(_Z14_minimum_32_21iPfiiS_)
        /*01ac*/ 	.word	0x00000000


	//----- nvinfo : EIATTR_MIN_STACK_SIZE
	.align		4
.L_71:
        /*01b0*/ 	.byte	0x04, 0x12
        /*01b2*/ 	.short	(.L_73 - .L_72)
	.align		4
.L_72:
        /*01b4*/ 	.word	index@(_Z14_maximum_64_21iPdiiS_)
        /*01b8*/ 	.word	0x00000000


	//----- nvinfo : EIATTR_MIN_STACK_SIZE
	.align		4
.L_73:
        /*01bc*/ 	.byte	0x04, 0x12
        /*01be*/ 	.short	(.L_75 - .L_74)
	.align		4
.L_74:
        /*01c0*/ 	.word	index@(_Z14_maximum_32_21iPfiiS_)
        /*01c4*/ 	.word	0x00000000


	//----- nvinfo : EIATTR_MIN_STACK_SIZE
	.align		4
.L_75:
        /*01c8*/ 	.byte	0x04, 0x12
        /*01ca*/ 	.short	(.L_77 - .L_76)
	.align		4
.L_76:
        /*01cc*/ 	.word	index@(_Z11_prod_64_21iPdiiS_)
        /*01d0*/ 	.word	0x00000000


	//----- nvinfo : EIATTR_MIN_STACK_SIZE
	.align		4
.L_77:
        /*01d4*/ 	.byte	0x04, 0x12
        /*01d6*/ 	.short	(.L_79 - .L_78)
	.align		4
.L_78:
        /*01d8*/ 	.word	index@(_Z11_prod_32_21iPfiiS_)
        /*01dc*/ 	.word	0x00000000


	//----- nvinfo : EIATTR_MIN_STACK_SIZE
	.align		4
.L_79:
        /*01e0*/ 	.byte	0x04, 0x12
        /*01e2*/ 	.short	(.L_81 - .L_80)
	.align		4
.L_80:
        /*01e4*/ 	.word	index@(_Z10_sum_64_21iPdiiS_)
        /*01e8*/ 	.word	0x00000000


	//----- nvinfo : EIATTR_MIN_STACK_SIZE
	.align		4
.L_81:
        /*01ec*/ 	.byte	0x04, 0x12
        /*01ee*/ 	.short	(.L_83 - .L_82)
	.align		4
.L_82:
        /*01f0*/ 	.word	index@(_Z10_sum_32_21iPfiiS_)
        /*01f4*/ 	.word	0x00000000
.L_83:


//--------------------- .nv.compat                --------------------------
	.section	.nv.compat,"",@"SHT_CUDA_COMPAT_INFO"
	.align	4
        /*0000*/ 	.byte	0x02, 0x09, 0x00, 0x00, 0x02, 0x02, 0x01, 0x00, 0x02, 0x05, 0x05, 0x00, 0x03, 0x07, 0x01, 0x01
        /*0010*/ 	.byte	0x02, 0x03, 0x00, 0x00, 0x02, 0x06, 0x01, 0x00, 0x04, 0x0b, 0x08, 0x00, 0x01, 0x00, 0x00, 0x00
        /*0020*/ 	.byte	0x00, 0x00, 0x00, 0x00


//--------------------- .nv.info._Z14_countnz_64_21iPdiiS_ --------------------------
	.section	.nv.info._Z14_countnz_64_21iPdiiS_,"",@"SHT_CUDA_INFO"
	.sectionflags	@""
	.align	4


	//----- nvinfo : EIATTR_CUDA_API_VERSION
	.align		4
        /*0000*/ 	.byte	0x04, 0x37
        /*0002*/ 	.short	(.L_85 - .L_84)
.L_84:
        /*0004*/ 	.word	0x00000082


	//----- nvinfo : EIATTR_KPARAM_INFO
	.align		4
.L_85:
        /*0008*/ 	.byte	0x04, 0x17
        /*000a*/ 	.short	(.L_87 - .L_86)
.L_86:
        /*000c*/ 	.word	0x00000000
        /*0010*/ 	.short	0x0004
        /*0012*/ 	.short	0x0018
        /*0014*/ 	.byte	0x00, 0xf5, 0x21, 0x00


	//----- nvinfo : EIATTR_KPARAM_INFO
	.align		4
.L_87:
        /*0018*/ 	.byte	0x04, 0x17
        /*001a*/ 	.short	(.L_89 - .L_88)
.L_88:
        /*001c*/ 	.word	0x00000000
        /*0020*/ 	.short	0x0003
        /*0022*/ 	.short	0x0014
        /*0024*/ 	.byte	0x00, 0xf0, 0x11, 0x00


	//----- nvinfo : EIATTR_KPARAM_INFO
	.align		4
.L_89:
        /*0028*/ 	.byte	0x04, 0x17
        /*002a*/ 	.short	(.L_91 - .L_90)
.L_90:
        /*002c*/ 	.word	0x00000000
        /*0030*/ 	.short	0x0002
        /*0032*/ 	.short	0x0010
        /*0034*/ 	.byte	0x00, 0xf0, 0x11, 0x00


	//----- nvinfo : EIATTR_KPARAM_INFO
	.align		4
.L_91:
        /*0038*/ 	.byte	0x04, 0x17
        /*003a*/ 	.short	(.L_93 - .L_92)
.L_92:
        /*003c*/ 	.word	0x00000000
        /*0040*/ 	.short	0x0001
        /*0042*/ 	.short	0x0008
        /*0044*/ 	.byte	0x00, 0xf5, 0x21, 0x00


	//----- nvinfo : EIATTR_KPARAM_INFO
	.align		4
.L_93:
        /*0048*/ 	.byte	0x04, 0x17
        /*004a*/ 	.short	(.L_95 - .L_94)
.L_94:
        /*004c*/ 	.word	0x00000000
        /*0050*/ 	.short	0x0000
        /*0052*/ 	.short	0x0000
        /*0054*/ 	.byte	0x00, 0xf0, 0x11, 0x00


	//----- nvinfo : EIATTR_SPARSE_MMA_MASK
	.align		4
.L_95:
        /*0058*/ 	.byte	0x03, 0x50
        /*005a*/ 	.short	0x0000


	//----- nvinfo : EIATTR_MAXREG_COUNT
	.align		4
        /*005c*/ 	.byte	0x03, 0x1b
        /*005e*/ 	.short	0x00ff


	//----- nvinfo : EIATTR_NUM_BARRIERS
	.align		4
        /*0060*/ 	.byte	0x02, 0x4c
        /*0062*/ 	.byte	0x01
	.zero		1


	//----- nvinfo : EIATTR_MERCURY_ISA_VERSION
	.align		4
        /*0064*/ 	.byte	0x03, 0x5f
        /*0066*/ 	.short	0x0101


	//----- nvinfo : EIATTR_VRC_CTA_INIT_COUNT
	.align		4
        /*0068*/ 	.byte	0x02, 0x4a
	.zero		1
	.zero		1


	//----- nvinfo : EIATTR_EXIT_INSTR_OFFSETS
	.align		4
        /*006c*/ 	.byte	0x04, 0x1c
        /*006e*/ 	.short	(.L_97 - .L_96)


	//   ....[0]....
.L_96:
        /*0070*/ 	.word	0x00001610


	//   ....[1]....
        /*0074*/ 	.word	0x00001660


	//----- nvinfo : EIATTR_CRS_STACK_SIZE
	.align		4
.L_97:
        /*0078*/ 	.byte	0x04, 0x1e
        /*007a*/ 	.short	(.L_99 - .L_98)
.L_98:
        /*007c*/ 	.word	0x00000000


	//----- nvinfo : EIATTR_CBANK_PARAM_SIZE
	.align		4
.L_99:
        /*0080*/ 	.byte	0x03, 0x19
        /*0082*/ 	.short	0x0020


	//----- nvinfo : EIATTR_PARAM_CBANK
	.align		4
        /*0084*/ 	.byte	0x04, 0x0a
        /*0086*/ 	.short	(.L_101 - .L_100)
	.align		4
.L_100:
        /*0088*/ 	.word	index@(.nv.constant0._Z14_countnz_64_21iPdiiS_)
        /*008c*/ 	.short	0x0380
        /*008e*/ 	.short	0x0020


	//----- nvinfo : EIATTR_SW_WAR
	.align		4
.L_101:
        /*0090*/ 	.byte	0x04, 0x36
        /*0092*/ 	.short	(.L_103 - .L_102)
.L_102:
        /*0094*/ 	.word	0x00000008
.L_103:


//--------------------- .nv.info._Z14_countnz_32_21iPfiiS_ --------------------------
	.section	.nv.info._Z14_countnz_32_21iPfiiS_,"",@"SHT_CUDA_INFO"
	.sectionflags	@""
	.align	4


	//----- nvinfo : EIATTR_CUDA_API_VERSION
	.align		4
        /*0000*/ 	.byte	0x04, 0x37
        /*0002*/ 	.short	(.L_105 - .L_104)
.L_104:
        /*0004*/ 	.word	0x00000082


	//----- nvinfo : EIATTR_KPARAM_INFO
	.align		4
.L_105:
        /*0008*/ 	.byte	0x04, 0x17
        /*000a*/ 	.short	(.L_107 - .L_106)
.L_106:
        /*000c*/ 	.word	0x00000000
        /*0010*/ 	.short	0x0004
        /*0012*/ 	.short	0x0018
        /*0014*/ 	.byte	0x00, 0xf5, 0x21, 0x00


	//----- nvinfo : EIATTR_KPARAM_INFO
	.align		4
.L_107:
        /*0018*/ 	.byte	0x04, 0x17
        /*001a*/ 	.short	(.L_109 - .L_108)
.L_108:
        /*001c*/ 	.word	0x00000000
        /*0020*/ 	.short	0x0003
        /*0022*/ 	.short	0x0014
        /*0024*/ 	.byte	0x00, 0xf0, 0x11, 0x00


	//----- nvinfo : EIATTR_KPARAM_INFO
	.align		4
.L_109:
        /*0028*/ 	.byte	0x04, 0x17
        /*002a*/ 	.short	(.L_111 - .L_110)
.L_110:
        /*002c*/ 	.word	0x00000000
        /*0030*/ 	.short	0x0002
        /*0032*/ 	.short	0x0010
        /*0034*/ 	.byte	0x00, 0xf0, 0x11, 0x00


	//----- nvinfo : EIATTR_KPARAM_INFO
	.align		4
.L_111:
        /*0038*/ 	.byte	0x04, 0x17
        /*003a*/ 	.short	(.L_113 - .L_112)
.L_112:
        /*003c*/ 	.word	0x00000000
        /*0040*/ 	.short	0x0001
        /*0042*/ 	.short	0x0008
        /*0044*/ 	.byte	0x00, 0xf5, 0x21, 0x00


	//----- nvinfo : EIATTR_KPARAM_INFO
	.align		4
.L_113:
        /*0048*/ 	.byte	0x04, 0x17
        /*004a*/ 	.short	(.L_115 - .L_114)
.L_114:
        /*004c*/ 	.word	0x00000000
        /*0050*/ 	.short	0x0000
        /*0052*/ 	.short	0x0000
        /*0054*/ 	.byte	0x00, 0xf0, 0x11, 0x00


	//----- nvinfo : EIATTR_SPARSE_MMA_MASK
	.align		4
.L_115:
        /*0058*/ 	.byte	0x03, 0x50
        /*005a*/ 	.short	0x0000


	//----- nvinfo : EIATTR_MAXREG_COUNT
	.align		4
        /*005c*/ 	.byte	0x03, 0x1b
        /*005e*/ 	.short	0x00ff


	//----- nvinfo : EIATTR_NUM_BARRIERS
	.align		4
        /*0060*/ 	.byte	0x02, 0x4c
        /*0062*/ 	.byte	0x01
	.zero		1


	//----- nvinfo : EIATTR_MERCURY_ISA_VERSION
	.align		4
        /*0064*/ 	.byte	0x03, 0x5f
        /*0066*/ 	.short	0x0101


	//----- nvinfo : EIATTR_VRC_CTA_INIT_COUNT
	.align		4
        /*0068*/ 	.byte	0x02, 0x4a
	.zero		1
	.zero		1


	//----- nvinfo : EIATTR_EXIT_INSTR_OFFSETS
	.align		4
        /*006c*/ 	.byte	0x04, 0x1c
        /*006e*/ 	.short	(.L_117 - .L_116)


	//   ....[0]....
.L_116:
        /*0070*/ 	.word	0x00001220


	//   ....[1]....
        /*0074*/ 	.word	0x00001270


	//----- nvinfo : EIATTR_CRS_STACK_SIZE
	.align		4
.L_117:
        /*0078*/ 	.byte	0x04, 0x1e
        /*007a*/ 	.short	(.L_119 - .L_118)
.L_118:
        /*007c*/ 	.word	0x00000000


	//----- nvinfo : EIATTR_CBANK_PARAM_SIZE
	.align		4
.L_119:
        /*0080*/ 	.byte	0x03, 0x19
        /*0082*/ 	.short	0x0020


	//----- nvinfo : EIATTR_PARAM_CBANK
	.align		4
        /*0084*/ 	.byte	0x04, 0x0a
        /*0086*/ 	.short	(.L_121 - .L_120)
	.align		4
.L_120:
        /*0088*/ 	.word	index@(.nv.constant0._Z14_countnz_32_21iPfiiS_)
        /*008c*/ 	.short	0x0380
        /*008e*/ 	.short	0x0020


	//----- nvinfo : EIATTR_SW_WAR
	.align		4
.L_121:
        /*0090*/ 	.byte	0x04, 0x36
        /*0092*/ 	.short	(.L_123 - .L_122)
.L_122:
        /*0094*/ 	.word	0x00000008
.L_123:


//--------------------- .nv.info._Z14_sumabs2_64_21iPdiiS_ --------------------------
	.section	.nv.info._Z14_sumabs2_64_21iPdiiS_,"",@"SHT_CUDA_INFO"
	.sectionflags	@""
	.align	4


	//----- nvinfo : EIATTR_CUDA_API_VERSION
	.align		4
        /*0000*/ 	.byte	0x04, 0x37
        /*0002*/ 	.short	(.L_125 - .L_124)
.L_124:
        /*0004*/ 	.word	0x00000082


	//----- nvinfo : EIATTR_KPARAM_INFO
	.align		4
.L_125:
        /*0008*/ 	.byte	0x04, 0x17
        /*000a*/ 	.short	(.L_127 - .L_126)
.L_126:
        /*000c*/ 	.word	0x00000000
        /*0010*/ 	.short	0x0004
        /*0012*/ 	.short	0x0018
        /*0014*/ 	.byte	0x00, 0xf5, 0x21, 0x00


	//----- nvinfo : EIATTR_KPARAM_INFO
	.align		4
.L_127:
        /*0018*/ 	.byte	0x04, 0x17
        /*001a*/ 	.short	(.L_129 - .L_128)
.L_128:
        /*001c*/ 	.word	0x00000000
        /*0020*/ 	.short	0x0003
        /*0022*/ 	.short	0x0014
        /*0024*/ 	.byte	0x00, 0xf0, 0x11, 0x00


	//----- nvinfo : EIATTR_KPARAM_INFO
	.align		4
.L_129:
        /*0028*/ 	.byte	0x04, 0x17
        /*002a*/ 	.short	(.L_131 - .L_130)
.L_130:
        /*002c*/ 	.word	0x00000000
        /*0030*/ 	.short	0x0002
        /*0032*/ 	.short	0x0010
        /*0034*/ 	.byte	0x00, 0xf0, 0x11, 0x00


	//----- nvinfo : EIATTR_KPARAM_INFO
	.align		4
.L_131:
        /*0038*/ 	.byte	0x04, 0x17
        /*003a*/ 	.short	(.L_133 - .L_132)
.L_132:
        /*003c*/ 	.word	0x00000000
        /*0040*/ 	.short	0x0001
        /*0042*/ 	.short	0x0008
        /*0044*/ 	.byte	0x00, 0xf5, 0x21, 0x00


	//----- nvinfo : EIATTR_KPARAM_INFO
	.align		4
.L_133:
        /*0048*/ 	.byte	0x04, 0x17
        /*004a*/ 	.short	(.L_135 - .L_134)
.L_134:
        /*004c*/ 	.word	0x00000000
        /*0050*/ 	.short	0x0000
        /*0052*/ 	.short	0x0000
        /*0054*/ 	.byte	0x00, 0xf0, 0x11, 0x00


	//----- nvinfo : EIATTR_SPARSE_MMA_MASK
	.align		4
.L_135:
        /*0058*/ 	.byte	0x03, 0x50
        /*005a*/ 	.short	0x0000


	//----- nvinfo : EIATTR_MAXREG_COUNT
	.align		4
        /*005c*/ 	.byte	0x03, 0x1b
        /*005e*/ 	.short	0x00ff


	//----- nvinfo : EIATTR_NUM_BARRIERS
	.align		4
        /*0060*/ 	.byte	0x02, 0x4c
        /*0062*/ 	.byte	0x01
	.zero		1


	//----- nvinfo : EIATTR_MERCURY_ISA_VERSION
	.align		4
        /*0064*/ 	.byte	0x03, 0x5f
        /*0066*/ 	.short	0x0101


	//----- nvinfo : EIATTR_VRC_CTA_INIT_COUNT
	.align		4
        /*0068*/ 	.byte	0x02, 0x4a
	.zero		1
	.zero		1


	//----- nvinfo : EIATTR_EXIT_INSTR_OFFSETS
	.align		4
        /*006c*/ 	.byte	0x04, 0x1c
        /*006e*/ 	.short	(.L_137 - .L_136)


	//   ....[0]....
.L_136:
        /*0070*/ 	.word	0x00000ff0


	//   ....[1]....
        /*0074*/ 	.word	0x00001040


	//----- nvinfo : EIATTR_CRS_STACK_SIZE
	.align		4
.L_137:
        /*0078*/ 	.byte	0x04, 0x1e
        /*007a*/ 	.short	(.L_139 - .L_138)
.L_138:
        /*007c*/ 	.word	0x00000000


	//----- nvinfo : EIATTR_CBANK_PARAM_SIZE
	.align		4
.L_139:
        /*0080*/ 	.byte	0x03, 0x19
        /*0082*/ 	.short	0x0020


	//----- nvinfo : EIATTR_PARAM_CBANK
	.align		4
        /*0084*/ 	.byte	0x04, 0x0a
        /*0086*/ 	.short	(.L_141 - .L_140)
	.align		4
.L_140:
        /*0088*/ 	.word	index@(.nv.constant0._Z14_sumabs2_64_21iPdiiS_)
        /*008c*/ 	.short	0x0380
        /*008e*/ 	.short	0x0020


	//----- nvinfo : EIATTR_SW_WAR
	.align		4
.L_141:
        /*0090*/ 	.byte	0x04, 0x36
        /*0092*/ 	.short	(.L_143 - .L_142)
.L_142:
        /*0094*/ 	.word	0x00000008
.L_143:


//--------------------- .nv.info._Z14_sumabs2_32_21iPfiiS_ --------------------------
	.section	.nv.info._Z14_sumabs2_32_21iPfiiS_,"",@"SHT_CUDA_INFO"
	.sectionflags	@""
	.align	4


	//----- nvinfo : EIATTR_CUDA_API_VERSION
	.align		4
        /*0000*/ 	.byte	0x04, 0x37
        /*0002*/ 	.short	(.L_145 - .L_144)
.L_144:
        /*0004*/ 	.word	0x00000082


	//----- nvinfo : EIATTR_KPARAM_INFO
	.align		4
.L_145:
        /*0008*/ 	.byte	0x04, 0x17
        /*000a*/ 	.short	(.L_147 - .L_146)
.L_146:
        /*000c*/ 	.word	0x00000000
        /*0010*/ 	.short	0x0004
        /*0012*/ 	.short	0x0018
        /*0014*/ 	.byte	0x00, 0xf5, 0x21, 0x00


	//----- nvinfo : EIATTR_KPARAM_INFO
	.align		4
.L_147:
        /*0018*/ 	.byte	0x04, 0x17
        /*001a*/ 	.short	(.L_149 - .L_148)
.L_148:
        /*001c*/ 	.word	0x00000000
        /*0020*/ 	.short	0x0003
        /*0022*/ 	.short	0x0014
        /*0024*/ 	.byte	0x00, 0xf0, 0x11, 0x00


	//----- nvinfo : EIATTR_KPARAM_INFO
	.align		4
.L_149:
        /*0028*/ 	.byte	0x04, 0x17
        /*002a*/ 	.short	(.L_151 - .L_150)
.L_150:
        /*002c*/ 	.word	0x00000000
        /*0030*/ 	.short	0x0002
        /*0032*/ 	.short	0x0010
        /*0034*/ 	.byte	0x00, 0xf0, 0x11, 0x00


	//----- nvinfo : EIATTR_KPARAM_INFO
	.align		4
.L_151:
        /*0038*/ 	.byte	0x04, 0x17
        /*003a*/ 	.short	(.L_153 - .L_152)
.L_152:
        /*003c*/ 	.word	0x00000000
        /*0040*/ 	.short	0x0001
        /*0042*/ 	.short	0x0008
        /*0044*/ 	.byte	0x00, 0xf5, 0x21, 0x00


	//----- nvinfo : EIATTR_KPARAM_INFO
	.align		4
.L_153:
        /*0048*/ 	.byte	0x04, 0x17
        /*004a*/ 	.short	(.L_155 - .L_154)
.L_154:
        /*004c*/ 	.word	0x00000000
        /*0050*/ 	.short	0x0000
        /*0052*/ 	.short	0x0000
        /*0054*/ 	.byte	0x00, 0xf0, 0x11, 0x00


	//----- nvinfo : EIATTR_SPARSE_MMA_MASK
	.align		4
.L_155:
        /*0058*/ 	.byte	0x03, 0x50
        /*005a*/ 	.short	0x0000


	//----- nvinfo : EIATTR_MAXREG_COUNT
	.align		4
        /*005c*/ 	.byte	0x03, 0x1b
        /*005e*/ 	.short	0x00ff


	//----- nvinfo : EIATTR_NUM_BARRIERS
	.align		4
        /*0060*/ 	.byte	0x02, 0x4c
        /*0062*/ 	.byte	0x01
	.zero		1


	//----- nvinfo : EIATTR_MERCURY_ISA_VERSION
	.align		4
        /*0064*/ 	.byte	0x03, 0x5f
        /*0066*/ 	.short	0x0101


	//----- nvinfo : EIATTR_VRC_CTA_INIT_COUNT
	.align		4
        /*0068*/ 	.byte	0x02, 0x4a
	.zero		1
	.zero		1


	//----- nvinfo : EIATTR_EXIT_INSTR_OFFSETS
	.align		4
        /*006c*/ 	.byte	0x04, 0x1c
        /*006e*/ 	.short	(.L_157 - .L_156)


	//   ....[0]....
.L_156:
        /*0070*/ 	.word	0x00000ff0


	//   ....[1]....
        /*0074*/ 	.word	0x00001040


	//----- nvinfo : EIATTR_CRS_STACK_SIZE
	.align		4
.L_157:
        /*0078*/ 	.byte	0x04, 0x1e
        /*007a*/ 	.short	(.L_159 - .L_158)
.L_158:
        /*007c*/ 	.word	0x00000000


	//----- nvinfo : EIATTR_CBANK_PARAM_SIZE
	.align		4
.L_159:
        /*0080*/ 	.byte	0x03, 0x19
        /*0082*/ 	.short	0x0020


	//----- nvinfo : EIATTR_PARAM_CBANK
	.align		4
        /*0084*/ 	.byte	0x04, 0x0a
        /*0086*/ 	.short	(.L_161 - .L_160)
	.align		4
.L_160:
        /*0088*/ 	.word	index@(.nv.constant0._Z14_sumabs2_32_21iPfiiS_)
        /*008c*/ 	.short	0x0380
        /*008e*/ 	.short	0x0020


	//----- nvinfo : EIATTR_SW_WAR
	.align		4
.L_161:
        /*0090*/ 	.byte	0x04, 0x36
        /*0092*/ 	.short	(.L_163 - .L_162)
.L_162:
        /*0094*/ 	.word	0x00000008
.L_163:


//--------------------- .nv.info._Z13_sumabs_64_21iPdiiS_ --------------------------
	.section	.nv.info._Z13_sumabs_64_21iPdiiS_,"",@"SHT_CUDA_INFO"
	.sectionflags	@""
	.align	4


	//----- nvinfo : EIATTR_CUDA_API_VERSION
	.align		4
        /*0000*/ 	.byte	0x04, 0x37
        /*0002*/ 	.short	(.L_165 - .L_164)
.L_164:
        /*0004*/ 	.word	0x00000082


	//----- nvinfo : EIATTR_KPARAM_INFO
	.align		4
.L_165:
        /*0008*/ 	.byte	0x04, 0x17
        /*000a*/ 	.short	(.L_167 - .L_166)
.L_166:
        /*000c*/ 	.word	0x00000000
        /*0010*/ 	.short	0x0004
        /*0012*/ 	.short	0x0018
        /*0014*/ 	.byte	0x00, 0xf5, 0x21, 0x00


	//----- nvinfo : EIATTR_KPARAM_INFO
	.align		4
.L_167:
        /*0018*/ 	.byte	0x04, 0x17
        /*001a*/ 	.short	(.L_169 - .L_168)
.L_168:
        /*001c*/ 	.word	0x00000000
        /*0020*/ 	.short	0x0003
        /*0022*/ 	.short	0x0014
        /*0024*/ 	.byte	0x00, 0xf0, 0x11, 0x00


	//----- nvinfo : EIATTR_KPARAM_INFO
	.align		4
.L_169:
        /*0028*/ 	.byte	0x04, 0x17
        /*002a*/ 	.short	(.L_171 - .L_170)
.L_170:
        /*002c*/ 	.word	0x00000000
        /*0030*/ 	.short	0x0002
        /*0032*/ 	.short	0x0010
        /*0034*/ 	.byte	0x00, 0xf0, 0x11, 0x00


	//----- nvinfo : EIATTR_KPARAM_INFO
	.align		4
.L_171:
        /*0038*/ 	.byte	0x04, 0x17
        /*003a*/ 	.short	(.L_173 - .L_172)
.L_172:
        /*003c*/ 	.word	0x00000000
        /*0040*/ 	.short	0x0001
        /*0042*/ 	.short	0x0008
        /*0044*/ 	.byte	0x00, 0xf5, 0x21, 0x00


	//----- nvinfo : EIATTR_KPARAM_INFO
	.align		4
.L_173:
        /*0048*/ 	.byte	0x04, 0x17
        /*004a*/ 	.short	(.L_175 - .L_174)
.L_174:
        /*004c*/ 	.word	0x00000000
        /*0050*/ 	.short	0x0000
        /*0052*/ 	.short	0x0000
        /*0054*/ 	.byte	0x00, 0xf0, 0x11, 0x00


	//----- nvinfo : EIATTR_SPARSE_MMA_MASK
	.align		4
.L_175:
        /*0058*/ 	.byte	0x03, 0x50
        /*005a*/ 	.short	0x0000


	//----- nvinfo : EIATTR_MAXREG_COUNT
	.align		4
        /*005c*/ 	.byte	0x03, 0x1b
        /*005e*/ 	.short	0x00ff


	//----- nvinfo : EIATTR_NUM_BARRIERS
	.align		4
        /*0060*/ 	.byte	0x02, 0x4c
        /*0062*/ 	.byte	0x01
	.zero		1


	//----- nvinfo : EIATTR_MERCURY_ISA_VERSION
	.align		4
        /*0064*/ 	.byte	0x03, 0x5f
        /*0066*/ 	.short	0x0101


	//----- nvinfo : EIATTR_VRC_CTA_INIT_COUNT
	.align		4
        /*0068*/ 	.byte	0x02, 0x4a
	.zero		1
	.zero		1


	//----- nvinfo : EIATTR_EXIT_INSTR_OFFSETS
	.align		4
        /*006c*/ 	.byte	0x04, 0x1c
        /*006e*/ 	.short	(.L_177 - .L_176)


	//   ....[0]....
.L_176:
        /*0070*/ 	.word	0x000018f0


	//   ....[1]....
        /*0074*/ 	.word	0x00001940


	//----- nvinfo : EIATTR_CRS_STACK_SIZE
	.align		4
.L_177:
        /*0078*/ 	.byte	0x04, 0x1e
        /*007a*/ 	.short	(.L_179 - .L_178)
.L_178:
        /*007c*/ 	.word	0x00000000


	//----- nvinfo : EIATTR_CBANK_PARAM_SIZE
	.align		4
.L_179:
        /*0080*/ 	.byte	0x03, 0x19
        /*0082*/ 	.short	0x0020


	//----- nvinfo : EIATTR_PARAM_CBANK
	.align		4
        /*0084*/ 	.byte	0x04, 0x0a
        /*0086*/ 	.short	(.L_181 - .L_180)
	.align		4
.L_180:
        /*0088*/ 	.word	index@(.nv.constant0._Z13_sumabs_64_21iPdiiS_)
        /*008c*/ 	.short	0x0380
        /*008e*/ 	.short	0x0020


	//----- nvinfo : EIATTR_SW_WAR
	.align		4
.L_181:
        /*0090*/ 	.byte	0x04, 0x36
        /*0092*/ 	.short	(.L_183 - .L_182)
.L_182:
        /*0094*/ 	.word	0x00000008
.L_183:


//--------------------- .nv.info._Z13_sumabs_32_21iPfiiS_ --------------------------
	.section	.nv.info._Z13_sumabs_32_21iPfiiS_,"",@"SHT_CUDA_INFO"
	.sectionflags	@""
	.align	4


	//----- nvinfo : EIATTR_CUDA_API_VERSION
	.align		4
        /*0000*/ 	.byte	0x04, 0x37
        /*0002*/ 	.short	(.L_185 - .L_184)
.L_184:
        /*0004*/ 	.word	0x00000082


	//----- nvinfo : EIATTR_KPARAM_INFO
	.align		4
.L_185:
        /*0008*/ 	.byte	0x04, 0x17
        /*000a*/ 	.short	(.L_187 - .L_186)
.L_186:
        /*000c*/ 	.word	0x00000000
        /*0010*/ 	.short	0x0004
        /*0012*/ 	.short	0x0018
        /*0014*/ 	.byte	0x00, 0xf5, 0x21, 0x00


	//----- nvinfo : EIATTR_KPARAM_INFO
	.align		4
.L_187:
        /*0018*/ 	.byte	0x04, 0x17
        /*001a*/ 	.short	(.L_189 - .L_188)
.L_188:
        /*001c*/ 	.word	0x00000000
        /*0020*/ 	.short	0x0003
        /*0022*/ 	.short	0x0014
        /*0024*/ 	.byte	0x00, 0xf0, 0x11, 0x00


	//----- nvinfo : EIATTR_KPARAM_INFO
	.align		4
.L_189:
        /*0028*/ 	.byte	0x04, 0x17
        /*002a*/ 	.short	(.L_191 - .L_190)
.L_190:
        /*002c*/ 	.word	0x00000000
        /*0030*/ 	.short	0x0002
        /*0032*/ 	.short	0x0010
        /*0034*/ 	.byte	0x00, 0xf0, 0x11, 0x00


	//----- nvinfo : EIATTR_KPARAM_INFO
	.align		4
.L_191:
        /*0038*/ 	.byte	0x04, 0x17
        /*003a*/ 	.short	(.L_193 - .L_192)
.L_192:
        /*003c*/ 	.word	0x00000000
        /*0040*/ 	.short	0x0001
        /*0042*/ 	.short	0x0008
        /*0044*/ 	.byte	0x00, 0xf5, 0x21, 0x00


	//----- nvinfo : EIATTR_KPARAM_INFO
	.align		4
.L_193:
        /*0048*/ 	.byte	0x04, 0x17
        /*004a*/ 	.short	(.L_195 - .L_194)
.L_194:
        /*004c*/ 	.word	0x00000000
        /*0050*/ 	.short	0x0000
        /*0052*/ 	.short	0x0000
        /*0054*/ 	.byte	0x00, 0xf0, 0x11, 0x00


	//----- nvinfo : EIATTR_SPARSE_MMA_MASK
	.align		4
.L_195:
        /*0058*/ 	.byte	0x03, 0x50
        /*005a*/ 	.short	0x0000


	//----- nvinfo : EIATTR_MAXREG_COUNT
	.align		4
        /*005c*/ 	.byte	0x03, 0x1b
        /*005e*/ 	.short	0x00ff


	//----- nvinfo : EIATTR_NUM_BARRIERS
	.align		4
        /*0060*/ 	.byte	0x02, 0x4c
        /*0062*/ 	.byte	0x01
	.zero		1


	//----- nvinfo : EIATTR_MERCURY_ISA_VERSION
	.align		4
        /*0064*/ 	.byte	0x03, 0x5f
        /*0066*/ 	.short	0x0101


	//----- nvinfo : EIATTR_VRC_CTA_INIT_COUNT
	.align		4
        /*0068*/ 	.byte	0x02, 0x4a
	.zero		1
	.zero		1


	//----- nvinfo : EIATTR_EXIT_INSTR_OFFSETS
	.align		4
        /*006c*/ 	.byte	0x04, 0x1c
        /*006e*/ 	.short	(.L_197 - .L_196)


	//   ....[0]....
.L_196:
        /*0070*/ 	.word	0x00001460


	//   ....[1]....
        /*0074*/ 	.word	0x000014b0


	//----- nvinfo : EIATTR_CRS_STACK_SIZE
	.align		4
.L_197:
        /*0078*/ 	.byte	0x04, 0x1e
        /*007a*/ 	.short	(.L_199 - .L_198)
.L_198:
        /*007c*/ 	.word	0x00000000


	//----- nvinfo : EIATTR_CBANK_PARAM_SIZE
	.align		4
.L_199:
        /*0080*/ 	.byte	0x03, 0x19
        /*0082*/ 	.short	0x0020


	//----- nvinfo : EIATTR_PARAM_CBANK
	.align		4
        /*0084*/ 	.byte	0x04, 0x0a
        /*0086*/ 	.short	(.L_201 - .L_200)
	.align		4
.L_200:
        /*0088*/ 	.word	index@(.nv.constant0._Z13_sumabs_32_21iPfiiS_)
        /*008c*/ 	.short	0x0380
        /*008e*/ 	.short	0x0020


	//----- nvinfo : EIATTR_SW_WAR
	.align		4
.L_201:
        /*0090*/ 	.byte	0x04, 0x36
        /*0092*/ 	.short	(.L_203 - .L_202)
.L_202:
        /*0094*/ 	.word	0x00000008
.L_203:


//--------------------- .nv.info._Z14_minimum_64_21iPdiiS_ --------------------------
	.section	.nv.info._Z14_minimum_64_21iPdiiS_,"",@"SHT_CUDA_INFO"
	.sectionflags	@""
	.align	4


	//----- nvinfo : EIATTR_CUDA_API_VERSION
	.align		4
        /*0000*/ 	.byte	0x04, 0x37
        /*0002*/ 	.short	(.L_205 - .L_204)
.L_204:
        /*0004*/ 	.word	0x00000082


	//----- nvinfo : EIATTR_KPARAM_INFO
	.align		4
.L_205:
        /*0008*/ 	.byte	0x04, 0x17
        /*000a*/ 	.short	(.L_207 - .L_206)
.L_206:
        /*000c*/ 	.word	0x00000000
        /*0010*/ 	.short	0x0004
        /*0012*/ 	.short	0x0018
        /*0014*/ 	.byte	0x00, 0xf5, 0x21, 0x00


	//----- nvinfo : EIATTR_KPARAM_INFO
	.align		4
.L_207:
        /*0018*/ 	.byte	0x04, 0x17
        /*001a*/ 	.short	(.L_209 - .L_208)
.L_208:
        /*001c*/ 	.word	0x00000000
        /*0020*/ 	.short	0x0003
        /*0022*/ 	.short	0x0014
        /*0024*/ 	.byte	0x00, 0xf0, 0x11, 0x00


	//----- nvinfo : EIATTR_KPARAM_INFO
	.align		4
.L_209:
        /*0028*/ 	.byte	0x04, 0x17
        /*002a*/ 	.short	(.L_211 - .L_210)
.L_210:
        /*002c*/ 	.word	0x00000000
        /*0030*/ 	.short	0x0002
        /*0032*/ 	.short	0x0010
        /*0034*/ 	.byte	0x00, 0xf0, 0x11, 0x00


	//----- nvinfo : EIATTR_KPARAM_INFO
	.align		4
.L_211:
        /*0038*/ 	.byte	0x04, 0x17
        /*003a*/ 	.short	(.L_213 - .L_212)
.L_212:
        /*003c*/ 	.word	0x00000000
        /*0040*/ 	.short	0x0001
        /*0042*/ 	.short	0x0008
        /*0044*/ 	.byte	0x00, 0xf5, 0x21, 0x00


	//----- nvinfo : EIATTR_KPARAM_INFO
	.align		4
.L_213:
        /*0048*/ 	.byte	0x04, 0x17
        /*004a*/ 	.short	(.L_215 - .L_214)
.L_214:
        /*004c*/ 	.word	0x00000000
        /*0050*/ 	.short	0x0000
        /*0052*/ 	.short	0x0000
        /*0054*/ 	.byte	0x00, 0xf0, 0x11, 0x00


	//----- nvinfo : EIATTR_SPARSE_MMA_MASK
	.align		4
.L_215:
        /*0058*/ 	.byte	0x03, 0x50
        /*005a*/ 	.short	0x0000


	//----- nvinfo : EIATTR_MAXREG_COUNT
	.align		4
        /*005c*/ 	.byte	0x03, 0x1b
        /*005e*/ 	.short	0x00ff


	//----- nvinfo : EIATTR_NUM_BARRIERS
	.align		4
        /*0060*/ 	.byte	0x02, 0x4c
        /*0062*/ 	.byte	0x01
	.zero		1


	//----- nvinfo : EIATTR_MERCURY_ISA_VERSION
	.align		4
        /*0064*/ 	.byte	0x03, 0x5f
        /*0066*/ 	.short	0x0101


	//----- nvinfo : EIATTR_VRC_CTA_INIT_COUNT
	.align		4
        /*0068*/ 	.byte	0x02, 0x4a
	.zero		1
	.zero		1


	//----- nvinfo : EIATTR_EXIT_INSTR_OFFSETS
	.align		4
        /*006c*/ 	.byte	0x04, 0x1c
        /*006e*/ 	.short	(.L_217 - .L_216)


	//   ....[0]....
.L_216:
        /*0070*/ 	.word	0x00001590


	//   ....[1]....
        /*0074*/ 	.word	0x000015e0


	//----- nvinfo : EIATTR_CRS_STACK_SIZE
	.align		4
.L_217:
        /*0078*/ 	.byte	0x04, 0x1e
        /*007a*/ 	.short	(.L_219 - .L_218)
.L_218:
        /*007c*/ 	.word	0x00000000


	//----- nvinfo : EIATTR_CBANK_PARAM_SIZE
	.align		4
.L_219:
        /*0080*/ 	.byte	0x03, 0x19
        /*0082*/ 	.short	0x0020


	//----- nvinfo : EIATTR_PARAM_CBANK
	.align		4
        /*0084*/ 	.byte	0x04, 0x0a
        /*0086*/ 	.short	(.L_221 - .L_220)
	.align		4
.L_220:
        /*0088*/ 	.word	index@(.nv.constant0._Z14_minimum_64_21iPdiiS_)
        /*008c*/ 	.short	0x0380
        /*008e*/ 	.short	0x0020


	//----- nvinfo : EIATTR_SW_WAR
	.align		4
.L_221:
        /*0090*/ 	.byte	0x04, 0x36
        /*0092*/ 	.short	(.L_223 - .L_222)
.L_222:
        /*0094*/ 	.word	0x00000008
.L_223:


//--------------------- .nv.info._Z14_minimum_32_21iPfiiS_ --------------------------
	.section	.nv.info._Z14_minimum_32_21iPfiiS_,"",@"SHT_CUDA_INFO"
	.sectionflags	@""
	.align	4


	//----- nvinfo : EIATTR_CUDA_API_VERSION
	.align		4
        /*0000*/ 	.byte	0x04, 0x37
        /*0002*/ 	.short	(.L_225 - .L_224)
.L_224:
        /*0004*/ 	.word	0x00000082


	//----- nvinfo : EIATTR_KPARAM_INFO
	.align		4
.L_225:
        /*0008*/ 	.byte	0x04, 0x17
        /*000a*/ 	.short	(.L_227 - .L_226)
.L_226:
        /*000c*/ 	.word	0x00000000
        /*0010*/ 	.short	0x0004
        /*0012*/ 	.short	0x0018
        /*0014*/ 	.byte	0x00, 0xf5, 0x21, 0x00


	//----- nvinfo : EIATTR_KPARAM_INFO
	.align		4
.L_227:
        /*0018*/ 	.byte	0x04, 0x17
        /*001a*/ 	.short	(.L_229 - .L_228)
.L_228:
        /*001c*/ 	.word	0x00000000
        /*0020*/ 	.short	0x0003
        /*0022*/ 	.short	0x0014
        /*0024*/ 	.byte	0x00, 0xf0, 0x11, 0x00


	//----- nvinfo : EIATTR_KPARAM_INFO
	.align		4
.L_229:
        /*0028*/ 	.byte	0x04, 0x17
        /*002a*/ 	.short	(.L_231 - .L_230)
.L_230:
        /*002c*/ 	.word	0x00000000
        /*0030*/ 	.short	0x0002
        /*0032*/ 	.short	0x0010
        /*0034*/ 	.byte	0x00, 0xf0, 0x11, 0x00


	//----- nvinfo : EIATTR_KPARAM_INFO
	.align		4
.L_231:
        /*0038*/ 	.byte	0x04, 0x17
        /*003a*/ 	.short	(.L_233 - .L_232)
.L_232:
        /*003c*/ 	.word	0x00000000
        /*0040*/ 	.short	0x0001
        /*0042*/ 	.short	0x0008
        /*0044*/ 	.byte	0x00, 0xf5, 0x21, 0x00


	//----- nvinfo : EIATTR_KPARAM_INFO
	.align		4
.L_233:
        /*0048*/ 	.byte	0x04, 0x17
        /*004a*/ 	.short	(.L_235 - .L_234)
.L_234:
        /*004c*/ 	.word	0x00000000
        /*0050*/ 	.short	0x0000
        /*0052*/ 	.short	0x0000
        /*0054*/ 	.byte	0x00, 0xf0, 0x11, 0x00


	//----- nvinfo : EIATTR_SPARSE_MMA_MASK
	.align		4
.L_235:
        /*0058*/ 	.byte	0x03, 0x50
        /*005a*/ 	.short	0x0000


	//----- nvinfo : EIATTR_MAXREG_COUNT
	.align		4
        /*005c*/ 	.byte	0x03, 0x1b
        /*005e*/ 	.short	0x00ff


	//----- nvinfo : EIATTR_NUM_BARRIERS
	.align		4
        /*0060*/ 	.byte	0x02, 0x4c
        /*0062*/ 	.byte	0x01
	.zero		1


	//----- nvinfo : EIATTR_MERCURY_ISA_VERSION
	.align		4
        /*0064*/ 	.byte	0x03, 0x5f
        /*0066*/ 	.short	0x0101


	//----- nvinfo : EIATTR_VRC_CTA_INIT_COUNT
	.align		4
        /*0068*/ 	.byte	0x02, 0x4a
	.zero		1
	.zero		1


	//----- nvinfo : EIATTR_EXIT_INSTR_OFFSETS
	.align		4
        /*006c*/ 	.byte	0x04, 0x1c
        /*006e*/ 	.short	(.L_237 - .L_236)


	//   ....[0]....
.L_236:
        /*0070*/ 	.word	0x00001290


	//   ....[1]....
        /*0074*/ 	.word	0x000012e0


	//----- nvinfo : EIATTR_CRS_STACK_SIZE
	.align		4
.L_237:
        /*0078*/ 	.byte	0x04, 0x1e
        /*007a*/ 	.short	(.L_239 - .L_238)
.L_238:
        /*007c*/ 	.word	0x00000000


	//----- nvinfo : EIATTR_CBANK_PARAM_SIZE
	.align		4
.L_239:
        /*0080*/ 	.byte	0x03, 0x19
        /*0082*/ 	.short	0x0020


	//----- nvinfo : EIATTR_PARAM_CBANK
	.align		4
        /*0084*/ 	.byte	0x04, 0x0a
        /*0086*/ 	.short	(.L_241 - .L_240)
	.align		4
.L_240:
        /*0088*/ 	.word	index@(.nv.constant0._Z14_minimum_32_21iPfiiS_)
        /*008c*/ 	.short	0x0380
        /*008e*/ 	.short	0x0020


	//----- nvinfo : EIATTR_SW_WAR
	.align		4
.L_241:
        /*0090*/ 	.byte	0x04, 0x36
        /*0092*/ 	.short	(.L_243 - .L_242)
.L_242:
        /*0094*/ 	.word	0x00000008
.L_243:


//--------------------- .nv.info._Z14_maximum_64_21iPdiiS_ --------------------------
	.section	.nv.info._Z14_maximum_64_21iPdiiS_,"",@"SHT_CUDA_INFO"
	.sectionflags	@""
	.align	4


	//----- nvinfo : EIATTR_CUDA_API_VERSION
	.align		4
        /*0000*/ 	.byte	0x04, 0x37
        /*0002*/ 	.short	(.L_245 - .L_244)
.L_244:
        /*0004*/ 	.word	0x00000082


	//----- nvinfo : EIATTR_KPARAM_INFO
	.align		4
.L_245:
        /*0008*/ 	.byte	0x04, 0x17
        /*000a*/ 	.short	(.L_247 - .L_246)
.L_246:
        /*000c*/ 	.word	0x00000000
        /*0010*/ 	.short	0x0004
        /*0012*/ 	.short	0x0018
        /*0014*/ 	.byte	0x00, 0xf5, 0x21, 0x00


	//----- nvinfo : EIATTR_KPARAM_INFO
	.align		4
.L_247:
        /*0018*/ 	.byte	0x04, 0x17
        /*001a*/ 	.short	(.L_249 - .L_248)
.L_248:
        /*001c*/ 	.word	0x00000000
        /*0020*/ 	.short	0x0003
        /*0022*/ 	.short	0x0014
        /*0024*/ 	.byte	0x00, 0xf0, 0x11, 0x00


	//----- nvinfo : EIATTR_KPARAM_INFO
	.align		4
.L_249:
        /*0028*/ 	.byte	0x04, 0x17
        /*002a*/ 	.short	(.L_251 - .L_250)
.L_250:
        /*002c*/ 	.word	0x00000000
        /*0030*/ 	.short	0x0002
        /*0032*/ 	.short	0x0010
        /*0034*/ 	.byte	0x00, 0xf0, 0x11, 0x00


	//----- nvinfo : EIATTR_KPARAM_INFO
	.align		4
.L_251:
        /*0038*/ 	.byte	0x04, 0x17
        /*003a*/ 	.short	(.L_253 - .L_252)
.L_252:
        /*003c*/ 	.word	0x00000000
        /*0040*/ 	.short	0x0001
        /*0042*/ 	.short	0x0008
        /*0044*/ 	.byte	0x00, 0xf5, 0x21, 0x00


	//----- nvinfo : EIATTR_KPARAM_INFO
	.align		4
.L_253:
        /*0048*/ 	.byte	0x04, 0x17
        /*004a*/ 	.short	(.L_255 - .L_254)
.L_254:
        /*004c*/ 	.word	0x00000000
        /*0050*/ 	.short	0x0000
        /*0052*/ 	.short	0x0000
        /*0054*/ 	.byte	0x00, 0xf0, 0x11, 0x00


	//----- nvinfo : EIATTR_SPARSE_MMA_MASK
	.align		4
.L_255:
        /*0058*/ 	.byte	0x03, 0x50
        /*005a*/ 	.short	0x0000


	//----- nvinfo : EIATTR_MAXREG_COUNT
	.align		4
        /*005c*/ 	.byte	0x03, 0x1b
        /*005e*/ 	.short	0x00ff


	//----- nvinfo : EIATTR_NUM_BARRIERS
	.align		4
        /*0060*/ 	.byte	0x02, 0x4c
        /*0062*/ 	.byte	0x01
	.zero		1


	//----- nvinfo : EIATTR_MERCURY_ISA_VERSION
	.align		4
        /*0064*/ 	.byte	0x03, 0x5f
        /*0066*/ 	.short	0x0101


	//----- nvinfo : EIATTR_VRC_CTA_INIT_COUNT
	.align		4
        /*0068*/ 	.byte	0x02, 0x4a
	.zero		1
	.zero		1


	//----- nvinfo : EIATTR_EXIT_INSTR_OFFSETS
	.align		4
        /*006c*/ 	.byte	0x04, 0x1c
        /*006e*/ 	.short	(.L_257 - .L_256)


	//   ....[0]....
.L_256:
        /*0070*/ 	.word	0x00001590


	//   ....[1]....
        /*0074*/ 	.word	0x000015e0


	//----- nvinfo : EIATTR_CRS_STACK_SIZE
	.align		4
.L_257:
        /*0078*/ 	.byte	0x04, 0x1e
        /*007a*/ 	.short	(.L_259 - .L_258)
.L_258:
        /*007c*/ 	.word	0x00000000


	//----- nvinfo : EIATTR_CBANK_PARAM_SIZE
	.align		4
.L_259:
        /*0080*/ 	.byte	0x03, 0x19
        /*0082*/ 	.short	0x0020


	//----- nvinfo : EIATTR_PARAM_CBANK
	.align		4
        /*0084*/ 	.byte	0x04, 0x0a
        /*0086*/ 	.short	(.L_261 - .L_260)
	.align		4
.L_260:
        /*0088*/ 	.word	index@(.nv.constant0._Z14_maximum_64_21iPdiiS_)
        /*008c*/ 	.short	0x0380
        /*008e*/ 	.short	0x0020


	//----- nvinfo : EIATTR_SW_WAR
	.align		4
.L_261:
        /*0090*/ 	.byte	0x04, 0x36
        /*0092*/ 	.short	(.L_263 - .L_262)
.L_262:
        /*0094*/ 	.word	0x00000008
.L_263:


//--------------------- .nv.info._Z14_maximum_32_21iPfiiS_ --------------------------
	.section	.nv.info._Z14_maximum_32_21iPfiiS_,"",@"SHT_CUDA_INFO"
	.sectionflags	@""
	.align	4


	//----- nvinfo : EIATTR_CUDA_API_VERSION
	.align		4
        /*0000*/ 	.byte	0x04, 0x37
        /*0002*/ 	.short	(.L_265 - .L_264)
.L_264:
        /*0004*/ 	.word	0x00000082


	//----- nvinfo : EIATTR_KPARAM_INFO
	.align		4
.L_265:
        /*0008*/ 	.byte	0x04, 0x17
        /*000a*/ 	.short	(.L_267 - .L_266)
.L_266:
        /*000c*/ 	.word	0x00000000
        /*0010*/ 	.short	0x0004
        /*0012*/ 	.short	0x0018
        /*0014*/ 	.byte	0x00, 0xf5, 0x21, 0x00


	//----- nvinfo : EIATTR_KPARAM_INFO
	.align		4
.L_267:
        /*0018*/ 	.byte	0x04, 0x17
        /*001a*/ 	.short	(.L_269 - .L_268)
.L_268:
        /*001c*/ 	.word	0x00000000
        /*0020*/ 	.short	0x0003
        /*0022*/ 	.short	0x0014
        /*0024*/ 	.byte	0x00, 0xf0, 0x11, 0x00


	//----- nvinfo : EIATTR_KPARAM_INFO
	.align		4
.L_269:
        /*0028*/ 	.byte	0x04, 0x17
        /*002a*/ 	.short	(.L_271 - .L_270)
.L_270:
        /*002c*/ 	.word	0x00000000
        /*0030*/ 	.short	0x0002
        /*0032*/ 	.short	0x0010
        /*0034*/ 	.byte	0x00, 0xf0, 0x11, 0x00


	//----- nvinfo : EIATTR_KPARAM_INFO
	.align		4
.L_271:
        /*0038*/ 	.byte	0x04, 0x17
        /*003a*/ 	.short	(.L_273 - .L_272)
.L_272:
        /*003c*/ 	.word	0x00000000
        /*0040*/ 	.short	0x0001
        /*0042*/ 	.short	0x0008
        /*0044*/ 	.byte	0x00, 0xf5, 0x21, 0x00


	//----- nvinfo : EIATTR_KPARAM_INFO
	.align		4
.L_273:
        /*0048*/ 	.byte	0x04, 0x17
        /*004a*/ 	.short	(.L_275 - .L_274)
.L_274:
        /*004c*/ 	.word	0x00000000
        /*0050*/ 	.short	0x0000
        /*0052*/ 	.short	0x0000
        /*0054*/ 	.byte	0x00, 0xf0, 0x11, 0x00


	//----- nvinfo : EIATTR_SPARSE_MMA_MASK
	.align		4
.L_275:
        /*0058*/ 	.byte	0x03, 0x50
        /*005a*/ 	.short	0x0000


	//----- nvinfo : EIATTR_MAXREG_COUNT
	.align		4
        /*005c*/ 	.byte	0x03, 0x1b
        /*005e*/ 	.short	0x00ff


	//----- nvinfo : EIATTR_NUM_BARRIERS
	.align		4
        /*0060*/ 	.byte	0x02, 0x4c
        /*0062*/ 	.byte	0x01
	.zero		1


	//----- nvinfo : EIATTR_MERCURY_ISA_VERSION
	.align		4
        /*0064*/ 	.byte	0x03, 0x5f
        /*0066*/ 	.short	0x0101


	//----- nvinfo : EIATTR_VRC_CTA_INIT_COUNT
	.align		4
        /*0068*/ 	.byte	0x02, 0x4a
	.zero		1
	.zero		1


	//----- nvinfo : EIATTR_EXIT_INSTR_OFFSETS
	.align		4
        /*006c*/ 	.byte	0x04, 0x1c
        /*006e*/ 	.short	(.L_277 - .L_276)


	//   ....[0]....
.L_276:
        /*0070*/ 	.word	0x00001290


	//   ....[1]....
        /*0074*/ 	.word	0x000012e0


	//----- nvinfo : EIATTR_CRS_STACK_SIZE
	.align		4
.L_277:
        /*0078*/ 	.byte	0x04, 0x1e
        /*007a*/ 	.short	(.L_279 - .L_278)
.L_278:
        /*007c*/ 	.word	0x00000000


	//----- nvinfo : EIATTR_CBANK_PARAM_SIZE
	.align		4
.L_279:
        /*0080*/ 	.byte	0x03, 0x19
        /*0082*/ 	.short	0x0020


	//----- nvinfo : EIATTR_PARAM_CBANK
	.align		4
        /*0084*/ 	.byte	0x04, 0x0a
        /*0086*/ 	.short	(.L_281 - .L_280)
	.align		4
.L_280:
        /*0088*/ 	.word	index@(.nv.constant0._Z14_maximum_32_21iPfiiS_)
        /*008c*/ 	.short	0x0380
        /*008e*/ 	.short	0x0020


	//----- nvinfo : EIATTR_SW_WAR
	.align		4
.L_281:
        /*0090*/ 	.byte	0x04, 0x36
        /*0092*/ 	.short	(.L_283 - .L_282)
.L_282:
        /*0094*/ 	.word	0x00000008
.L_283:


//--------------------- .nv.info._Z11_prod_64_21iPdiiS_ --------------------------
	.section	.nv.info._Z11_prod_64_21iPdiiS_,"",@"SHT_CUDA_INFO"
	.sectionflags	@""
	.align	4


	//----- nvinfo : EIATTR_CUDA_API_VERSION
	.align		4
        /*0000*/ 	.byte	0x04, 0x37
        /*0002*/ 	.short	(.L_285 - .L_284)
.L_284:
        /*0004*/ 	.word	0x00000082


	//----- nvinfo : EIATTR_KPARAM_INFO
	.align		4
.L_285:
        /*0008*/ 	.byte	0x04, 0x17
        /*000a*/ 	.short	(.L_287 - .L_286)
.L_286:
        /*000c*/ 	.word	0x00000000
        /*0010*/ 	.short	0x0004
        /*0012*/ 	.short	0x0018
        /*0014*/ 	.byte	0x00, 0xf5, 0x21, 0x00


	//----- nvinfo : EIATTR_KPARAM_INFO
	.align		4
.L_287:
        /*0018*/ 	.byte	0x04, 0x17
        /*001a*/ 	.short	(.L_289 - .L_288)
.L_288:
        /*001c*/ 	.word	0x00000000
        /*0020*/ 	.short	0x0003
        /*0022*/ 	.short	0x0014
        /*0024*/ 	.byte	0x00, 0xf0, 0x11, 0x00


	//----- nvinfo : EIATTR_KPARAM_INFO
	.align		4
.L_289:
        /*0028*/ 	.byte	0x04, 0x17
        /*002a*/ 	.short	(.L_291 - .L_290)
.L_290:
        /*002c*/ 	.word	0x00000000
        /*0030*/ 	.short	0x0002
        /*0032*/ 	.short	0x0010
        /*0034*/ 	.byte	0x00, 0xf0, 0x11, 0x00


	//----- nvinfo : EIATTR_KPARAM_INFO
	.align		4
.L_291:
        /*0038*/ 	.byte	0x04, 0x17
        /*003a*/ 	.short	(.L_293 - .L_292)
.L_292:
        /*003c*/ 	.word	0x00000000
        /*0040*/ 	.short	0x0001
        /*0042*/ 	.short	0x0008
        /*0044*/ 	.byte	0x00, 0xf5, 0x21, 0x00


	//----- nvinfo : EIATTR_KPARAM_INFO
	.align		4
.L_293:
        /*0048*/ 	.byte	0x04, 0x17
        /*004a*/ 	.short	(.L_295 - .L_294)
.L_294:
        /*004c*/ 	.word	0x00000000
        /*0050*/ 	.short	0x0000
        /*0052*/ 	.short	0x0000
        /*0054*/ 	.byte	0x00, 0xf0, 0x11, 0x00


	//----- nvinfo : EIATTR_SPARSE_MMA_MASK
	.align		4
.L_295:
        /*0058*/ 	.byte	0x03, 0x50
        /*005a*/ 	.short	0x0000


	//----- nvinfo : EIATTR_MAXREG_COUNT
	.align		4
        /*005c*/ 	.byte	0x03, 0x1b
        /*005e*/ 	.short	0x00ff


	//----- nvinfo : EIATTR_NUM_BARRIERS
	.align		4
        /*0060*/ 	.byte	0x02, 0x4c
        /*0062*/ 	.byte	0x01
	.zero		1


	//----- nvinfo : EIATTR_MERCURY_ISA_VERSION
	.align		4
        /*0064*/ 	.byte	0x03, 0x5f
        /*0066*/ 	.short	0x0101


	//----- nvinfo : EIATTR_VRC_CTA_INIT_COUNT
	.align		4
        /*0068*/ 	.byte	0x02, 0x4a
	.zero		1
	.zero		1


	//----- nvinfo : EIATTR_EXIT_INSTR_OFFSETS
	.align		4
        /*006c*/ 	.byte	0x04, 0x1c
        /*006e*/ 	.short	(.L_297 - .L_296)


	//   ....[0]....
.L_296:
        /*0070*/ 	.word	0x00001030


	//   ....[1]....
        /*0074*/ 	.word	0x00001080


	//----- nvinfo : EIATTR_CRS_STACK_SIZE
	.align		4
.L_297:
        /*0078*/ 	.byte	0x04, 0x1e
        /*007a*/ 	.short	(.L_299 - .L_298)
.L_298:
        /*007c*/ 	.word	0x00000000


	//----- nvinfo : EIATTR_CBANK_PARAM_SIZE
	.align		4
.L_299:
        /*0080*/ 	.byte	0x03, 0x19
        /*0082*/ 	.short	0x0020


	//----- nvinfo : EIATTR_PARAM_CBANK
	.align		4
        /*0084*/ 	.byte	0x04, 0x0a
        /*0086*/ 	.short	(.L_301 - .L_300)
	.align		4
.L_300:
        /*0088*/ 	.word	index@(.nv.constant0._Z11_prod_64_21iPdiiS_)
        /*008c*/ 	.short	0x0380
        /*008e*/ 	.short	0x0020


	//----- nvinfo : EIATTR_SW_WAR
	.align		4
.L_301:
        /*0090*/ 	.byte	0x04, 0x36
        /*0092*/ 	.short	(.L_303 - .L_302)
.L_302:
        /*0094*/ 	.word	0x00000008
.L_303:


//--------------------- .nv.info._Z11_prod_32_21iPfiiS_ --------------------------
	.section	.nv.info._Z11_prod_32_21iPfiiS_,"",@"SHT_CUDA_INFO"
	.sectionflags	@""
	.align	4


	//----- nvinfo : EIATTR_CUDA_API_VERSION
	.align		4
        /*0000*/ 	.byte	0x04, 0x37
        /*0002*/ 	.short	(.L_305 - .L_304)
.L_304:
        /*0004*/ 	.word	0x00000082


	//----- nvinfo : EIATTR_KPARAM_INFO
	.align		4
.L_305:
        /*0008*/ 	.byte	0x04, 0x17
        /*000a*/ 	.short	(.L_307 - .L_306)
.L_306:
        /*000c*/ 	.word	0x00000000
        /*0010*/ 	.short	0x0004
        /*0012*/ 	.short	0x0018
        /*0014*/ 	.byte	0x00, 0xf5, 0x21, 0x00


	//----- nvinfo : EIATTR_KPARAM_INFO
	.align		4
.L_307:
        /*0018*/ 	.byte	0x04, 0x17
        /*001a*/ 	.short	(.L_309 - .L_308)
.L_308:
        /*001c*/ 	.word	0x00000000
        /*0020*/ 	.short	0x0003
        /*0022*/ 	.short	0x0014
        /*0024*/ 	.byte	0x00, 0xf0, 0x11, 0x00


	//----- nvinfo : EIATTR_KPARAM_INFO
	.align		4
.L_309:
        /*0028*/ 	.byte	0x04, 0x17
        /*002a*/ 	.short	(.L_311 - .L_310)
.L_310:
        /*002c*/ 	.word	0x00000000
        /*0030*/ 	.short	0x0002
        /*0032*/ 	.short	0x0010
        /*0034*/ 	.byte	0x00, 0xf0, 0x11, 0x00


	//----- nvinfo : EIATTR_KPARAM_INFO
	.align		4
.L_311:
        /*0038*/ 	.byte	0x04, 0x17
        /*003a*/ 	.short	(.L_313 - .L_312)
.L_312:
        /*003c*/ 	.word	0x00000000
        /*0040*/ 	.short	0x0001
        /*0042*/ 	.short	0x0008
        /*0044*/ 	.byte	0x00, 0xf5, 0x21, 0x00


	//----- nvinfo : EIATTR_KPARAM_INFO
	.align		4
.L_313:
        /*0048*/ 	.byte	0x04, 0x17
        /*004a*/ 	.short	(.L_315 - .L_314)
.L_314:
        /*004c*/ 	.word	0x00000000
        /*0050*/ 	.short	0x0000
        /*0052*/ 	.short	0x0000
        /*0054*/ 	.byte	0x00, 0xf0, 0x11, 0x00


	//----- nvinfo : EIATTR_SPARSE_MMA_MASK
	.align		4
.L_315:
        /*0058*/ 	.byte	0x03, 0x50
        /*005a*/ 	.short	0x0000


	//----- nvinfo : EIATTR_MAXREG_COUNT
	.align		4
        /*005c*/ 	.byte	0x03, 0x1b
        /*005e*/ 	.short	0x00ff


	//----- nvinfo : EIATTR_NUM_BARRIERS
	.align		4
        /*0060*/ 	.byte	0x02, 0x4c
        /*0062*/ 	.byte	0x01
	.zero		1


	//----- nvinfo : EIATTR_MERCURY_ISA_VERSION
	.align		4
        /*0064*/ 	.byte	0x03, 0x5f
        /*0066*/ 	.short	0x0101


	//----- nvinfo : EIATTR_VRC_CTA_INIT_COUNT
	.align		4
        /*0068*/ 	.byte	0x02, 0x4a
	.zero		1
	.zero		1


	//----- nvinfo : EIATTR_EXIT_INSTR_OFFSETS
	.align		4
        /*006c*/ 	.byte	0x04, 0x1c
        /*006e*/ 	.short	(.L_317 - .L_316)


	//   ....[0]....
.L_316:
        /*0070*/ 	.word	0x00000ff0


	//   ....[1]....
        /*0074*/ 	.word	0x00001040


	//----- nvinfo : EIATTR_CRS_STACK_SIZE
	.align		4
.L_317:
        /*0078*/ 	.byte	0x04, 0x1e
        /*007a*/ 	.short	(.L_319 - .L_318)
.L_318:
        /*007c*/ 	.word	0x00000000


	//----- nvinfo : EIATTR_CBANK_PARAM_SIZE
	.align		4
.L_319:
        /*0080*/ 	.byte	0x03, 0x19
        /*0082*/ 	.short	0x0020


	//----- nvinfo : EIATTR_PARAM_CBANK
	.align		4
        /*0084*/ 	.byte	0x04, 0x0a
        /*0086*/ 	.short	(.L_321 - .L_320)
	.align		4
.L_320:
        /*0088*/ 	.word	index@(.nv.constant0._Z11_prod_32_21iPfiiS_)
        /*008c*/ 	.short	0x0380
        /*008e*/ 	.short	0x0020


	//----- nvinfo : EIATTR_SW_WAR
	.align		4
.L_321:
        /*0090*/ 	.byte	0x04, 0x36
        /*0092*/ 	.short	(.L_323 - .L_322)
.L_322:
        /*0094*/ 	.word	0x00000008
.L_323:


//--------------------- .nv.info._Z10_sum_64_21iPdiiS_ --------------------------
	.section	.nv.info._Z10_sum_64_21iPdiiS_,"",@"SHT_CUDA_INFO"
	.sectionflags	@""
	.align	4


	//----- nvinfo : EIATTR_CUDA_API_VERSION
	.align		4
        /*0000*/ 	.byte	0x04, 0x37
        /*0002*/ 	.short	(.L_325 - .L_324)
.L_324:
        /*0004*/ 	.word	0x00000082


	//----- nvinfo : EIATTR_KPARAM_INFO
	.align		4
.L_325:
        /*0008*/ 	.byte	0x04, 0x17
        /*000a*/ 	.short	(.L_327 - .L_326)
.L_326:
        /*000c*/ 	.word	0x00000000
        /*0010*/ 	.short	0x0004
        /*0012*/ 	.short	0x0018
        /*0014*/ 	.byte	0x00, 0xf5, 0x21, 0x00


	//----- nvinfo : EIATTR_KPARAM_INFO
	.align		4
.L_327:
        /*0018*/ 	.byte	0x04, 0x17
        /*001a*/ 	.short	(.L_329 - .L_328)
.L_328:
        /*001c*/ 	.word	0x00000000
        /*0020*/ 	.short	0x0003
        /*0022*/ 	.short	0x0014
        /*0024*/ 	.byte	0x00, 0xf0, 0x11, 0x00


	//----- nvinfo : EIATTR_KPARAM_INFO
	.align		4
.L_329:
        /*0028*/ 	.byte	0x04, 0x17
        /*002a*/ 	.short	(.L_331 - .L_330)
.L_330:
        /*002c*/ 	.word	0x00000000
        /*0030*/ 	.short	0x0002
        /*0032*/ 	.short	0x0010
        /*0034*/ 	.byte	0x00, 0xf0, 0x11, 0x00


	//----- nvinfo : EIATTR_KPARAM_INFO
	.align		4
.L_331:
        /*0038*/ 	.byte	0x04, 0x17
        /*003a*/ 	.short	(.L_333 - .L_332)
.L_332:
        /*003c*/ 	.word	0x00000000
        /*0040*/ 	.short	0x0001
        /*0042*/ 	.short	0x0008
        /*0044*/ 	.byte	0x00, 0xf5, 0x21, 0x00


	//----- nvinfo : EIATTR_KPARAM_INFO
	.align		4
.L_333:
        /*0048*/ 	.byte	0x04, 0x17
        /*004a*/ 	.short	(.L_335 - .L_334)
.L_334:
        /*004c*/ 	.word	0x00000000
        /*0050*/ 	.short	0x0000
        /*0052*/ 	.short	0x0000
        /*0054*/ 	.byte	0x00, 0xf0, 0x11, 0x00


	//----- nvinfo : EIATTR_SPARSE_MMA_MASK
	.align		4
.L_335:
        /*0058*/ 	.byte	0x03, 0x50
        /*005a*/ 	.short	0x0000


	//----- nvinfo : EIATTR_MAXREG_COUNT
	.align		4
        /*005c*/ 	.byte	0x03, 0x1b
        /*005e*/ 	.short	0x00ff


	//----- nvinfo : EIATTR_NUM_BARRIERS
	.align		4
        /*0060*/ 	.byte	0x02, 0x4c
        /*0062*/ 	.byte	0x01
	.zero		1


	//----- nvinfo : EIATTR_MERCURY_ISA_VERSION
	.align		4
        /*0064*/ 	.byte	0x03, 0x5f
        /*0066*/ 	.short	0x0101


	//----- nvinfo : EIATTR_VRC_CTA_INIT_COUNT
	.align		4
        /*0068*/ 	.byte	0x02, 0x4a
	.zero		1
	.zero		1


	//----- nvinfo : EIATTR_EXIT_INSTR_OFFSETS
	.align		4
        /*006c*/ 	.byte	0x04, 0x1c
        /*006e*/ 	.short	(.L_337 - .L_336)


	//   ....[0]....
.L_336:
        /*0070*/ 	.word	0x00000ff0


	//   ....[1]....
        /*0074*/ 	.word	0x00001040


	//----- nvinfo : EIATTR_CRS_STACK_SIZE
	.align		4
.L_337:
        /*0078*/ 	.byte	0x04, 0x1e
        /*007a*/ 	.short	(.L_339 - .L_338)
.L_338:
        /*007c*/ 	.word	0x00000000


	//----- nvinfo : EIATTR_CBANK_PARAM_SIZE
	.align		4
.L_339:
        /*0080*/ 	.byte	0x03, 0x19
        /*0082*/ 	.short	0x0020


	//----- nvinfo : EIATTR_PARAM_CBANK
	.align		4
        /*0084*/ 	.byte	0x04, 0x0a
        /*0086*/ 	.short	(.L_341 - .L_340)
	.align		4
.L_340:
        /*0088*/ 	.word	index@(.nv.constant0._Z10_sum_64_21iPdiiS_)
        /*008c*/ 	.short	0x0380
        /*008e*/ 	.short	0x0020


	//----- nvinfo : EIATTR_SW_WAR
	.align		4
.L_341:
        /*0090*/ 	.byte	0x04, 0x36
        /*0092*/ 	.short	(.L_343 - .L_342)
.L_342:
        /*0094*/ 	.word	0x00000008
.L_343:


//--------------------- .nv.info._Z10_sum_32_21iPfiiS_ --------------------------
	.section	.nv.info._Z10_sum_32_21iPfiiS_,"",@"SHT_CUDA_INFO"
	.sectionflags	@""
	.align	4


	//----- nvinfo : EIATTR_CUDA_API_VERSION
	.align		4
        /*0000*/ 	.byte	0x04, 0x37
        /*0002*/ 	.short	(.L_345 - .L_344)
.L_344:
        /*0004*/ 	.word	0x00000082


	//----- nvinfo : EIATTR_KPARAM_INFO
	.align		4
.L_345:
        /*0008*/ 	.byte	0x04, 0x17
        /*000a*/ 	.short	(.L_347 - .L_346)
.L_346:
        /*000c*/ 	.word	0x00000000
        /*0010*/ 	.short	0x0004
        /*0012*/ 	.short	0x0018
        /*0014*/ 	.byte	0x00, 0xf5, 0x21, 0x00


	//----- nvinfo : EIATTR_KPARAM_INFO
	.align		4
.L_347:
        /*0018*/ 	.byte	0x04, 0x17
        /*001a*/ 	.short	(.L_349 - .L_348)
.L_348:
        /*001c*/ 	.word	0x00000000
        /*0020*/ 	.short	0x0003
        /*0022*/ 	.short	0x0014
        /*0024*/ 	.byte	0x00, 0xf0, 0x11, 0x00


	//----- nvinfo : EIATTR_KPARAM_INFO
	.align		4
.L_349:
        /*0028*/ 	.byte	0x04, 0x17
        /*002a*/ 	.short	(.L_351 - .L_350)
.L_350:
        /*002c*/ 	.word	0x00000000
        /*0030*/ 	.short	0x0002
        /*0032*/ 	.short	0x0010
        /*0034*/ 	.byte	0x00, 0xf0, 0x11, 0x00


	//----- nvinfo : EIATTR_KPARAM_INFO
	.align		4
.L_351:
        /*0038*/ 	.byte	0x04, 0x17
        /*003a*/ 	.short	(.L_353 - .L_352)
.L_352:
        /*003c*/ 	.word	0x00000000
        /*0040*/ 	.short	0x0001
        /*0042*/ 	.short	0x0008
        /*0044*/ 	.byte	0x00, 0xf5, 0x21, 0x00


	//----- nvinfo : EIATTR_KPARAM_INFO
	.align		4
.L_353:
        /*0048*/ 	.byte	0x04, 0x17
        /*004a*/ 	.short	(.L_355 - .L_354)
.L_354:
        /*004c*/ 	.word	0x00000000
        /*0050*/ 	.short	0x0000
        /*0052*/ 	.short	0x0000
        /*0054*/ 	.byte	0x00, 0xf0, 0x11, 0x00


	//----- nvinfo : EIATTR_SPARSE_MMA_MASK
	.align		4
.L_355:
        /*0058*/ 	.byte	0x03, 0x50
        /*005a*/ 	.short	0x0000


	//----- nvinfo : EIATTR_MAXREG_COUNT
	.align		4
        /*005c*/ 	.byte	0x03, 0x1b
        /*005e*/ 	.short	0x00ff


	//----- nvinfo : EIATTR_NUM_BARRIERS
	.align		4
        /*0060*/ 	.byte	0x02, 0x4c
        /*0062*/ 	.byte	0x01
	.zero		1


	//----- nvinfo : EIATTR_MERCURY_ISA_VERSION
	.align		4
        /*0064*/ 	.byte	0x03, 0x5f
        /*0066*/ 	.short	0x0101


	//----- nvinfo : EIATTR_VRC_CTA_INIT_COUNT
	.align		4
        /*0068*/ 	.byte	0x02, 0x4a
	.zero		1
	.zero		1


	//----- nvinfo : EIATTR_EXIT_INSTR_OFFSETS
	.align		4
        /*006c*/ 	.byte	0x04, 0x1c
        /*006e*/ 	.short	(.L_357 - .L_356)


	//   ....[0]....
.L_356:
        /*0070*/ 	.word	0x00000ff0


	//   ....[1]....
        /*0074*/ 	.word	0x00001040


	//----- nvinfo : EIATTR_CRS_STACK_SIZE
	.align		4
.L_357:
        /*0078*/ 	.byte	0x04, 0x1e
        /*007a*/ 	.short	(.L_359 - .L_358)
.L_358:
        /*007c*/ 	.word	0x00000000


	//----- nvinfo : EIATTR_CBANK_PARAM_SIZE
	.align		4
.L_359:
        /*0080*/ 	.byte	0x03, 0x19
        /*0082*/ 	.short	0x0020


	//----- nvinfo : EIATTR_PARAM_CBANK
	.align		4
        /*0084*/ 	.byte	0x04, 0x0a
        /*0086*/ 	.short	(.L_361 - .L_360)
	.align		4
.L_360:
        /*0088*/ 	.word	index@(.nv.constant0._Z10_sum_32_21iPfiiS_)
        /*008c*/ 	.short	0x0380
        /*008e*/ 	.short	0x0020


	//----- nvinfo : EIATTR_SW_WAR
	.align		4
.L_361:
        /*0090*/ 	.byte	0x04, 0x36
        /*0092*/ 	.short	(.L_363 - .L_362)
.L_362:
        /*0094*/ 	.word	0x00000008
.L_363:


//--------------------- .nv.callgraph             --------------------------
	.section	.nv.callgraph,"",@"SHT_CUDA_CALLGRAPH"
	.align	4
	.sectionentsize	8
	.align		4
        /*0000*/ 	.word	0x00000000
	.align		4
        /*0004*/ 	.word	0xffffffff
	.align		4
        /*0008*/ 	.word	0x00000000
	.align		4
        /*000c*/ 	.word	0xfffffffe
	.align		4
        /*0010*/ 	.word	0x00000000
	.align		4
        /*0014*/ 	.word	0xfffffffd
	.align		4
        /*0018*/ 	.word	0x00000000
	.align		4
        /*001c*/ 	.word	0xfffffffc


//--------------------- .text._Z14_countnz_64_21iPdiiS_ --------------------------
	.section	.text._Z14_countnz_64_21iPdiiS_,"ax",@progbits
	.align	128
        .global         _Z14_countnz_64_21iPdiiS_
        .type           _Z14_countnz_64_21iPdiiS_,@function
        .size           _Z14_countnz_64_21iPdiiS_,(.L_x_294 - _Z14_countnz_64_21iPdiiS_)
        .other          _Z14_countnz_64_21iPdiiS_,@"STO_CUDA_ENTRY STV_DEFAULT"
_Z14_countnz_64_21iPdiiS_:
.text._Z14_countnz_64_21iPdiiS_:
[----:B------:R-:W-:Y:S01]  /*0000*/  LDC R1, c[0x0][0x37c] ;  /* 0x0000df00ff017b82 */ /* 0x000fe20000000800 */
[----:B------:R-:W0:Y:S01]  /*0010*/  LDCU UR4, c[0x0][0x390] ;  /* 0x00007200ff0477ac */ /* 0x000e220008000800 */
[----:B------:R-:W1:Y:S01]  /*0020*/  S2R R0, SR_TID.X ;  /* 0x0000000000007919 */ /* 0x000e620000002100 */
[----:B------:R-:W-:Y:S01]  /*0030*/  BSSY.RECONVERGENT B0, `(.L_x_0) ;  /* 0x0000139000007945 */ /* 0x000fe20003800200 */
[----:B------:R-:W-:Y:S01]  /*0040*/  CS2R R18, SRZ ;  /* 0x0000000000127805 */ /* 0x000fe2000001ff00 */
[----:B------:R-:W2:Y:S01]  /*0050*/  LDCU.64 UR8, c[0x0][0x358] ;  /* 0x00006b00ff0877ac */ /* 0x000ea20008000a00 */
[----:B------:R-:W3:Y:S01]  /*0060*/  S2R R3, SR_CTAID.X ;  /* 0x0000000000037919 */ /* 0x000ee20000002500 */
[----:B0-----:R-:W-:-:S09]  /*0070*/  UISETP.NE.AND UP0, UPT, UR4, 0x1, UPT ;  /* 0x000000010400788c */ /* 0x001fd2000bf05270 */
[----:B--2---:R-:W-:Y:S05]  /*0080*/  BRA.U UP0, `(.L_x_1) ;  /* 0x0000000500587547 */ /* 0x004fea000b800000 */
[----:B------:R-:W1:Y:S01]  /*0090*/  LDC R2, c[0x0][0x394] ;  /* 0x0000e500ff027b82 */ /* 0x000e620000000800 */
[----:B------:R-:W0:Y:S01]  /*00a0*/  LDCU UR4, c[0x0][0x380] ;  /* 0x00007000ff0477ac */ /* 0x000e220008000800 */
[----:B-1-3--:R-:W-:-:S05]  /*00b0*/  IMAD R7, R0, R2, R3 ;  /* 0x0000000200077224 */ /* 0x00afca00078e0203 */
[----:B0-----:R-:W-:-:S13]  /*00c0*/  ISETP.GE.AND P0, PT, R7, UR4, PT ;  /* 0x0000000407007c0c */ /* 0x001fda000bf06270 */
[----:B------:R-:W-:Y:S05]  /*00d0*/  @P0 BRA `(.L_x_2) ;  /* 0x0000001000b80947 */ /* 0x000fea0003800000 */
[----:B------:R-:W-:Y:S01]  /*00e0*/  IMAD.SHL.U32 R2, R2, 0x40, RZ ;  /* 0x0000004002027824 */ /* 0x000fe200078e00ff */
[----:B------:R-:W-:Y:S01]  /*00f0*/  BSSY.RECONVERGENT B1, `(.L_x_3) ;  /* 0x0000030000017945 */ /* 0x000fe20003800200 */
[----:B------:R-:W-:Y:S02]  /*0100*/  CS2R R18, SRZ ;  /* 0x0000000000127805 */ /* 0x000fe4000001ff00 */
[----:B------:R-:W0:Y:S01]  /*0110*/  I2F.U32.RP R6, R2 ;  /* 0x0000000200067306 */ /* 0x000e220000209000 */
[C---:B------:R-:W-:Y:S01]  /*0120*/  IMAD.IADD R4, R2.reuse, 0x1, R7 ;  /* 0x0000000102047824 */ /* 0x040fe200078e0207 */
[----:B------:R-:W-:Y:S01]  /*0130*/  ISETP.NE.U32.AND P3, PT, R2, RZ, PT ;  /* 0x000000ff0200720c */ /* 0x000fe20003f65070 */
[----:B------:R-:W-:-:S03]  /*0140*/  IMAD.MOV R13, RZ, RZ, -R2 ;  /* 0x000000ffff0d7224 */ /* 0x000fc600078e0a02 */
[----:B------:R-:W-:-:S05]  /*0150*/  VIMNMX R9, PT, PT, R4, UR4, !PT ;  /* 0x0000000404097c48 */ /* 0x000fca000ffe0100 */
[----:B------:R-:W-:Y:S02]  /*0160*/  IMAD.IADD R9, R9, 0x1, -R4 ;  /* 0x0000000109097824 */ /* 0x000fe400078e0a04 */
[----:B------:R-:W-:Y:S01]  /*0170*/  IMAD.MOV.U32 R4, RZ, RZ, RZ ;  /* 0x000000ffff047224 */ /* 0x000fe200078e00ff */
[----:B0-----:R-:W0:Y:S02]  /*0180*/  MUFU.RCP R6, R6 ;  /* 0x0000000600067308 */ /* 0x001e240000001000 */
[C---:B------:R-:W-:Y:S01]  /*0190*/  ISETP.NE.AND P0, PT, R9.reuse, RZ, PT ;  /* 0x000000ff0900720c */ /* 0x040fe20003f05270 */
[----:B------:R-:W-:-:S12]  /*01a0*/  VIADD R11, R9, 0xffffffff ;  /* 0xffffffff090b7836 */ /* 0x000fd80000000000 */
[----:B------:R-:W-:Y:S02]  /*01b0*/  @!P0 IMAD.MOV R11, RZ, RZ, R9 ;  /* 0x000000ffff0b8224 */ /* 0x000fe400078e0209 */
[----:B0-----:R-:W-:Y:S01]  /*01c0*/  VIADD R5, R6, 0xffffffe ;  /* 0x0ffffffe06057836 */ /* 0x001fe20000000000 */
[----:B------:R-:W-:-:S05]  /*01d0*/  SEL R6, RZ, 0x1, !P0 ;  /* 0x00000001ff067807 */ /* 0x000fca0004000000 */
[----:B------:R-:W0:Y:S02]  /*01e0*/  F2I.FTZ.U32.TRUNC.NTZ R5, R5 ;  /* 0x0000000500057305 */ /* 0x000e24000021f000 */
[----:B0-----:R-:W-:-:S04]  /*01f0*/  IMAD R13, R13, R5, RZ ;  /* 0x000000050d0d7224 */ /* 0x001fc800078e02ff */
[----:B------:R-:W-:-:S06]  /*0200*/  IMAD.HI.U32 R4, R5, R13, R4 ;  /* 0x0000000d05047227 */ /* 0x000fcc00078e0004 */
[----:B------:R-:W-:-:S04]  /*0210*/  IMAD.HI.U32 R9, R4, R11, RZ ;  /* 0x0000000b04097227 */ /* 0x000fc800078e00ff */
[----:B------:R-:W-:-:S04]  /*0220*/  IMAD.MOV R4, RZ, RZ, -R9 ;  /* 0x000000ffff047224 */ /* 0x000fc800078e0a09 */
[----:B------:R-:W-:Y:S02]  /*0230*/  IMAD R11, R2, R4, R11 ;  /* 0x00000004020b7224 */ /* 0x000fe400078e020b */
[----:B------:R-:W0:Y:S03]  /*0240*/  LDC.64 R4, c[0x0][0x388] ;  /* 0x0000e200ff047b82 */ /* 0x000e260000000a00 */
[----:B------:R-:W-:-:S13]  /*0250*/  ISETP.GE.U32.AND P1, PT, R11, R2, PT ;  /* 0x000000020b00720c */ /* 0x000fda0003f26070 */
[----:B------:R-:W-:Y:S02]  /*0260*/  @P1 IMAD.IADD R11, R11, 0x1, -R2 ;  /* 0x000000010b0b1824 */ /* 0x000fe400078e0a02 */
[----:B------:R-:W-:-:S03]  /*0270*/  @P1 VIADD R9, R9, 0x1 ;  /* 0x0000000109091836 */ /* 0x000fc60000000000 */
[----:B------:R-:W-:-:S13]  /*0280*/  ISETP.GE.U32.AND P2, PT, R11, R2, PT ;  /* 0x000000020b00720c */ /* 0x000fda0003f46070 */
[----:B------:R-:W-:Y:S01]  /*0290*/  @P2 VIADD R9, R9, 0x1 ;  /* 0x0000000109092836 */ /* 0x000fe20000000000 */
[----:B------:R-:W-:-:S05]  /*02a0*/  @!P3 LOP3.LUT R9, RZ, R2, RZ, 0x33, !PT ;  /* 0x00000002ff09b212 */ /* 0x000fca00078e33ff */
[----:B------:R-:W-:-:S05]  /*02b0*/  IMAD.IADD R6, R6, 0x1, R9 ;  /* 0x0000000106067824 */ /* 0x000fca00078e0209 */
[C---:B------:R-:W-:Y:S02]  /*02c0*/  LOP3.LUT R8, R6.reuse, 0x3, RZ, 0xc0, !PT ;  /* 0x0000000306087812 */ /* 0x040fe400078ec0ff */
[----:B------:R-:W-:Y:S02]  /*02d0*/  ISETP.GE.U32.AND P1, PT, R6, 0x3, PT ;  /* 0x000000030600780c */ /* 0x000fe40003f26070 */
[----:B------:R-:W-:-:S13]  /*02e0*/  ISETP.NE.AND P0, PT, R8, 0x3, PT ;  /* 0x000000030800780c */ /* 0x000fda0003f05270 */
[----:B0-----:R-:W-:Y:S05]  /*02f0*/  @!P0 BRA `(.L_x_4) ;  /* 0x00000000003c8947 */ /* 0x001fea0003800000 */
[----:B------:R-:W0:Y:S01]  /*0300*/  LDC.64 R12, c[0x0][0x388] ;  /* 0x0000e200ff0c7b82 */ /* 0x000e220000000a00 */
[----:B------:R-:W-:Y:S01]  /*0310*/  VIADD R6, R6, 0x1 ;  /* 0x0000000106067836 */ /* 0x000fe20000000000 */
[----:B------:R-:W-:-:S04]  /*0320*/  CS2R R18, SRZ ;  /* 0x0000000000127805 */ /* 0x000fc8000001ff00 */
[----:B------:R-:W-:-:S05]  /*0330*/  LOP3.LUT R6, R6, 0x3, RZ, 0xc0, !PT ;  /* 0x0000000306067812 */ /* 0x000fca00078ec0ff */
[----:B------:R-:W-:-:S07]  /*0340*/  IMAD.MOV R6, RZ, RZ, -R6 ;  /* 0x000000ffff067224 */ /* 0x000fce00078e0a06 */
.L_x_5:
[----:B0-----:R-:W-:-:S06]  /*0350*/  IMAD.WIDE R8, R7, 0x8, R12 ;  /* 0x0000000807087825 */ /* 0x001fcc00078e020c */
[----:B------:R-:W2:Y:S01]  /*0360*/  LDG.E.64 R8, desc[UR8][R8.64] ;  /* 0x0000000808087981 */ /* 0x000ea2000c1e1b00 */
[----:B------:R-:W-:Y:S02]  /*0370*/  VIADD R6, R6, 0x1 ;  /* 0x0000000106067836 */ /* 0x000fe40000000000 */
[----:B------:R-:W-:Y:S02]  /*0380*/  IMAD.MOV.U32 R10, RZ, RZ, RZ ;  /* 0x000000ffff0a7224 */ /* 0x000fe400078e00ff */
[----:B------:R-:W-:Y:S01]  /*0390*/  IMAD.IADD R7, R2, 0x1, R7 ;  /* 0x0000000102077824 */ /* 0x000fe200078e0207 */
[----:B--2---:R-:W-:-:S06]  /*03a0*/  DSETP.NEU.AND P0, PT, R8, RZ, PT ;  /* 0x000000ff0800722a */ /* 0x004fcc0003f0d000 */
[----:B------:R-:W-:Y:S02]  /*03b0*/  FSEL R11, RZ, 1.875, !P0 ;  /* 0x3ff00000ff0b7808 */ /* 0x000fe40004000000 */
[----:B------:R-:W-:-:S04]  /*03c0*/  ISETP.NE.AND P0, PT, R6, RZ, PT ;  /* 0x000000ff0600720c */ /* 0x000fc80003f05270 */
[----:B------:R-:W-:-:S09]  /*03d0*/  DADD R18, R18, R10 ;  /* 0x0000000012127229 */ /* 0x000fd2000000000a */
[----:B------:R-:W-:Y:S05]  /*03e0*/  @P0 BRA `(.L_x_5) ;  /* 0xfffffffc00d80947 */ /* 0x000fea000383ffff */
.L_x_4:
[----:B------:R-:W-:Y:S05]  /*03f0*/  BSYNC.RECONVERGENT B1 ;  /* 0x0000000000017941 */ /* 0x000fea0003800200 */
.L_x_3:
[----:B------:R-:W-:Y:S05]  /*0400*/  @!P1 BRA `(.L_x_2) ;  /* 0x0000000c00ec9947 */ /* 0x000fea0003800000 */
[----:B------:R-:W-:Y:S01]  /*0410*/  BSSY.RECONVERGENT B1, `(.L_x_6) ;  /* 0x000001c000017945 */ /* 0x000fe20003800200 */
.L_x_7:
[----:B------:R-:W-:-:S05]  /*0420*/  IMAD.WIDE R22, R7, 0x8, R4 ;  /* 0x0000000807167825 */ /* 0x000fca00078e0204 */
[----:B------:R-:W2:Y:S01]  /*0430*/  LDG.E.64 R20, desc[UR8][R22.64] ;  /* 0x0000000816147981 */ /* 0x000ea2000c1e1b00 */
[----:B------:R-:W-:-:S05]  /*0440*/  IMAD.WIDE R12, R2, 0x8, R22 ;  /* 0x00000008020c7825 */ /* 0x000fca00078e0216 */
[----:B------:R-:W3:Y:S01]  /*0450*/  LDG.E.64 R14, desc[UR8][R12.64] ;  /* 0x000000080c0e7981 */ /* 0x000ee2000c1e1b00 */
[----:B------:R-:W-:-:S05]  /*0460*/  IMAD.WIDE R16, R2, 0x8, R12 ;  /* 0x0000000802107825 */ /* 0x000fca00078e020c */
[----:B------:R-:W4:Y:S01]  /*0470*/  LDG.E.64 R8, desc[UR8][R16.64] ;  /* 0x0000000810087981 */ /* 0x000f22000c1e1b00 */
[----:B------:R-:W-:-:S06]  /*0480*/  IMAD.WIDE R10, R2, 0x8, R16 ;  /* 0x00000008020a7825 */ /* 0x000fcc00078e0210 */
[----:B------:R-:W5:Y:S01]  /*0490*/  LDG.E.64 R10, desc[UR8][R10.64] ;  /* 0x000000080a0a7981 */ /* 0x000f62000c1e1b00 */
[----:B------:R-:W-:-:S04]  /*04a0*/  IADD3 R7, PT, PT, R2, R7, R2 ;  /* 0x0000000702077210 */ /* 0x000fc80007ffe002 */
[----:B------:R-:W-:Y:S01]  /*04b0*/  IADD3 R7, PT, PT, R2, R7, R2 ;  /* 0x0000000702077210 */ /* 0x000fe20007ffe002 */
[----:B--2---:R-:W-:Y:S01]  /*04c0*/  DSETP.NEU.AND P0, PT, R20, RZ, PT ;  /* 0x000000ff1400722a */ /* 0x004fe20003f0d000 */
[----:B------:R-:W-:-:S05]  /*04d0*/  IMAD.MOV.U32 R20, RZ, RZ, RZ ;  /* 0x000000ffff147224 */ /* 0x000fca00078e00ff */
[----:B------:R-:W-:Y:S01]  /*04e0*/  FSEL R21, RZ, 1.875, !P0 ;  /* 0x3ff00000ff157808 */ /* 0x000fe20004000000 */
[----:B---3--:R-:W-:Y:S01]  /*04f0*/  DSETP.NEU.AND P0, PT, R14, RZ, PT ;  /* 0x000000ff0e00722a */ /* 0x008fe20003f0d000 */
[----:B------:R-:W-:-:S04]  /*0500*/  IMAD.MOV.U32 R14, RZ, RZ, RZ ;  /* 0x000000ffff0e7224 */ /* 0x000fc800078e00ff */
[----:B------:R-:W-:Y:S01]  /*0510*/  DADD R18, R18, R20 ;  /* 0x0000000012127229 */ /* 0x000fe20000000014 */
[----:B------:R-:W-:Y:S01]  /*0520*/  FSEL R15, RZ, 1.875, !P0 ;  /* 0x3ff00000ff0f7808 */ /* 0x000fe20004000000 */
[----:B----4-:R-:W-:Y:S01]  /*0530*/  DSETP.NEU.AND P0, PT, R8, RZ, PT ;  /* 0x000000ff0800722a */ /* 0x010fe20003f0d000 */
[----:B------:R-:W-:-:S05]  /*0540*/  IMAD.MOV.U32 R8, RZ, RZ, RZ ;  /* 0x000000ffff087224 */ /* 0x000fca00078e00ff */
[----:B------:R-:W-:Y:S01]  /*0550*/  DADD R18, R18, R14 ;  /* 0x0000000012127229 */ /* 0x000fe2000000000e */
[----:B------:R-:W-:Y:S01]  /*0560*/  FSEL R9, RZ, 1.875, !P0 ;  /* 0x3ff00000ff097808 */ /* 0x000fe20004000000 */
[----:B-----5:R-:W-:-:S06]  /*0570*/  DSETP.NEU.AND P0, PT, R10, RZ, PT ;  /* 0x000000ff0a00722a */ /* 0x020fcc0003f0d000 */
[----:B------:R-:W-:Y:S01]  /*0580*/  DADD R18, R18, R8 ;  /* 0x0000000012127229 */ /* 0x000fe20000000008 */
[----:B------:R-:W-:Y:S02]  /*0590*/  FSEL R9, RZ, 1.875, !P0 ;  /* 0x3ff00000ff097808 */ /* 0x000fe40004000000 */
[----:B------:R-:W-:-:S05]  /*05a0*/  ISETP.GE.AND P0, PT, R7, UR4, PT ;  /* 0x0000000407007c0c */ /* 0x000fca000bf06270 */
[----:B------:R-:W-:-:S08]  /*05b0*/  DADD R18, R18, R8 ;  /* 0x0000000012127229 */ /* 0x000fd00000000008 */
[----:B------:R-:W-:Y:S05]  /*05c0*/  @!P0 BRA `(.L_x_7) ;  /* 0xfffffffc00948947 */ /* 0x000fea000383ffff */
[----:B------:R-:W-:Y:S05]  /*05d0*/  BSYNC.RECONVERGENT B1 ;  /* 0x0000000000017941 */ /* 0x000fea0003800200 */
.L_x_6:
[----:B------:R-:W-:Y:S05]  /*05e0*/  BRA `(.L_x_2) ;  /* 0x0000000c00747947 */ /* 0x000fea0003800000 */
.L_x_1:
[----:B------:R-:W0:Y:S02]  /*05f0*/  LDCU UR5, c[0x0][0x380] ;  /* 0x00007000ff0577ac */ /* 0x000e240008000800 */
[----:B0-----:R-:W-:-:S09]  /*0600*/  UISETP.GE.AND UP0, UPT, UR5, 0x1, UPT ;  /* 0x000000010500788c */ /* 0x001fd2000bf06270 */
[----:B------:R-:W-:Y:S05]  /*0610*/  BRA.U !UP0, `(.L_x_2) ;  /* 0x0000000d08687547 */ /* 0x000fea000b800000 */
[----:B------:R-:W0:Y:S01]  /*0620*/  LDC R23, c[0x0][0x394] ;  /* 0x0000e500ff177b82 */ /* 0x000e220000000800 */
[----:B------:R-:W2:Y:S01]  /*0630*/  LDCU.64 UR6, c[0x0][0x388] ;  /* 0x00007100ff0677ac */ /* 0x000ea20008000a00 */
[----:B---3--:R-:W-:Y:S01]  /*0640*/  IMAD R9, R3, UR4, RZ ;  /* 0x0000000403097c24 */ /* 0x008fe2000f8e02ff */
[----:B------:R-:W-:Y:S01]  /*0650*/  CS2R R18, SRZ ;  /* 0x0000000000127805 */ /* 0x000fe2000001ff00 */
[----:B------:R-:W-:Y:S02]  /*0660*/  IMAD.MOV.U32 R4, RZ, RZ, RZ ;  /* 0x000000ffff047224 */ /* 0x000fe400078e00ff */
[C---:B-1----:R-:W-:Y:S01]  /*0670*/  IMAD.IADD R5, R9.reuse, 0x1, R0 ;  /* 0x0000000109057824 */ /* 0x042fe200078e0200 */
[----:B------:R-:W-:Y:S01]  /*0680*/  LOP3.LUT R6, RZ, R9, RZ, 0x33, !PT ;  /* 0x00000009ff067212 */ /* 0x000fe200078e33ff */
[----:B------:R-:W-:Y:S02]  /*0690*/  VIADD R7, R9, UR4 ;  /* 0x0000000409077c36 */ /* 0x000fe40008000000 */
[----:B------:R-:W-:Y:S01]  /*06a0*/  VIADD R25, R5, 0x40 ;  /* 0x0000004005197836 */ /* 0x000fe20000000000 */
[----:B--2---:R-:W-:-:S04]  /*06b0*/  UIADD3 UR5, UP0, UPT, UR6, 0x1000, URZ ;  /* 0x0000100006057890 */ /* 0x004fc8000ff1e0ff */
[----:B------:R-:W-:Y:S01]  /*06c0*/  UIADD3.X UR6, UPT, UPT, URZ, UR7, URZ, UP0, !UPT ;  /* 0x00000007ff067290 */ /* 0x000fe200087fe4ff */
[----:B0-----:R-:W-:Y:S01]  /*06d0*/  IMAD R23, R23, UR4, RZ ;  /* 0x0000000417177c24 */ /* 0x001fe2000f8e02ff */
[----:B------:R-:W-:-:S10]  /*06e0*/  UMOV UR4, URZ ;  /* 0x000000ff00047c82 */ /* 0x000fd40008000000 */
.L_x_17:
[----:B------:R-:W0:Y:S01]  /*06f0*/  LDCU UR7, c[0x0][0x390] ;  /* 0x00007200ff0777ac */ /* 0x000e220008000800 */
[--C-:B------:R-:W-:Y:S01]  /*0700*/  IMAD.IADD R2, R25, 0x1, R4.reuse ;  /* 0x0000000119027824 */ /* 0x100fe200078e0204 */
[----:B------:R-:W-:Y:S01]  /*0710*/  BSSY.RECONVERGENT B1, `(.L_x_8) ;  /* 0x00000c8000017945 */ /* 0x000fe20003800200 */
[----:B------:R-:W-:Y:S01]  /*0720*/  IMAD.MOV.U32 R8, RZ, RZ, R4 ;  /* 0x000000ffff087224 */ /* 0x000fe200078e0004 */
[----:B------:R-:W1:Y:S02]  /*0730*/  LDCU UR10, c[0x0][0x380] ;  /* 0x00007000ff0a77ac */ /* 0x000e640008000800 */
[----:B------:R-:W-:Y:S01]  /*0740*/  VIADDMNMX R9, R7, R4, R2, !PT ;  /* 0x0000000407097246 */ /* 0x000fe20007800102 */
[----:B------:R-:W-:Y:S02]  /*0750*/  IMAD.IADD R4, R4, 0x1, R23 ;  /* 0x0000000104047824 */ /* 0x000fe400078e0217 */
[----:B------:R-:W-:-:S05]  /*0760*/  IMAD R2, R23, UR4, R0 ;  /* 0x0000000417027c24 */ /* 0x000fca000f8e0200 */
[----:B------:R-:W-:Y:S02]  /*0770*/  IADD3 R2, PT, PT, R9, R6, -R2 ;  /* 0x0000000609027210 */ /* 0x000fe40007ffe802 */
[----:B0-----:R-:W-:Y:S02]  /*0780*/  ISETP.GE.AND P1, PT, R0, UR7, PT ;  /* 0x0000000700007c0c */ /* 0x001fe4000bf26270 */
[----:B-1----:R-:W-:-:S11]  /*0790*/  ISETP.GE.AND P0, PT, R4, UR10, PT ;  /* 0x0000000a04007c0c */ /* 0x002fd6000bf06270 */
[----:B------:R-:W-:Y:S05]  /*07a0*/  @P1 BRA `(.L_x_9) ;  /* 0x0000000800f81947 */ /* 0x000fea0003800000 */
[C---:B------:R-:W-:Y:S01]  /*07b0*/  ISETP.GE.U32.AND P2, PT, R2.reuse, 0x3c0, PT ;  /* 0x000003c00200780c */ /* 0x040fe20003f46070 */
[----:B------:R-:W-:Y:S01]  /*07c0*/  BSSY.RECONVERGENT B2, `(.L_x_10) ;  /* 0x000005c000027945 */ /* 0x000fe20003800200 */
[----:B------:R-:W-:Y:S01]  /*07d0*/  LEA.HI R22, R2, 0x1, RZ, 0x1a ;  /* 0x0000000102167811 */ /* 0x000fe200078fd0ff */
[----:B------:R-:W-:-:S03]  /*07e0*/  IMAD.IADD R2, R5, 0x1, R8 ;  /* 0x0000000105027824 */ /* 0x000fc600078e0208 */
[----:B------:R-:W-:-:S04]  /*07f0*/  LOP3.LUT R24, R22, 0xf, RZ, 0xc0, !PT ;  /* 0x0000000f16187812 */ /* 0x000fc800078ec0ff */
[----:B------:R-:W-:-:S03]  /*0800*/  ISETP.NE.AND P1, PT, R24, RZ, PT ;  /* 0x000000ff1800720c */ /* 0x000fc60003f25270 */
[----:B------:R-:W-:Y:S10]  /*0810*/  @!P2 BRA `(.L_x_11) ;  /* 0x000000040058a947 */ /* 0x000ff40003800000 */
[----:B------:R-:W-:-:S05]  /*0820*/  LOP3.LUT R26, R22, 0x7fffff0, RZ, 0xc0, !PT ;  /* 0x07fffff0161a7812 */ /* 0x000fca00078ec0ff */
[----:B------:R-:W-:-:S07]  /*0830*/  IMAD.MOV R26, RZ, RZ, -R26 ;  /* 0x000000ffff1a7224 */ /* 0x000fce00078e0a1a */
.L_x_12:
[----:B------:R-:W-:Y:S02]  /*0840*/  IMAD.U32 R28, RZ, RZ, UR5 ;  /* 0x00000005ff1c7e24 */ /* 0x000fe4000f8e00ff */
[----:B------:R-:W-:Y:S02]  /*0850*/  IMAD.U32 R29, RZ, RZ, UR6 ;  /* 0x00000006ff1d7e24 */ /* 0x000fe4000f8e00ff */
[----:B------:R-:W-:-:S05]  /*0860*/  IMAD.WIDE R28, R2, 0x8, R28 ;  /* 0x00000008021c7825 */ /* 0x000fca00078e021c */
[----:B------:R-:W2:Y:S04]  /*0870*/  LDG.E.64 R12, desc[UR8][R28.64+-0x1000] ;  /* 0xfff000081c0c7981 */ /* 0x000ea8000c1e1b00 */
[----:B------:R-:W3:Y:S04]  /*0880*/  LDG.E.64 R14, desc[UR8][R28.64+-0xe00] ;  /* 0xfff200081c0e7981 */ /* 0x000ee8000c1e1b00 */
[----:B------:R-:W4:Y:S04]  /*0890*/  LDG.E.64 R16, desc[UR8][R28.64+-0xc00] ;  /* 0xfff400081c107981 */ /* 0x000f28000c1e1b00 */
[----:B------:R-:W5:Y:S04]  /*08a0*/  LDG.E.64 R10, desc[UR8][R28.64+-0xa00] ;  /* 0xfff600081c0a7981 */ /* 0x000f68000c1e1b00 */
[----:B------:R-:W5:Y:S04]  /*08b0*/  LDG.E.64 R8, desc[UR8][R28.64+-0x800] ;  /* 0xfff800081c087981 */ /* 0x000f68000c1e1b00 */
[----:B------:R-:W5:Y:S01]  /*08c0*/  LDG.E.64 R20, desc[UR8][R28.64+0x400] ;  /* 0x000400081c147981 */ /* 0x000f62000c1e1b00 */
[----:B--2---:R-:W-:Y:S01]  /*08d0*/  DSETP.NEU.AND P2, PT, R12, RZ, PT ;  /* 0x000000ff0c00722a */ /* 0x004fe20003f4d000 */
[----:B------:R-:W-:-:S05]  /*08e0*/  IMAD.MOV.U32 R12, RZ, RZ, RZ ;  /* 0x000000ffff0c7224 */ /* 0x000fca00078e00ff */
[----:B------:R-:W-:Y:S01]  /*08f0*/  FSEL R13, RZ, 1.875, !P2 ;  /* 0x3ff00000ff0d7808 */ /* 0x000fe20005000000 */
[----:B---3--:R-:W-:Y:S01]  /*0900*/  DSETP.NEU.AND P2, PT, R14, RZ, PT ;  /* 0x000000ff0e00722a */ /* 0x008fe20003f4d000 */
[----:B------:R-:W2:Y:S04]  /*0910*/  LDG.E.64 R14, desc[UR8][R28.64+-0x600] ;  /* 0xfffa00081c0e7981 */ /* 0x000ea8000c1e1b00 */
[----:B------:R-:W-:Y:S01]  /*0920*/  DADD R12, R18, R12 ;  /* 0x00000000120c7229 */ /* 0x000fe2000000000c */
[----:B------:R-:W-:Y:S01]  /*0930*/  FSEL R19, RZ, 1.875, !P2 ;  /* 0x3ff00000ff137808 */ /* 0x000fe20005000000 */
[----:B----4-:R-:W-:Y:S01]  /*0940*/  DSETP.NEU.AND P2, PT, R16, RZ, PT ;  /* 0x000000ff1000722a */ /* 0x010fe20003f4d000 */
[----:B------:R-:W-:Y:S01]  /*0950*/  IMAD.MOV.U32 R18, RZ, RZ, RZ ;  /* 0x000000ffff127224 */ /* 0x000fe200078e00ff */
[----:B------:R-:W3:Y:S05]  /*0960*/  LDG.E.64 R16, desc[UR8][R28.64+-0x400] ;  /* 0xfffc00081c107981 */ /* 0x000eea000c1e1b00 */
[----:B------:R-:W-:Y:S01]  /*0970*/  DADD R18, R12, R18 ;  /* 0x000000000c127229 */ /* 0x000fe20000000012 */
[----:B------:R-:W-:Y:S01]  /*0980*/  FSEL R13, RZ, 1.875, !P2 ;  /* 0x3ff00000ff0d7808 */ /* 0x000fe20005000000 */
[----:B------:R-:W-:Y:S01]  /*0990*/  IMAD.MOV.U32 R12, RZ, RZ, RZ ;  /* 0x000000ffff0c7224 */ /* 0x000fe200078e00ff */
[----:B-----5:R-:W-:Y:S01]  /*09a0*/  DSETP.NEU.AND P2, PT, R10, RZ, PT ;  /* 0x000000ff0a00722a */ /* 0x020fe20003f4d000 */
[----:B------:R-:W4:Y:S04]  /*09b0*/  LDG.E.64 R10, desc[UR8][R28.64+-0x200] ;  /* 0xfffe00081c0a7981 */ /* 0x000f28000c1e1b00 */
[----:B------:R-:W-:Y:S01]  /*09c0*/  DADD R12, R18, R12 ;  /* 0x00000000120c7229 */ /* 0x000fe2000000000c */
[----:B------:R-:W-:Y:S01]  /*09d0*/  FSEL R19, RZ, 1.875, !P2 ;  /* 0x3ff00000ff137808 */ /* 0x000fe20005000000 */
[----:B------:R-:W-:-:S06]  /*09e0*/  IMAD.MOV.U32 R18, RZ, RZ, RZ ;  /* 0x000000ffff127224 */ /* 0x000fcc00078e00ff */
[----:B------:R-:W-:Y:S02]  /*09f0*/  DADD R18, R12, R18 ;  /* 0x000000000c127229 */ /* 0x000fe40000000012 */
[----:B------:R-:W5:Y:S01]  /*0a00*/  LDG.E.64 R12, desc[UR8][R28.64] ;  /* 0x000000081c0c7981 */ /* 0x000f62000c1e1b00 */
[----:B------:R-:W-:-:S03]  /*0a10*/  DSETP.NEU.AND P2, PT, R8, RZ, PT ;  /* 0x000000ff0800722a */ /* 0x000fc60003f4d000 */
[----:B------:R-:W5:Y:S01]  /*0a20*/  LDG.E.64 R8, desc[UR8][R28.64+0x200] ;  /* 0x000200081c087981 */ /* 0x000f62000c1e1b00 */
[----:B--2---:R-:W-:Y:S02]  /*0a30*/  DSETP.NEU.AND P3, PT, R14, RZ, PT ;  /* 0x000000ff0e00722a */ /* 0x004fe40003f6d000 */
[----:B------:R-:W-:Y:S01]  /*0a40*/  FSEL R15, RZ, 1.875, !P2 ;  /* 0x3ff00000ff0f7808 */ /* 0x000fe20005000000 */
[----:B------:R-:W-:-:S06]  /*0a50*/  IMAD.MOV.U32 R14, RZ, RZ, RZ ;  /* 0x000000ffff0e7224 */ /* 0x000fcc00078e00ff */
[----:B------:R-:W-:Y:S01]  /*0a60*/  DADD R18, R18, R14 ;  /* 0x0000000012127229 */ /* 0x000fe2000000000e */
[----:B------:R-:W-:Y:S01]  /*0a70*/  FSEL R15, RZ, 1.875, !P3 ;  /* 0x3ff00000ff0f7808 */ /* 0x000fe20005800000 */
[----:B---3--:R-:W-:-:S06]  /*0a80*/  DSETP.NEU.AND P2, PT, R16, RZ, PT ;  /* 0x000000ff1000722a */ /* 0x008fcc0003f4d000 */
[----:B------:R-:W-:Y:S01]  /*0a90*/  DADD R16, R18, R14 ;  /* 0x0000000012107229 */ /* 0x000fe2000000000e */
[----:B------:R-:W-:Y:S01]  /*0aa0*/  FSEL R15, RZ, 1.875, !P2 ;  /* 0x3ff00000ff0f7808 */ /* 0x000fe20005000000 */
[----:B----4-:R-:W-:Y:S01]  /*0ab0*/  DSETP.NEU.AND P2, PT, R10, RZ, PT ;  /* 0x000000ff0a00722a */ /* 0x010fe20003f4d000 */
[----:B------:R-:W-:-:S05]  /*0ac0*/  IMAD.MOV.U32 R10, RZ, RZ, RZ ;  /* 0x000000ffff0a7224 */ /* 0x000fca00078e00ff */
[----:B------:R-:W-:Y:S01]  /*0ad0*/  DADD R14, R16, R14 ;  /* 0x00000000100e7229 */ /* 0x000fe2000000000e */
[----:B------:R-:W-:Y:S01]  /*0ae0*/  FSEL R11, RZ, 1.875, !P2 ;  /* 0x3ff00000ff0b7808 */ /* 0x000fe20005000000 */
[----:B------:R-:W2:Y:S06]  /*0af0*/  LDG.E.64 R16, desc[UR8][R28.64+0x600] ;  /* 0x000600081c107981 */ /* 0x000eac000c1e1b00 */
[----:B------:R-:W-:Y:S02]  /*0b00*/  DADD R10, R14, R10 ;  /* 0x000000000e0a7229 */ /* 0x000fe4000000000a */
[----:B------:R-:W3:Y:S01]  /*0b10*/  LDG.E.64 R14, desc[UR8][R28.64+0x800] ;  /* 0x000800081c0e7981 */ /* 0x000ee2000c1e1b00 */
[----:B-----5:R-:W-:Y:S01]  /*0b20*/  DSETP.NEU.AND P2, PT, R12, RZ, PT ;  /* 0x000000ff0c00722a */ /* 0x020fe20003f4d000 */
[----:B------:R-:W-:-:S02]  /*0b30*/  IMAD.MOV.U32 R18, RZ, RZ, RZ ;  /* 0x000000ffff127224 */ /* 0x000fc400078e00ff */
[----:B------:R-:W4:Y:S03]  /*0b40*/  LDG.E.64 R12, desc[UR8][R28.64+0xa00] ;  /* 0x000a00081c0c7981 */ /* 0x000f26000c1e1b00 */
[----:B------:R-:W-:-:S06]  /*0b50*/  FSEL R19, RZ, 1.875, !P2 ;  /* 0x3ff00000ff137808 */ /* 0x000fcc0005000000 */
[----:B------:R-:W-:Y:S01]  /*0b60*/  DADD R18, R10, R18 ;  /* 0x000000000a127229 */ /* 0x000fe20000000012 */
[----:B------:R-:W5:Y:S01]  /*0b70*/  LDG.E.64 R10, desc[UR8][R28.64+0xc00] ;  /* 0x000c00081c0a7981 */ /* 0x000f62000c1e1b00 */
[----:B------:R-:W-:-:S03]  /*0b80*/  DSETP.NEU.AND P2, PT, R8, RZ, PT ;  /* 0x000000ff0800722a */ /* 0x000fc60003f4d000 */
[----:B------:R-:W5:Y:S01]  /*0b90*/  LDG.E.64 R8, desc[UR8][R28.64+0xe00] ;  /* 0x000e00081c087981 */ /* 0x000f62000c1e1b00 */
[----:B------:R-:W-:Y:S02]  /*0ba0*/  DSETP.NEU.AND P3, PT, R20, RZ, PT ;  /* 0x000000ff1400722a */ /* 0x000fe40003f6d000 */
[----:B------:R-:W-:Y:S01]  /*0bb0*/  FSEL R21, RZ, 1.875, !P2 ;  /* 0x3ff00000ff157808 */ /* 0x000fe20005000000 */
[----:B------:R-:W-:-:S06]  /*0bc0*/  IMAD.MOV.U32 R20, RZ, RZ, RZ ;  /* 0x000000ffff147224 */ /* 0x000fcc00078e00ff */
[----:B------:R-:W-:Y:S01]  /*0bd0*/  DADD R20, R18, R20 ;  /* 0x0000000012147229 */ /* 0x000fe20000000014 */
[----:B------:R-:W-:Y:S01]  /*0be0*/  FSEL R19, RZ, 1.875, !P3 ;  /* 0x3ff00000ff137808 */ /* 0x000fe20005800000 */
[----:B------:R-:W-:-:S06]  /*0bf0*/  IMAD.MOV.U32 R18, RZ, RZ, RZ ;  /* 0x000000ffff127224 */ /* 0x000fcc00078e00ff */
[----:B------:R-:W-:Y:S01]  /*0c00*/  DADD R20, R20, R18 ;  /* 0x0000000014147229 */ /* 0x000fe20000000012 */
[----:B------:R-:W-:Y:S02]  /*0c10*/  VIADD R26, R26, 0x10 ;  /* 0x000000101a1a7836 */ /* 0x000fe40000000000 */
[----:B------:R-:W-:Y:S01]  /*0c20*/  VIADD R2, R2, 0x400 ;  /* 0x0000040002027836 */ /* 0x000fe20000000000 */
[----:B--2---:R-:W-:Y:S01]  /*0c30*/  DSETP.NEU.AND P2, PT, R16, RZ, PT ;  /* 0x000000ff1000722a */ /* 0x004fe20003f4d000 */
[----:B------:R-:W-:-:S05]  /*0c40*/  IMAD.MOV.U32 R16, RZ, RZ, RZ ;  /* 0x000000ffff107224 */ /* 0x000fca00078e00ff */
[----:B------:R-:W-:Y:S01]  /*0c50*/  FSEL R17, RZ, 1.875, !P2 ;  /* 0x3ff00000ff117808 */ /* 0x000fe20005000000 */
[----:B---3--:R-:W-:-:S06]  /*0c60*/  DSETP.NEU.AND P2, PT, R14, RZ, PT ;  /* 0x000000ff0e00722a */ /* 0x008fcc0003f4d000 */
[----:B------:R-:W-:Y:S01]  /*0c70*/  FSEL R15, RZ, 1.875, !P2 ;  /* 0x3ff00000ff0f7808 */ /* 0x000fe20005000000 */
[----:B----4-:R-:W-:Y:S02]  /*0c80*/  DSETP.NEU.AND P2, PT, R12, RZ, PT ;  /* 0x000000ff0c00722a */ /* 0x010fe40003f4d000 */
[----:B------:R-:W-:Y:S01]  /*0c90*/  DADD R20, R20, R16 ;  /* 0x0000000014147229 */ /* 0x000fe20000000010 */
[----:B------:R-:W-:-:S03]  /*0ca0*/  IMAD.MOV.U32 R14, RZ, RZ, RZ ;  /* 0x000000ffff0e7224 */ /* 0x000fc600078e00ff */
[----:B------:R-:W-:Y:S01]  /*0cb0*/  FSEL R13, RZ, 1.875, !P2 ;  /* 0x3ff00000ff0d7808 */ /* 0x000fe20005000000 */
[----:B-----5:R-:W-:-:S03]  /*0cc0*/  DSETP.NEU.AND P2, PT, R10, RZ, PT ;  /* 0x000000ff0a00722a */ /* 0x020fc60003f4d000 */
[----:B------:R-:W-:Y:S01]  /*0cd0*/  DADD R20, R20, R14 ;  /* 0x0000000014147229 */ /* 0x000fe2000000000e */
[----:B------:R-:W-:Y:S02]  /*0ce0*/  IMAD.MOV.U32 R12, RZ, RZ, RZ ;  /* 0x000000ffff0c7224 */ /* 0x000fe400078e00ff */
[----:B------:R-:W-:Y:S01]  /*0cf0*/  FSEL R11, RZ, 1.875, !P2 ;  /* 0x3ff00000ff0b7808 */ /* 0x000fe20005000000 */
[----:B------:R-:W-:Y:S01]  /*0d00*/  DSETP.NEU.AND P2, PT, R8, RZ, PT ;  /* 0x000000ff0800722a */ /* 0x000fe20003f4d000 */
[----:B------:R-:W-:-:S03]  /*0d10*/  IMAD.MOV.U32 R10, RZ, RZ, RZ ;  /* 0x000000ffff0a7224 */ /* 0x000fc600078e00ff */
[----:B------:R-:W-:Y:S02]  /*0d20*/  DADD R20, R20, R12 ;  /* 0x0000000014147229 */ /* 0x000fe4000000000c */
[----:B------:R-:W-:Y:S02]  /*0d30*/  FSEL R19, RZ, 1.875, !P2 ;  /* 0x3ff00000ff137808 */ /* 0x000fe40005000000 */
[----:B------:R-:W-:-:S04]  /*0d40*/  ISETP.NE.AND P2, PT, R26, RZ, PT ;  /* 0x000000ff1a00720c */ /* 0x000fc80003f45270 */
[----:B------:R-:W-:-:S08]  /*0d50*/  DADD R20, R20, R10 ;  /* 0x0000000014147229 */ /* 0x000fd0000000000a */
[----:B------:R-:W-:Y:S01]  /*0d60*/  DADD R18, R20, R18 ;  /* 0x0000000014127229 */ /* 0x000fe20000000012 */
[----:B------:R-:W-:Y:S10]  /*0d70*/  @P2 BRA `(.L_x_12) ;  /* 0xfffffff800b02947 */ /* 0x000ff4000383ffff */
.L_x_11:
[----:B------:R-:W-:Y:S05]  /*0d80*/  BSYNC.RECONVERGENT B2 ;  /* 0x0000000000027941 */ /* 0x000fea0003800200 */
.L_x_10:
[----:B------:R-:W-:Y:S01]  /*0d90*/  LOP3.LUT R26, R22, 0x7, RZ, 0xc0, !PT ;  /* 0x00000007161a7812 */ /* 0x000fe200078ec0ff */
[----:B------:R-:W-:Y:S06]  /*0da0*/  @!P1 BRA `(.L_x_9) ;  /* 0x0000000400789947 */ /* 0x000fec0003800000 */
[----:B------:R-:W-:Y:S01]  /*0db0*/  ISETP.GE.U32.AND P2, PT, R24, 0x8, PT ;  /* 0x000000081800780c */ /* 0x000fe20003f46070 */
[----:B------:R-:W-:Y:S01]  /*0dc0*/  BSSY.RECONVERGENT B2, `(.L_x_13) ;  /* 0x0000029000027945 */ /* 0x000fe20003800200 */
[----:B------:R-:W-:-:S11]  /*0dd0*/  ISETP.NE.AND P1, PT, R26, RZ, PT ;  /* 0x000000ff1a00720c */ /* 0x000fd60003f25270 */
[----:B------:R-:W-:Y:S05]  /*0de0*/  @!P2 BRA `(.L_x_14) ;  /* 0x000000000098a947 */ /* 0x000fea0003800000 */
[----:B------:R-:W0:Y:S02]  /*0df0*/  LDC.64 R16, c[0x0][0x388] ;  /* 0x0000e200ff107b82 */ /* 0x000e240000000a00 */
[----:B0-----:R-:W-:-:S05]  /*0e00*/  IMAD.WIDE R16, R2, 0x8, R16 ;  /* 0x0000000802107825 */ /* 0x001fca00078e0210 */
[----:B------:R-:W2:Y:S04]  /*0e10*/  LDG.E.64 R12, desc[UR8][R16.64] ;  /* 0x00000008100c7981 */ /* 0x000ea8000c1e1b00 */
[----:B------:R-:W3:Y:S04]  /*0e20*/  LDG.E.64 R14, desc[UR8][R16.64+0x200] ;  /* 0x00020008100e7981 */ /* 0x000ee8000c1e1b00 */
[----:B------:R-:W4:Y:S04]  /*0e30*/  LDG.E.64 R8, desc[UR8][R16.64+0x400] ;  /* 0x0004000810087981 */ /* 0x000f28000c1e1b00 */
[----:B------:R-:W5:Y:S01]  /*0e40*/  LDG.E.64 R10, desc[UR8][R16.64+0x600] ;  /* 0x00060008100a7981 */ /* 0x000f62000c1e1b00 */
[----:B------:R-:W-:-:S03]  /*0e50*/  IMAD.MOV.U32 R20, RZ, RZ, RZ ;  /* 0x000000ffff147224 */ /* 0x000fc600078e00ff */
[----:B------:R-:W5:Y:S01]  /*0e60*/  LDG.E.64 R28, desc[UR8][R16.64+0xe00] ;  /* 0x000e0008101c7981 */ /* 0x000f62000c1e1b00 */
[----:B--2---:R-:W-:-:S03]  /*0e70*/  DSETP.NEU.AND P2, PT, R12, RZ, PT ;  /* 0x000000ff0c00722a */ /* 0x004fc60003f4d000 */
[----:B------:R-:W2:Y:S03]  /*0e80*/  LDG.E.64 R12, desc[UR8][R16.64+0x800] ;  /* 0x00080008100c7981 */ /* 0x000ea6000c1e1b00 */
[----:B------:R-:W-:-:S06]  /*0e90*/  FSEL R21, RZ, 1.875, !P2 ;  /* 0x3ff00000ff157808 */ /* 0x000fcc0005000000 */
[----:B------:R-:W-:Y:S01]  /*0ea0*/  DADD R20, R18, R20 ;  /* 0x0000000012147229 */ /* 0x000fe20000000014 */
[----:B------:R-:W2:Y:S01]  /*0eb0*/  LDG.E.64 R18, desc[UR8][R16.64+0xa00] ;  /* 0x000a000810127981 */ /* 0x000ea2000c1e1b00 */
[----:B---3--:R-:W-:-:S03]  /*0ec0*/  DSETP.NEU.AND P2, PT, R14, RZ, PT ;  /* 0x000000ff0e00722a */ /* 0x008fc60003f4d000 */
[----:B------:R-:W3:Y:S01]  /*0ed0*/  LDG.E.64 R14, desc[UR8][R16.64+0xc00] ;  /* 0x000c0008100e7981 */ /* 0x000ee2000c1e1b00 */
[----:B----4-:R-:W-:Y:S02]  /*0ee0*/  DSETP.NEU.AND P3, PT, R8, RZ, PT ;  /* 0x000000ff0800722a */ /* 0x010fe40003f6d000 */
[----:B------:R-:W-:Y:S01]  /*0ef0*/  FSEL R9, RZ, 1.875, !P2 ;  /* 0x3ff00000ff097808 */ /* 0x000fe20005000000 */
[----:B------:R-:W-:Y:S01]  /*0f00*/  IMAD.MOV.U32 R8, RZ, RZ, RZ ;  /* 0x000000ffff087224 */ /* 0x000fe200078e00ff */
[----:B-----5:R-:W-:-:S05]  /*0f10*/  DSETP.NEU.AND P2, PT, R10, RZ, PT ;  /* 0x000000ff0a00722a */ /* 0x020fca0003f4d000 */
[----:B------:R-:W-:Y:S01]  /*0f20*/  DADD R20, R20, R8 ;  /* 0x0000000014147229 */ /* 0x000fe20000000008 */
[----:B------:R-:W-:-:S07]  /*0f30*/  FSEL R9, RZ, 1.875, !P3 ;  /* 0x3ff00000ff097808 */ /* 0x000fce0005800000 */
[----:B------:R-:W-:Y:S01]  /*0f40*/  DADD R20, R20, R8 ;  /* 0x0000000014147229 */ /* 0x000fe20000000008 */
[----:B------:R-:W-:-:S07]  /*0f50*/  FSEL R9, RZ, 1.875, !P2 ;  /* 0x3ff00000ff097808 */ /* 0x000fce0005000000 */
[----:B------:R-:W-:Y:S01]  /*0f60*/  DADD R20, R20, R8 ;  /* 0x0000000014147229 */ /* 0x000fe20000000008 */
[----:B------:R-:W-:Y:S01]  /*0f70*/  VIADD R2, R2, 0x200 ;  /* 0x0000020002027836 */ /* 0x000fe20000000000 */
[----:B--2---:R-:W-:-:S06]  /*0f80*/  DSETP.NEU.AND P2, PT, R12, RZ, PT ;  /* 0x000000ff0c00722a */ /* 0x004fcc0003f4d000 */
[----:B------:R-:W-:Y:S01]  /*0f90*/  FSEL R9, RZ, 1.875, !P2 ;  /* 0x3ff00000ff097808 */ /* 0x000fe20005000000 */
[----:B------:R-:W-:-:S05]  /*0fa0*/  DSETP.NEU.AND P2, PT, R18, RZ, PT ;  /* 0x000000ff1200722a */ /* 0x000fca0003f4d000 */
[----:B------:R-:W-:Y:S01]  /*0fb0*/  DADD R20, R20, R8 ;  /* 0x0000000014147229 */ /* 0x000fe20000000008 */
[----:B------:R-:W-:Y:S01]  /*0fc0*/  FSEL R9, RZ, 1.875, !P2 ;  /* 0x3ff00000ff097808 */ /* 0x000fe20005000000 */
[----:B---3--:R-:W-:-:S06]  /*0fd0*/  DSETP.NEU.AND P2, PT, R14, RZ, PT ;  /* 0x000000ff0e00722a */ /* 0x008fcc0003f4d000 */
[----:B------:R-:W-:Y:S01]  /*0fe0*/  DADD R20, R20, R8 ;  /* 0x0000000014147229 */ /* 0x000fe20000000008 */
[----:B------:R-:W-:Y:S01]  /*0ff0*/  FSEL R9, RZ, 1.875, !P2 ;  /* 0x3ff00000ff097808 */ /* 0x000fe20005000000 */
[----:B------:R-:W-:Y:S01]  /*1000*/  DSETP.NEU.AND P2, PT, R28, RZ, PT ;  /* 0x000000ff1c00722a */ /* 0x000fe20003f4d000 */
[----:B------:R-:W-:-:S05]  /*1010*/  IMAD.MOV.U32 R18, RZ, RZ, RZ ;  /* 0x000000ffff127224 */ /* 0x000fca00078e00ff */
[----:B------:R-:W-:Y:S01]  /*1020*/  DADD R20, R20, R8 ;  /* 0x0000000014147229 */ /* 0x000fe20000000008 */
[----:B------:R-:W-:-:S07]  /*1030*/  FSEL R19, RZ, 1.875, !P2 ;  /* 0x3ff00000ff137808 */ /* 0x000fce0005000000 */
[----:B------:R-:W-:-:S11]  /*1040*/  DADD R18, R20, R18 ;  /* 0x0000000014127229 */ /* 0x000fd60000000012 */
.L_x_14:
[----:B------:R-:W-:Y:S05]  /*1050*/  BSYNC.RECONVERGENT B2 ;  /* 0x0000000000027941 */ /* 0x000fea0003800200 */
.L_x_13:
[----:B------:R-:W-:Y:S05]  /*1060*/  @!P1 BRA `(.L_x_9) ;  /* 0x0000000000c89947 */ /* 0x000fea0003800000 */
[----:B------:R-:W-:Y:S01]  /*1070*/  VIADD R26, R26, 0xffffffff ;  /* 0xffffffff1a1a7836 */ /* 0x000fe20000000000 */
[----:B------:R-:W-:Y:S01]  /*1080*/  LOP3.LUT R22, R22, 0x3, RZ, 0xc0, !PT ;  /* 0x0000000316167812 */ /* 0x000fe200078ec0ff */
[----:B------:R-:W-:Y:S03]  /*1090*/  BSSY.RECONVERGENT B2, `(.L_x_15) ;  /* 0x000001a000027945 */ /* 0x000fe60003800200 */
[----:B------:R-:W-:Y:S02]  /*10a0*/  ISETP.GE.U32.AND P2, PT, R26, 0x3, PT ;  /* 0x000000031a00780c */ /* 0x000fe40003f46070 */
        /* <DEDUP_REMOVED lines=8> */
[----:B------:R-:W-:Y:S01]  /*1130*/  VIADD R2, R2, 0x100 ;  /* 0x0000010002027836 */ /* 0x000fe20000000000 */
        /* <DEDUP_REMOVED lines=13> */
[----:B------:R-:W-:-:S07]  /*1210*/  FSEL R19, RZ, 1.875, !P2 ;  /* 0x3ff00000ff137808 */ /* 0x000fce0005000000 */
[----:B------:R-:W-:-:S11]  /*1220*/  DADD R18, R14, R18 ;  /* 0x000000000e127229 */ /* 0x000fd60000000012 */
.L_x_16:
[----:B------:R-:W-:Y:S05]  /*1230*/  BSYNC.RECONVERGENT B2 ;  /* 0x0000000000027941 */ /* 0x000fea0003800200 */
.L_x_15:
[----:B------:R-:W-:Y:S05]  /*1240*/  @!P1 BRA `(.L_x_9) ;  /* 0x0000000000509947 */ /* 0x000fea0003800000 */
[----:B------:R-:W0:Y:S02]  /*1250*/  LDC.64 R12, c[0x0][0x388] ;  /* 0x0000e200ff0c7b82 */ /* 0x000e240000000a00 */
[----:B0-----:R-:W-:-:S05]  /*1260*/  IMAD.WIDE R12, R2, 0x8, R12 ;  /* 0x00000008020c7825 */ /* 0x001fca00078e020c */
[----:B------:R-:W2:Y:S02]  /*1270*/  LDG.E.64 R8, desc[UR8][R12.64] ;  /* 0x000000080c087981 */ /* 0x000ea4000c1e1b00 */
[----:B--2---:R-:W-:Y:S01]  /*1280*/  DSETP.NEU.AND P1, PT, R8, RZ, PT ;  /* 0x000000ff0800722a */ /* 0x004fe20003f2d000 */
[----:B------:R-:W-:-:S05]  /*1290*/  IMAD.MOV.U32 R8, RZ, RZ, RZ ;  /* 0x000000ffff087224 */ /* 0x000fca00078e00ff */
[----:B------:R-:W-:Y:S02]  /*12a0*/  FSEL R9, RZ, 1.875, !P1 ;  /* 0x3ff00000ff097808 */ /* 0x000fe40004800000 */
[----:B------:R-:W-:-:S04]  /*12b0*/  ISETP.NE.AND P1, PT, R22, 0x1, PT ;  /* 0x000000011600780c */ /* 0x000fc80003f25270 */
[----:B------:R-:W-:-:S09]  /*12c0*/  DADD R18, R18, R8 ;  /* 0x0000000012127229 */ /* 0x000fd20000000008 */
[----:B------:R-:W-:Y:S05]  /*12d0*/  @!P1 BRA `(.L_x_9) ;  /* 0x00000000002c9947 */ /* 0x000fea0003800000 */
[----:B------:R-:W-:Y:S01]  /*12e0*/  ISETP.NE.AND P2, PT, R22, 0x2, PT ;  /* 0x000000021600780c */ /* 0x000fe20003f45270 */
[----:B------:R-:W2:-:S12]  /*12f0*/  LDG.E.64 R10, desc[UR8][R12.64+0x200] ;  /* 0x000200080c0a7981 */ /* 0x000e98000c1e1b00 */
[----:B------:R-:W3:Y:S01]  /*1300*/  @P2 LDG.E.64 R8, desc[UR8][R12.64+0x400] ;  /* 0x000400080c082981 */ /* 0x000ee2000c1e1b00 */
[----:B--2---:R-:W-:Y:S01]  /*1310*/  DSETP.NEU.AND P1, PT, R10, RZ, PT ;  /* 0x000000ff0a00722a */ /* 0x004fe20003f2d000 */
[----:B------:R-:W-:-:S05]  /*1320*/  IMAD.MOV.U32 R10, RZ, RZ, RZ ;  /* 0x000000ffff0a7224 */ /* 0x000fca00078e00ff */
[----:B------:R-:W-:Y:S01]  /*1330*/  FSEL R11, RZ, 1.875, !P1 ;  /* 0x3ff00000ff0b7808 */ /* 0x000fe20004800000 */
[----:B---3--:R-:W-:-:S05]  /*1340*/  @P2 DSETP.NEU.AND P1, PT, R8, RZ, PT ;  /* 0x000000ff0800222a */ /* 0x008fca0003f2d000 */
[----:B------:R-:W-:Y:S01]  /*1350*/  DADD R18, R18, R10 ;  /* 0x0000000012127229 */ /* 0x000fe2000000000a */
[----:B------:R-:W-:Y:S01]  /*1360*/  @P2 IMAD.MOV.U32 R8, RZ, RZ, RZ ;  /* 0x000000ffff082224 */ /* 0x000fe200078e00ff */
[----:B------:R-:W-:-:S06]  /*1370*/  @P2 FSEL R9, RZ, 1.875, !P1 ;  /* 0x3ff00000ff092808 */ /* 0x000fcc0004800000 */
[----:B------:R-:W-:-:S11]  /*1380*/  @P2 DADD R18, R18, R8 ;  /* 0x0000000012122229 */ /* 0x000fd60000000008 */
.L_x_9:
[----:B------:R-:W-:Y:S05]  /*1390*/  BSYNC.RECONVERGENT B1 ;  /* 0x0000000000017941 */ /* 0x000fea0003800200 */
.L_x_8:
[----:B------:R-:W-:Y:S01]  /*13a0*/  UIADD3 UR4, UPT, UPT, UR4, 0x1, URZ ;  /* 0x0000000104047890 */ /* 0x000fe2000fffe0ff */
[----:B------:R-:W-:Y:S11]  /*13b0*/  @!P0 BRA `(.L_x_17) ;  /* 0xfffffff000cc8947 */ /* 0x000ff6000383ffff */
.L_x_2:
[----:B------:R-:W-:Y:S05]  /*13c0*/  BSYNC.RECONVERGENT B0 ;  /* 0x0000000000007941 */ /* 0x000fea0003800200 */
.L_x_0:
[----:B------:R-:W0:Y:S01]  /*13d0*/  S2UR UR5, SR_CgaCtaId ;  /* 0x00000000000579c3 */ /* 0x000e220000008800 */
[----:B------:R-:W-:Y:S01]  /*13e0*/  UMOV UR4, 0x400 ;  /* 0x0000040000047882 */ /* 0x000fe20000000000 */
[C---:B-1----:R-:W-:Y:S01]  /*13f0*/  ISETP.GT.U32.AND P0, PT, R0.reuse, 0x1f, PT ;  /* 0x0000001f0000780c */ /* 0x042fe20003f04070 */
[----:B------:R-:W-:Y:S01]  /*1400*/  BSSY.RECONVERGENT B0, `(.L_x_18) ;  /* 0x000001f000007945 */ /* 0x000fe20003800200 */
[----:B------:R-:W-:Y:S01]  /*1410*/  ISETP.NE.AND P1, PT, R0, RZ, PT ;  /* 0x000000ff0000720c */ /* 0x000fe20003f25270 */
[----:B0-----:R-:W-:-:S06]  /*1420*/  ULEA UR4, UR5, UR4, 0x18 ;  /* 0x0000000405047291 */ /* 0x001fcc000f8ec0ff */
[----:B------:R-:W-:-:S05]  /*1430*/  LEA R5, R0, UR4, 0x3 ;  /* 0x0000000400057c11 */ /* 0x000fca000f8e18ff */
[----:B------:R0:W-:Y:S01]  /*1440*/  STS.64 [R5], R18 ;  /* 0x0000001205007388 */ /* 0x0001e20000000a00 */
[----:B------:R-:W-:Y:S06]  /*1450*/  BAR.SYNC.DEFER_BLOCKING 0x0 ;  /* 0x0000000000007b1d */ /* 0x000fec0000010000 */
[----:B------:R-:W-:Y:S05]  /*1460*/  @P0 BRA `(.L_x_19) ;  /* 0x0000000000600947 */ /* 0x000fea0003800000 */
[----:B------:R-:W-:Y:S04]  /*1470*/  LDS.64 R6, [R5] ;  /* 0x0000000005067984 */ /* 0x000fe80000000a00 */
[----:B------:R-:W1:Y:S02]  /*1480*/  LDS.64 R8, [R5+0x100] ;  /* 0x0001000005087984 */ /* 0x000e640000000a00 */
[----:B-1----:R-:W-:-:S07]  /*1490*/  DADD R6, R6, R8 ;  /* 0x0000000006067229 */ /* 0x002fce0000000008 */
[----:B------:R-:W-:Y:S04]  /*14a0*/  STS.64 [R5], R6 ;  /* 0x0000000605007388 */ /* 0x000fe80000000a00 */
        /* <DEDUP_REMOVED lines=19> */
[----:B------:R1:W-:Y:S04]  /*15e0*/  STS.64 [R5], R8 ;  /* 0x0000000805007388 */ /* 0x0003e80000000a00 */
.L_x_19:
[----:B------:R-:W-:Y:S05]  /*15f0*/  BSYNC.RECONVERGENT B0 ;  /* 0x0000000000007941 */ /* 0x000fea0003800200 */
.L_x_18:
[----:B------:R-:W-:Y:S06]  /*1600*/  BAR.SYNC.DEFER_BLOCKING 0x0 ;  /* 0x0000000000007b1d */ /* 0x000fec0000010000 */
[----:B------:R-:W-:Y:S05]  /*1610*/  @P1 EXIT ;  /* 0x000000000000194d */ /* 0x000fea0003800000 */
[----:B01----:R-:W0:Y:S01]  /*1620*/  LDS.64 R4, [UR4] ;  /* 0x00000004ff047984 */ /* 0x003e220008000a00 */
[----:B------:R-:W3:Y:S02]  /*1630*/  LDC.64 R6, c[0x0][0x398] ;  /* 0x0000e600ff067b82 */ /* 0x000ee40000000a00 */
[----:B---3--:R-:W-:-:S05]  /*1640*/  IMAD.WIDE.U32 R2, R3, 0x8, R6 ;  /* 0x0000000803027825 */ /* 0x008fca00078e0006 */
[----:B0-----:R-:W-:Y:S01]  /*1650*/  STG.E.64 desc[UR8][R2.64], R4 ;  /* 0x0000000402007986 */ /* 0x001fe2000c101b08 */
[----:B------:R-:W-:Y:S05]  /*1660*/  EXIT ;  /* 0x000000000000794d */ /* 0x000fea0003800000 */
.L_x_20:
[----:B------:R-:W-:-:S00]  /*1670*/  BRA `(.L_x_20) ;  /* 0xfffffffc00fc7947 */ /* 0x000fc0000383ffff */
[----:B------:R-:W-:-:S00]  /*1680*/  NOP ;  /* 0x0000000000007918 */ /* 0x000fc00000000000 */
[----:B------:R-:W-:-:S00]  /*1690*/  NOP ;  /* 0x0000000000007918 */ /* 0x000fc00000000000 */
[----:B------:R-:W-:-:S00]  /*16a0*/  NOP ;  /* 0x0000000000007918 */ /* 0x000fc00000000000 */
[----:B------:R-:W-:-:S00]  /*16b0*/  NOP ;  /* 0x0000000000007918 */ /* 0x000fc00000000000 */
[----:B------:R-:W-:-:S00]  /*16c0*/  NOP ;  /* 0x0000000000007918 */ /* 0x000fc00000000000 */
[----:B------:R-:W-:-:S00]  /*16d0*/  NOP ;  /* 0x0000000000007918 */ /* 0x000fc00000000000 */
[----:B------:R-:W-:-:S00]  /*16e0*/  NOP ;  /* 0x0000000000007918 */ /* 0x000fc00000000000 */
[----:B------:R-:W-:-:S00]  /*16f0*/  NOP ;  /* 0x0000000000007918 */ /* 0x000fc00000000000 */
.L_x_294:


//--------------------- .text._Z14_countnz_32_21iPfiiS_ --------------------------
	.section	.text._Z14_countnz_32_21iPfiiS_,"ax",@progbits
	.align	128
        .global         _Z14_countnz_32_21iPfiiS_
        .type           _Z14_countnz_32_21iPfiiS_,@function
        .size           _Z14_countnz_32_21iPfiiS_,(.L_x_295 - _Z14_countnz_32_21iPfiiS_)
        .other          _Z14_countnz_32_21iPfiiS_,@"STO_CUDA_ENTRY STV_DEFAULT"
_Z14_countnz_32_21iPfiiS_:
.text._Z14_countnz_32_21iPfiiS_:
[----:B------:R-:W-:Y:S01]  /*0000*/  LDC R1, c[0x0][0x37c] ;  /* 0x0000df00ff017b82 */ /* 0x000fe20000000800 */
[----:B------:R-:W0:Y:S01]  /*0010*/  LDCU UR4, c[0x0][0x390] ;  /* 0x00007200ff0477ac */ /* 0x000e220008000800 */
[----:B------:R-:W1:Y:S01]  /*0020*/  S2R R0, SR_TID.X ;  /* 0x0000000000007919 */ /* 0x000e620000002100 */
[----:B------:R-:W-:Y:S01]  /*0030*/  BSSY.RECONVERGENT B0, `(.L_x_21) ;  /* 0x00000fa000007945 */ /* 0x000fe20003800200 */
[----:B------:R-:W-:Y:S01]  /*0040*/  IMAD.MOV.U32 R13, RZ, RZ, RZ ;  /* 0x000000ffff0d7224 */ /* 0x000fe200078e00ff */
        /* <DEDUP_REMOVED lines=10> */
[----:B------:R-:W-:Y:S03]  /*00f0*/  BSSY.RECONVERGENT B1, `(.L_x_24) ;  /* 0x000002e000017945 */ /* 0x000fe60003800200 */
[----:B------:R-:W0:Y:S01]  /*0100*/  I2F.U32.RP R8, R2 ;  /* 0x0000000200087306 */ /* 0x000e220000209000 */
[C---:B------:R-:W-:Y:S01]  /*0110*/  IMAD.IADD R4, R2.reuse, 0x1, R3 ;  /* 0x0000000102047824 */ /* 0x040fe200078e0203 */
[----:B------:R-:W-:Y:S01]  /*0120*/  ISETP.NE.U32.AND P3, PT, R2, RZ, PT ;  /* 0x000000ff0200720c */ /* 0x000fe20003f65070 */
[----:B------:R-:W-:-:S03]  /*0130*/  IMAD.MOV R13, RZ, RZ, -R2 ;  /* 0x000000ffff0d7224 */ /* 0x000fc600078e0a02 */
[----:B------:R-:W-:-:S05]  /*0140*/  VIMNMX R9, PT, PT, R4, UR4, !PT ;  /* 0x0000000404097c48 */ /* 0x000fca000ffe0100 */
[----:B------:R-:W-:Y:S01]  /*0150*/  IMAD.IADD R9, R9, 0x1, -R4 ;  /* 0x0000000109097824 */ /* 0x000fe200078e0a04 */
[----:B0-----:R-:W0:Y:S04]  /*0160*/  MUFU.RCP R8, R8 ;  /* 0x0000000800087308 */ /* 0x001e280000001000 */
[C---:B------:R-:W-:Y:S02]  /*0170*/  ISETP.NE.AND P0, PT, R9.reuse, RZ, PT ;  /* 0x000000ff0900720c */ /* 0x040fe40003f05270 */
[----:B------:R-:W-:-:S11]  /*0180*/  IADD3 R11, PT, PT, R9, -0x1, RZ ;  /* 0xffffffff090b7810 */ /* 0x000fd60007ffe0ff */
[----:B------:R-:W-:Y:S01]  /*0190*/  @!P0 IMAD.MOV R11, RZ, RZ, R9 ;  /* 0x000000ffff0b8224 */ /* 0x000fe200078e0209 */
[----:B0-----:R-:W-:-:S04]  /*01a0*/  IADD3 R6, PT, PT, R8, 0xffffffe, RZ ;  /* 0x0ffffffe08067810 */ /* 0x001fc80007ffe0ff */
[----:B------:R0:W1:Y:S02]  /*01b0*/  F2I.FTZ.U32.TRUNC.NTZ R7, R6 ;  /* 0x0000000600077305 */ /* 0x000064000021f000 */
[----:B0-----:R-:W-:Y:S02]  /*01c0*/  IMAD.MOV.U32 R6, RZ, RZ, RZ ;  /* 0x000000ffff067224 */ /* 0x001fe400078e00ff */
[----:B-1----:R-:W-:-:S04]  /*01d0*/  IMAD R13, R13, R7, RZ ;  /* 0x000000070d0d7224 */ /* 0x002fc800078e02ff */
[----:B------:R-:W-:Y:S02]  /*01e0*/  IMAD.HI.U32 R4, R7, R13, R6 ;  /* 0x0000000d07047227 */ /* 0x000fe400078e0006 */
[----:B------:R-:W0:Y:S02]  /*01f0*/  LDC.64 R6, c[0x0][0x388] ;  /* 0x0000e200ff067b82 */ /* 0x000e240000000a00 */
[----:B------:R-:W-:Y:S02]  /*0200*/  IMAD.MOV.U32 R13, RZ, RZ, RZ ;  /* 0x000000ffff0d7224 */ /* 0x000fe400078e00ff */
[----:B------:R-:W-:-:S05]  /*0210*/  IMAD.HI.U32 R9, R4, R11, RZ ;  /* 0x0000000b04097227 */ /* 0x000fca00078e00ff */
[----:B------:R-:W-:-:S05]  /*0220*/  IADD3 R4, PT, PT, -R9, RZ, RZ ;  /* 0x000000ff09047210 */ /* 0x000fca0007ffe1ff */
[----:B------:R-:W-:Y:S01]  /*0230*/  IMAD R11, R2, R4, R11 ;  /* 0x00000004020b7224 */ /* 0x000fe200078e020b */
[----:B------:R-:W-:-:S04]  /*0240*/  SEL R4, RZ, 0x1, !P0 ;  /* 0x00000001ff047807 */ /* 0x000fc80004000000 */
[----:B------:R-:W-:-:S13]  /*0250*/  ISETP.GE.U32.AND P1, PT, R11, R2, PT ;  /* 0x000000020b00720c */ /* 0x000fda0003f26070 */
[----:B------:R-:W-:Y:S02]  /*0260*/  @P1 IMAD.IADD R11, R11, 0x1, -R2 ;  /* 0x000000010b0b1824 */ /* 0x000fe400078e0a02 */
[----:B------:R-:W-:-:S03]  /*0270*/  @P1 VIADD R9, R9, 0x1 ;  /* 0x0000000109091836 */ /* 0x000fc60000000000 */
[----:B------:R-:W-:-:S13]  /*0280*/  ISETP.GE.U32.AND P2, PT, R11, R2, PT ;  /* 0x000000020b00720c */ /* 0x000fda0003f46070 */
[----:B------:R-:W-:Y:S02]  /*0290*/  @P2 IADD3 R9, PT, PT, R9, 0x1, RZ ;  /* 0x0000000109092810 */ /* 0x000fe40007ffe0ff */
[----:B------:R-:W-:-:S05]  /*02a0*/  @!P3 LOP3.LUT R9, RZ, R2, RZ, 0x33, !PT ;  /* 0x00000002ff09b212 */ /* 0x000fca00078e33ff */
[----:B------:R-:W-:-:S05]  /*02b0*/  IMAD.IADD R4, R4, 0x1, R9 ;  /* 0x0000000104047824 */ /* 0x000fca00078e0209 */
[C---:B------:R-:W-:Y:S02]  /*02c0*/  LOP3.LUT R8, R4.reuse, 0x3, RZ, 0xc0, !PT ;  /* 0x0000000304087812 */ /* 0x040fe400078ec0ff */
[----:B------:R-:W-:Y:S02]  /*02d0*/  ISETP.GE.U32.AND P1, PT, R4, 0x3, PT ;  /* 0x000000030400780c */ /* 0x000fe40003f26070 */
[----:B------:R-:W-:-:S13]  /*02e0*/  ISETP.NE.AND P0, PT, R8, 0x3, PT ;  /* 0x000000030800780c */ /* 0x000fda0003f05270 */
[----:B0-----:R-:W-:Y:S05]  /*02f0*/  @!P0 BRA `(.L_x_25) ;  /* 0x0000000000348947 */ /* 0x001fea0003800000 */
[----:B------:R-:W0:Y:S01]  /*0300*/  LDC.64 R10, c[0x0][0x388] ;  /* 0x0000e200ff0a7b82 */ /* 0x000e220000000a00 */
[----:B------:R-:W-:Y:S01]  /*0310*/  IADD3 R4, PT, PT, R4, 0x1, RZ ;  /* 0x0000000104047810 */ /* 0x000fe20007ffe0ff */
[----:B------:R-:W-:-:S03]  /*0320*/  IMAD.MOV.U32 R13, RZ, RZ, RZ ;  /* 0x000000ffff0d7224 */ /* 0x000fc600078e00ff */
[----:B------:R-:W-:-:S05]  /*0330*/  LOP3.LUT R4, R4, 0x3, RZ, 0xc0, !PT ;  /* 0x0000000304047812 */ /* 0x000fca00078ec0ff */
[----:B------:R-:W-:-:S07]  /*0340*/  IMAD.MOV R4, RZ, RZ, -R4 ;  /* 0x000000ffff047224 */ /* 0x000fce00078e0a04 */
.L_x_26:
[----:B0-----:R-:W-:-:S06]  /*0350*/  IMAD.WIDE R8, R3, 0x4, R10 ;  /* 0x0000000403087825 */ /* 0x001fcc00078e020a */
[----:B------:R-:W2:Y:S01]  /*0360*/  LDG.E R8, desc[UR8][R8.64] ;  /* 0x0000000808087981 */ /* 0x000ea2000c1e1900 */
[----:B------:R-:W-:Y:S01]  /*0370*/  IADD3 R4, PT, PT, R4, 0x1, RZ ;  /* 0x0000000104047810 */ /* 0x000fe20007ffe0ff */
[----:B------:R-:W-:-:S03]  /*0380*/  IMAD.IADD R3, R2, 0x1, R3 ;  /* 0x0000000102037824 */ /* 0x000fc600078e0203 */
[----:B------:R-:W-:Y:S02]  /*0390*/  ISETP.NE.AND P0, PT, R4, RZ, PT ;  /* 0x000000ff0400720c */ /* 0x000fe40003f05270 */
[----:B--2---:R-:W-:-:S05]  /*03a0*/  FSET.BF.NEU.AND R12, R8, RZ, PT ;  /* 0x000000ff080c720a */ /* 0x004fca000380d000 */
[----:B------:R-:W-:-:S06]  /*03b0*/  FADD R13, R12, R13 ;  /* 0x0000000d0c0d7221 */ /* 0x000fcc0000000000 */
[----:B------:R-:W-:Y:S05]  /*03c0*/  @P0 BRA `(.L_x_26) ;  /* 0xfffffffc00e00947 */ /* 0x000fea000383ffff */
.L_x_25:
[----:B------:R-:W-:Y:S05]  /*03d0*/  BSYNC.RECONVERGENT B1 ;  /* 0x0000000000017941 */ /* 0x000fea0003800200 */
.L_x_24:
[----:B------:R-:W-:Y:S05]  /*03e0*/  @!P1 BRA `(.L_x_23) ;  /* 0x0000000800f89947 */ /* 0x000fea0003800000 */
[----:B------:R-:W-:Y:S01]  /*03f0*/  BSSY.RECONVERGENT B1, `(.L_x_27) ;  /* 0x0000015000017945 */ /* 0x000fe20003800200 */
.L_x_28:
[----:B------:R-:W-:-:S04]  /*0400*/  IMAD.WIDE R16, R3, 0x4, R6 ;  /* 0x0000000403107825 */ /* 0x000fc800078e0206 */
[C---:B------:R-:W-:Y:S02]  /*0410*/  IMAD.WIDE R8, R2.reuse, 0x4, R16 ;  /* 0x0000000402087825 */ /* 0x040fe400078e0210 */
[----:B------:R-:W2:Y:S02]  /*0420*/  LDG.E R16, desc[UR8][R16.64] ;  /* 0x0000000810107981 */ /* 0x000ea4000c1e1900 */
[C---:B------:R-:W-:Y:S02]  /*0430*/  IMAD.WIDE R10, R2.reuse, 0x4, R8 ;  /* 0x00000004020a7825 */ /* 0x040fe400078e0208 */
[----:B------:R-:W3:Y:S02]  /*0440*/  LDG.E R8, desc[UR8][R8.64] ;  /* 0x0000000808087981 */ /* 0x000ee4000c1e1900 */
[C---:B------:R-:W-:Y:S02]  /*0450*/  IMAD.WIDE R14, R2.reuse, 0x4, R10 ;  /* 0x00000004020e7825 */ /* 0x040fe400078e020a */
[----:B------:R-:W4:Y:S04]  /*0460*/  LDG.E R10, desc[UR8][R10.64] ;  /* 0x000000080a0a7981 */ /* 0x000f28000c1e1900 */
[----:B------:R-:W5:Y:S01]  /*0470*/  LDG.E R14, desc[UR8][R14.64] ;  /* 0x000000080e0e7981 */ /* 0x000f62000c1e1900 */
[----:B------:R-:W-:-:S04]  /*0480*/  IADD3 R3, PT, PT, R2, R3, R2 ;  /* 0x0000000302037210 */ /* 0x000fc80007ffe002 */
[----:B------:R-:W-:-:S04]  /*0490*/  IADD3 R3, PT, PT, R2, R3, R2 ;  /* 0x0000000302037210 */ /* 0x000fc80007ffe002 */
[----:B------:R-:W-:Y:S02]  /*04a0*/  ISETP.GE.AND P0, PT, R3, UR4, PT ;  /* 0x0000000403007c0c */ /* 0x000fe4000bf06270 */
[----:B--2---:R-:W-:-:S05]  /*04b0*/  FSET.BF.NEU.AND R4, R16, RZ, PT ;  /* 0x000000ff1004720a */ /* 0x004fca000380d000 */
[----:B------:R-:W-:Y:S01]  /*04c0*/  FADD R4, R4, R13 ;  /* 0x0000000d04047221 */ /* 0x000fe20000000000 */
[----:B---3--:R-:W-:-:S05]  /*04d0*/  FSET.BF.NEU.AND R19, R8, RZ, PT ;  /* 0x000000ff0813720a */ /* 0x008fca000380d000 */
[----:B------:R-:W-:Y:S01]  /*04e0*/  FADD R4, R4, R19 ;  /* 0x0000001304047221 */ /* 0x000fe20000000000 */
[----:B----4-:R-:W-:Y:S02]  /*04f0*/  FSET.BF.NEU.AND R13, R10, RZ, PT ;  /* 0x000000ff0a0d720a */ /* 0x010fe4000380d000 */
[----:B-----5:R-:W-:-:S03]  /*0500*/  FSET.BF.NEU.AND R8, R14, RZ, PT ;  /* 0x000000ff0e08720a */ /* 0x020fc6000380d000 */
[----:B------:R-:W-:-:S04]  /*0510*/  FADD R13, R4, R13 ;  /* 0x0000000d040d7221 */ /* 0x000fc80000000000 */
[----:B------:R-:W-:Y:S01]  /*0520*/  FADD R13, R13, R8 ;  /* 0x000000080d0d7221 */ /* 0x000fe20000000000 */
[----:B------:R-:W-:Y:S06]  /*0530*/  @!P0 BRA `(.L_x_28) ;  /* 0xfffffffc00b08947 */ /* 0x000fec000383ffff */
[----:B------:R-:W-:Y:S05]  /*0540*/  BSYNC.RECONVERGENT B1 ;  /* 0x0000000000017941 */ /* 0x000fea0003800200 */
.L_x_27:
[----:B------:R-:W-:Y:S05]  /*0550*/  BRA `(.L_x_23) ;  /* 0x00000008009c7947 */ /* 0x000fea0003800000 */
.L_x_22:
[----:B------:R-:W0:Y:S02]  /*0560*/  LDCU UR5, c[0x0][0x380] ;  /* 0x00007000ff0577ac */ /* 0x000e240008000800 */
[----:B0-----:R-:W-:-:S09]  /*0570*/  UISETP.GE.AND UP0, UPT, UR5, 0x1, UPT ;  /* 0x000000010500788c */ /* 0x001fd2000bf06270 */
[----:B------:R-:W-:Y:S05]  /*0580*/  BRA.U !UP0, `(.L_x_23) ;  /* 0x0000000908907547 */ /* 0x000fea000b800000 */
[----:B------:R-:W0:Y:S01]  /*0590*/  LDC R9, c[0x0][0x394] ;  /* 0x0000e500ff097b82 */ /* 0x000e220000000800 */
[----:B------:R-:W2:Y:S01]  /*05a0*/  LDCU.64 UR6, c[0x0][0x388] ;  /* 0x00007100ff0677ac */ /* 0x000ea20008000a00 */
[----:B---3--:R-:W-:Y:S01]  /*05b0*/  IMAD R3, R5, UR4, RZ ;  /* 0x0000000405037c24 */ /* 0x008fe2000f8e02ff */
[----:B------:R-:W-:-:S03]  /*05c0*/  CS2R R12, SRZ ;  /* 0x00000000000c7805 */ /* 0x000fc6000001ff00 */
[C---:B-1----:R-:W-:Y:S01]  /*05d0*/  IMAD.IADD R11, R3.reuse, 0x1, R0 ;  /* 0x00000001030b7824 */ /* 0x042fe200078e0200 */
[----:B------:R-:W-:Y:S02]  /*05e0*/  LOP3.LUT R8, RZ, R3, RZ, 0x33, !PT ;  /* 0x00000003ff087212 */ /* 0x000fe400078e33ff */
[----:B------:R-:W-:Y:S01]  /*05f0*/  IADD3 R10, PT, PT, R3, UR4, RZ ;  /* 0x00000004030a7c10 */ /* 0x000fe2000fffe0ff */
[----:B------:R-:W-:Y:S01]  /*0600*/  VIADD R7, R11, 0x40 ;  /* 0x000000400b077836 */ /* 0x000fe20000000000 */
[----:B--2---:R-:W-:-:S04]  /*0610*/  UIADD3 UR5, UP0, UPT, UR6, 0x800, URZ ;  /* 0x0000080006057890 */ /* 0x004fc8000ff1e0ff */
[----:B------:R-:W-:Y:S01]  /*0620*/  UIADD3.X UR6, UPT, UPT, URZ, UR7, URZ, UP0, !UPT ;  /* 0x00000007ff067290 */ /* 0x000fe200087fe4ff */
[----:B0-----:R-:W-:Y:S01]  /*0630*/  IMAD R9, R9, UR4, RZ ;  /* 0x0000000409097c24 */ /* 0x001fe2000f8e02ff */
[----:B------:R-:W-:-:S10]  /*0640*/  UMOV UR4, URZ ;  /* 0x000000ff00047c82 */ /* 0x000fd40008000000 */
.L_x_38:
[----:B------:R-:W0:Y:S01]  /*0650*/  LDCU UR7, c[0x0][0x390] ;  /* 0x00007200ff0777ac */ /* 0x000e220008000800 */
[----:B------:R-:W-:Y:S01]  /*0660*/  IMAD.IADD R3, R7, 0x1, R12 ;  /* 0x0000000107037824 */ /* 0x000fe200078e020c */
[-C--:B------:R-:W-:Y:S01]  /*0670*/  MOV R4, R12.reuse ;  /* 0x0000000c00047202 */ /* 0x080fe20000000f00 */
[----:B------:R-:W-:Y:S01]  /*0680*/  IMAD R2, R9, UR4, R0 ;  /* 0x0000000409027c24 */ /* 0x000fe2000f8e0200 */
[----:B------:R-:W1:Y:S01]  /*0690*/  LDCU UR10, c[0x0][0x380] ;  /* 0x00007000ff0a77ac */ /* 0x000e620008000800 */
[----:B------:R-:W-:Y:S01]  /*06a0*/  BSSY.RECONVERGENT B1, `(.L_x_29) ;  /* 0x0000090000017945 */ /* 0x000fe20003800200 */
[----:B------:R-:W-:Y:S01]  /*06b0*/  VIADDMNMX R3, R10, R12, R3, !PT ;  /* 0x0000000c0a037246 */ /* 0x000fe20007800103 */
[----:B------:R-:W-:-:S03]  /*06c0*/  IMAD.IADD R12, R12, 0x1, R9 ;  /* 0x000000010c0c7824 */ /* 0x000fc600078e0209 */
        /* <DEDUP_REMOVED lines=11> */
[----:B------:R-:W-:-:S04]  /*0780*/  LOP3.LUT R14, R6, 0x7fffff0, RZ, 0xc0, !PT ;  /* 0x07fffff0060e7812 */ /* 0x000fc800078ec0ff */
[----:B------:R-:W-:-:S07]  /*0790*/  IADD3 R14, PT, PT, -R14, RZ, RZ ;  /* 0x000000ff0e0e7210 */ /* 0x000fce0007ffe1ff */
.L_x_33:
[----:B------:R-:W-:Y:S02]  /*07a0*/  IMAD.U32 R2, RZ, RZ, UR5 ;  /* 0x00000005ff027e24 */ /* 0x000fe4000f8e00ff */
[----:B------:R-:W-:Y:S02]  /*07b0*/  IMAD.U32 R3, RZ, RZ, UR6 ;  /* 0x00000006ff037e24 */ /* 0x000fe4000f8e00ff */
[----:B------:R-:W-:-:S05]  /*07c0*/  IMAD.WIDE R2, R4, 0x4, R2 ;  /* 0x0000000404027825 */ /* 0x000fca00078e0202 */
[----:B------:R-:W2:Y:S04]  /*07d0*/  LDG.E R19, desc[UR8][R2.64+-0x800] ;  /* 0xfff8000802137981 */ /* 0x000ea8000c1e1900 */
[----:B------:R-:W3:Y:S04]  /*07e0*/  LDG.E R21, desc[UR8][R2.64+-0x700] ;  /* 0xfff9000802157981 */ /* 0x000ee8000c1e1900 */
[----:B------:R-:W4:Y:S04]  /*07f0*/  LDG.E R23, desc[UR8][R2.64+-0x600] ;  /* 0xfffa000802177981 */ /* 0x000f28000c1e1900 */
[----:B------:R-:W5:Y:S04]  /*0800*/  LDG.E R20, desc[UR8][R2.64+-0x500] ;  /* 0xfffb000802147981 */ /* 0x000f68000c1e1900 */
[----:B------:R-:W5:Y:S04]  /*0810*/  LDG.E R16, desc[UR8][R2.64+-0x400] ;  /* 0xfffc000802107981 */ /* 0x000f68000c1e1900 */
[----:B------:R-:W5:Y:S04]  /*0820*/  LDG.E R17, desc[UR8][R2.64+-0x300] ;  /* 0xfffd000802117981 */ /* 0x000f68000c1e1900 */
[----:B------:R-:W5:Y:S04]  /*0830*/  LDG.E R15, desc[UR8][R2.64+-0x200] ;  /* 0xfffe0008020f7981 */ /* 0x000f68000c1e1900 */
[----:B------:R-:W5:Y:S04]  /*0840*/  LDG.E R18, desc[UR8][R2.64+-0x100] ;  /* 0xffff000802127981 */ /* 0x000f68000c1e1900 */
[----:B------:R-:W5:Y:S01]  /*0850*/  LDG.E R25, desc[UR8][R2.64+0x700] ;  /* 0x0007000802197981 */ /* 0x000f62000c1e1900 */
[----:B--2---:R-:W-:-:S03]  /*0860*/  FSET.BF.NEU.AND R22, R19, RZ, PT ;  /* 0x000000ff1316720a */ /* 0x004fc6000380d000 */
[----:B------:R-:W2:Y:S01]  /*0870*/  LDG.E R19, desc[UR8][R2.64] ;  /* 0x0000000802137981 */ /* 0x000ea2000c1e1900 */
[----:B---3--:R-:W-:Y:S01]  /*0880*/  FSET.BF.NEU.AND R21, R21, RZ, PT ;  /* 0x000000ff1515720a */ /* 0x008fe2000380d000 */
[----:B------:R-:W-:Y:S02]  /*0890*/  FADD R22, R22, R13 ;  /* 0x0000000d16167221 */ /* 0x000fe40000000000 */
[----:B------:R-:W3:Y:S01]  /*08a0*/  LDG.E R13, desc[UR8][R2.64+0x100] ;  /* 0x00010008020d7981 */ /* 0x000ee2000c1e1900 */
[----:B----4-:R-:W-:Y:S01]  /*08b0*/  FSET.BF.NEU.AND R23, R23, RZ, PT ;  /* 0x000000ff1717720a */ /* 0x010fe2000380d000 */
[----:B------:R-:W-:Y:S02]  /*08c0*/  FADD R22, R22, R21 ;  /* 0x0000001516167221 */ /* 0x000fe40000000000 */
[----:B------:R-:W4:Y:S02]  /*08d0*/  LDG.E R21, desc[UR8][R2.64+0x200] ;  /* 0x0002000802157981 */ /* 0x000f24000c1e1900 */
[----:B------:R-:W-:-:S02]  /*08e0*/  FADD R23, R22, R23 ;  /* 0x0000001716177221 */ /* 0x000fc40000000000 */
[----:B------:R-:W4:Y:S01]  /*08f0*/  LDG.E R22, desc[UR8][R2.64+0x300] ;  /* 0x0003000802167981 */ /* 0x000f22000c1e1900 */
[----:B-----5:R-:W-:-:S03]  /*0900*/  FSET.BF.NEU.AND R24, R20, RZ, PT ;  /* 0x000000ff1418720a */ /* 0x020fc6000380d000 */
[----:B------:R-:W5:Y:S02]  /*0910*/  LDG.E R20, desc[UR8][R2.64+0x400] ;  /* 0x0004000802147981 */ /* 0x000f64000c1e1900 */
[----:B------:R-:W-:Y:S02]  /*0920*/  FADD R27, R23, R24 ;  /* 0x00000018171b7221 */ /* 0x000fe40000000000 */
[----:B------:R-:W5:Y:S04]  /*0930*/  LDG.E R24, desc[UR8][R2.64+0x500] ;  /* 0x0005000802187981 */ /* 0x000f68000c1e1900 */
[----:B------:R4:W5:Y:S01]  /*0940*/  LDG.E R23, desc[UR8][R2.64+0x600] ;  /* 0x0006000802177981 */ /* 0x000962000c1e1900 */
[----:B------:R-:W-:Y:S02]  /*0950*/  FSET.BF.NEU.AND R16, R16, RZ, PT ;  /* 0x000000ff1010720a */ /* 0x000fe4000380d000 */
[----:B------:R-:W-:-:S03]  /*0960*/  FSET.BF.NEU.AND R17, R17, RZ, PT ;  /* 0x000000ff1111720a */ /* 0x000fc6000380d000 */
[----:B------:R-:W-:Y:S01]  /*0970*/  FADD R16, R27, R16 ;  /* 0x000000101b107221 */ /* 0x000fe20000000000 */
[----:B------:R-:W-:-:S03]  /*0980*/  FSET.BF.NEU.AND R15, R15, RZ, PT ;  /* 0x000000ff0f0f720a */ /* 0x000fc6000380d000 */
[----:B------:R-:W-:Y:S01]  /*0990*/  FADD R16, R16, R17 ;  /* 0x0000001110107221 */ /* 0x000fe20000000000 */
[----:B------:R-:W-:-:S03]  /*09a0*/  FSET.BF.NEU.AND R18, R18, RZ, PT ;  /* 0x000000ff1212720a */ /* 0x000fc6000380d000 */
[----:B------:R-:W-:-:S04]  /*09b0*/  FADD R15, R16, R15 ;  /* 0x0000000f100f7221 */ /* 0x000fc80000000000 */
[----:B------:R-:W-:Y:S01]  /*09c0*/  FADD R15, R15, R18 ;  /* 0x000000120f0f7221 */ /* 0x000fe20000000000 */
[----:B------:R-:W-:-:S04]  /*09d0*/  IADD3 R14, PT, PT, R14, 0x10, RZ ;  /* 0x000000100e0e7810 */ /* 0x000fc80007ffe0ff */
[----:B------:R-:W-:Y:S02]  /*09e0*/  ISETP.NE.AND P1, PT, R14, RZ, PT ;  /* 0x000000ff0e00720c */ /* 0x000fe40003f25270 */
[----:B------:R-:W-:Y:S01]  /*09f0*/  FSET.BF.NEU.AND R25, R25, RZ, PT ;  /* 0x000000ff1919720a */ /* 0x000fe2000380d000 */
[----:B------:R-:W-:Y:S01]  /*0a00*/  VIADD R4, R4, 0x400 ;  /* 0x0000040004047836 */ /* 0x000fe20000000000 */
[----:B--2---:R-:W-:Y:S02]  /*0a10*/  FSET.BF.NEU.AND R16, R19, RZ, PT ;  /* 0x000000ff1310720a */ /* 0x004fe4000380d000 */
[----:B---3--:R-:W-:-:S03]  /*0a20*/  FSET.BF.NEU.AND R18, R13, RZ, PT ;  /* 0x000000ff0d12720a */ /* 0x008fc6000380d000 */
[----:B------:R-:W-:Y:S01]  /*0a30*/  FADD R15, R15, R16 ;  /* 0x000000100f0f7221 */ /* 0x000fe20000000000 */
[----:B----4-:R-:W-:-:S03]  /*0a40*/  FSET.BF.NEU.AND R2, R21, RZ, PT ;  /* 0x000000ff1502720a */ /* 0x010fc6000380d000 */
[----:B------:R-:W-:Y:S01]  /*0a50*/  FADD R15, R15, R18 ;  /* 0x000000120f0f7221 */ /* 0x000fe20000000000 */
[----:B------:R-:W-:-:S03]  /*0a60*/  FSET.BF.NEU.AND R3, R22, RZ, PT ;  /* 0x000000ff1603720a */ /* 0x000fc6000380d000 */
[----:B------:R-:W-:Y:S01]  /*0a70*/  FADD R2, R15, R2 ;  /* 0x000000020f027221 */ /* 0x000fe20000000000 */
[----:B-----5:R-:W-:-:S03]  /*0a80*/  FSET.BF.NEU.AND R13, R20, RZ, PT ;  /* 0x000000ff140d720a */ /* 0x020fc6000380d000 */
[----:B------:R-:W-:Y:S01]  /*0a90*/  FADD R2, R2, R3 ;  /* 0x0000000302027221 */ /* 0x000fe20000000000 */
[----:B------:R-:W-:-:S03]  /*0aa0*/  FSET.BF.NEU.AND R3, R24, RZ, PT ;  /* 0x000000ff1803720a */ /* 0x000fc6000380d000 */
[----:B------:R-:W-:Y:S01]  /*0ab0*/  FADD R2, R2, R13 ;  /* 0x0000000d02027221 */ /* 0x000fe20000000000 */
[----:B------:R-:W-:-:S03]  /*0ac0*/  FSET.BF.NEU.AND R23, R23, RZ, PT ;  /* 0x000000ff1717720a */ /* 0x000fc6000380d000 */
[----:B------:R-:W-:-:S04]  /*0ad0*/  FADD R2, R2, R3 ;  /* 0x0000000302027221 */ /* 0x000fc80000000000 */
[----:B------:R-:W-:-:S04]  /*0ae0*/  FADD R2, R2, R23 ;  /* 0x0000001702027221 */ /* 0x000fc80000000000 */
[----:B------:R-:W-:Y:S01]  /*0af0*/  FADD R13, R2, R25 ;  /* 0x00000019020d7221 */ /* 0x000fe20000000000 */
[----:B------:R-:W-:Y:S06]  /*0b00*/  @P1 BRA `(.L_x_33) ;  /* 0xfffffffc00241947 */ /* 0x000fec000383ffff */
.L_x_32:
[----:B------:R-:W-:Y:S05]  /*0b10*/  BSYNC.RECONVERGENT B2 ;  /* 0x0000000000027941 */ /* 0x000fea0003800200 */
.L_x_31:
        /* <DEDUP_REMOVED lines=8> */
[----:B------:R-:W2:Y:S04]  /*0ba0*/  LDG.E R18, desc[UR8][R2.64] ;  /* 0x0000000802127981 */ /* 0x000ea8000c1e1900 */
[----:B------:R-:W3:Y:S04]  /*0bb0*/  LDG.E R19, desc[UR8][R2.64+0x100] ;  /* 0x0001000802137981 */ /* 0x000ee8000c1e1900 */
[----:B------:R-:W4:Y:S04]  /*0bc0*/  LDG.E R20, desc[UR8][R2.64+0x200] ;  /* 0x0002000802147981 */ /* 0x000f28000c1e1900 */
[----:B------:R-:W5:Y:S04]  /*0bd0*/  LDG.E R21, desc[UR8][R2.64+0x300] ;  /* 0x0003000802157981 */ /* 0x000f68000c1e1900 */
[----:B------:R-:W5:Y:S04]  /*0be0*/  LDG.E R22, desc[UR8][R2.64+0x400] ;  /* 0x0004000802167981 */ /* 0x000f68000c1e1900 */
[----:B------:R-:W5:Y:S04]  /*0bf0*/  LDG.E R15, desc[UR8][R2.64+0x500] ;  /* 0x00050008020f7981 */ /* 0x000f68000c1e1900 */
[----:B------:R-:W5:Y:S04]  /*0c00*/  LDG.E R16, desc[UR8][R2.64+0x600] ;  /* 0x0006000802107981 */ /* 0x000f68000c1e1900 */
[----:B------:R-:W5:Y:S01]  /*0c10*/  LDG.E R17, desc[UR8][R2.64+0x700] ;  /* 0x0007000802117981 */ /* 0x000f62000c1e1900 */
[----:B------:R-:W-:Y:S01]  /*0c20*/  VIADD R4, R4, 0x200 ;  /* 0x0000020004047836 */ /* 0x000fe20000000000 */
[----:B--2---:R-:W-:-:S02]  /*0c30*/  FSET.BF.NEU.AND R18, R18, RZ, PT ;  /* 0x000000ff1212720a */ /* 0x004fc4000380d000 */
[----:B---3--:R-:W-:-:S03]  /*0c40*/  FSET.BF.NEU.AND R19, R19, RZ, PT ;  /* 0x000000ff1313720a */ /* 0x008fc6000380d000 */
[----:B------:R-:W-:Y:S01]  /*0c50*/  FADD R18, R13, R18 ;  /* 0x000000120d127221 */ /* 0x000fe20000000000 */
[----:B----4-:R-:W-:-:S03]  /*0c60*/  FSET.BF.NEU.AND R13, R20, RZ, PT ;  /* 0x000000ff140d720a */ /* 0x010fc6000380d000 */
[----:B------:R-:W-:Y:S01]  /*0c70*/  FADD R18, R18, R19 ;  /* 0x0000001312127221 */ /* 0x000fe20000000000 */
[----:B-----5:R-:W-:-:S03]  /*0c80*/  FSET.BF.NEU.AND R20, R21, RZ, PT ;  /* 0x000000ff1514720a */ /* 0x020fc6000380d000 */
[----:B------:R-:W-:Y:S01]  /*0c90*/  FADD R13, R18, R13 ;  /* 0x0000000d120d7221 */ /* 0x000fe20000000000 */
[----:B------:R-:W-:-:S03]  /*0ca0*/  FSET.BF.NEU.AND R22, R22, RZ, PT ;  /* 0x000000ff1616720a */ /* 0x000fc6000380d000 */
[----:B------:R-:W-:Y:S01]  /*0cb0*/  FADD R13, R13, R20 ;  /* 0x000000140d0d7221 */ /* 0x000fe20000000000 */
[----:B------:R-:W-:-:S03]  /*0cc0*/  FSET.BF.NEU.AND R18, R15, RZ, PT ;  /* 0x000000ff0f12720a */ /* 0x000fc6000380d000 */
[----:B------:R-:W-:Y:S01]  /*0cd0*/  FADD R13, R13, R22 ;  /* 0x000000160d0d7221 */ /* 0x000fe20000000000 */
[----:B------:R-:W-:-:S03]  /*0ce0*/  FSET.BF.NEU.AND R16, R16, RZ, PT ;  /* 0x000000ff1010720a */ /* 0x000fc6000380d000 */
[----:B------:R-:W-:Y:S01]  /*0cf0*/  FADD R13, R13, R18 ;  /* 0x000000120d0d7221 */ /* 0x000fe20000000000 */
[----:B------:R-:W-:-:S03]  /*0d00*/  FSET.BF.NEU.AND R2, R17, RZ, PT ;  /* 0x000000ff1102720a */ /* 0x000fc6000380d000 */
[----:B------:R-:W-:-:S04]  /*0d10*/  FADD R13, R13, R16 ;  /* 0x000000100d0d7221 */ /* 0x000fc80000000000 */
[----:B------:R-:W-:-:S07]  /*0d20*/  FADD R13, R13, R2 ;  /* 0x000000020d0d7221 */ /* 0x000fce0000000000 */
.L_x_35:
[----:B------:R-:W-:Y:S05]  /*0d30*/  BSYNC.RECONVERGENT B2 ;  /* 0x0000000000027941 */ /* 0x000fea0003800200 */
.L_x_34:
[----:B------:R-:W-:Y:S05]  /*0d40*/  @!P2 BRA `(.L_x_30) ;  /* 0x000000000094a947 */ /* 0x000fea0003800000 */
[----:B------:R-:W-:Y:S01]  /*0d50*/  IADD3 R14, PT, PT, R14, -0x1, RZ ;  /* 0xffffffff0e0e7810 */ /* 0x000fe20007ffe0ff */
[----:B------:R-:W-:Y:S01]  /*0d60*/  BSSY.RECONVERGENT B2, `(.L_x_36) ;  /* 0x0000014000027945 */ /* 0x000fe20003800200 */
[----:B------:R-:W-:Y:S02]  /*0d70*/  LOP3.LUT R6, R6, 0x3, RZ, 0xc0, !PT ;  /* 0x0000000306067812 */ /* 0x000fe400078ec0ff */
[----:B------:R-:W-:Y:S02]  /*0d80*/  ISETP.GE.U32.AND P1, PT, R14, 0x3, PT ;  /* 0x000000030e00780c */ /* 0x000fe40003f26070 */
[----:B------:R-:W-:-:S11]  /*0d90*/  ISETP.NE.AND P2, PT, R6, RZ, PT ;  /* 0x000000ff0600720c */ /* 0x000fd60003f45270 */
[----:B------:R-:W-:Y:S05]  /*0da0*/  @!P1 BRA `(.L_x_37) ;  /* 0x00000000003c9947 */ /* 0x000fea0003800000 */
[----:B------:R-:W0:Y:S02]  /*0db0*/  LDC.64 R2, c[0x0][0x388] ;  /* 0x0000e200ff027b82 */ /* 0x000e240000000a00 */
[----:B0-----:R-:W-:-:S05]  /*0dc0*/  IMAD.WIDE R2, R4, 0x4, R2 ;  /* 0x0000000404027825 */ /* 0x001fca00078e0202 */
[----:B------:R-:W2:Y:S04]  /*0dd0*/  LDG.E R14, desc[UR8][R2.64] ;  /* 0x00000008020e7981 */ /* 0x000ea8000c1e1900 */
[----:B------:R-:W3:Y:S04]  /*0de0*/  LDG.E R15, desc[UR8][R2.64+0x100] ;  /* 0x00010008020f7981 */ /* 0x000ee8000c1e1900 */
[----:B------:R-:W4:Y:S04]  /*0df0*/  LDG.E R16, desc[UR8][R2.64+0x200] ;  /* 0x0002000802107981 */ /* 0x000f28000c1e1900 */
        /* <DEDUP_REMOVED lines=8> */
[----:B------:R-:W-:-:S04]  /*0e80*/  FADD R13, R14, R13 ;  /* 0x0000000d0e0d7221 */ /* 0x000fc80000000000 */
[----:B------:R-:W-:-:S07]  /*0e90*/  FADD R13, R13, R16 ;  /* 0x000000100d0d7221 */ /* 0x000fce0000000000 */
.L_x_37:
[----:B------:R-:W-:Y:S05]  /*0ea0*/  BSYNC.RECONVERGENT B2 ;  /* 0x0000000000027941 */ /* 0x000fea0003800200 */
.L_x_36:
[----:B------:R-:W-:Y:S05]  /*0eb0*/  @!P2 BRA `(.L_x_30) ;  /* 0x000000000038a947 */ /* 0x000fea0003800000 */
[----:B------:R-:W0:Y:S02]  /*0ec0*/  LDC.64 R2, c[0x0][0x388] ;  /* 0x0000e200ff027b82 */ /* 0x000e240000000a00 */
[----:B0-----:R-:W-:-:S05]  /*0ed0*/  IMAD.WIDE R2, R4, 0x4, R2 ;  /* 0x0000000404027825 */ /* 0x001fca00078e0202 */
[----:B------:R-:W2:Y:S01]  /*0ee0*/  LDG.E R4, desc[UR8][R2.64] ;  /* 0x0000000802047981 */ /* 0x000ea2000c1e1900 */
[----:B------:R-:W-:Y:S02]  /*0ef0*/  ISETP.NE.AND P1, PT, R6, 0x1, PT ;  /* 0x000000010600780c */ /* 0x000fe40003f25270 */
[----:B--2---:R-:W-:-:S05]  /*0f00*/  FSET.BF.NEU.AND R4, R4, RZ, PT ;  /* 0x000000ff0404720a */ /* 0x004fca000380d000 */
[----:B------:R-:W-:-:S06]  /*0f10*/  FADD R13, R13, R4 ;  /* 0x000000040d0d7221 */ /* 0x000fcc0000000000 */
[----:B------:R-:W-:Y:S05]  /*0f20*/  @!P1 BRA `(.L_x_30) ;  /* 0x00000000001c9947 */ /* 0x000fea0003800000 */
[----:B------:R-:W-:Y:S01]  /*0f30*/  ISETP.NE.AND P1, PT, R6, 0x2, PT ;  /* 0x000000020600780c */ /* 0x000fe20003f25270 */
[----:B------:R-:W2:-:S12]  /*0f40*/  LDG.E R4, desc[UR8][R2.64+0x100] ;  /* 0x0001000802047981 */ /* 0x000e98000c1e1900 */
[----:B------:R-:W3:Y:S01]  /*0f50*/  @P1 LDG.E R6, desc[UR8][R2.64+0x200] ;  /* 0x0002000802061981 */ /* 0x000ee2000c1e1900 */
[----:B--2---:R-:W-:-:S05]  /*0f60*/  FSET.BF.NEU.AND R4, R4, RZ, PT ;  /* 0x000000ff0404720a */ /* 0x004fca000380d000 */
[----:B------:R-:W-:Y:S01]  /*0f70*/  FADD R13, R13, R4 ;  /* 0x000000040d0d7221 */ /* 0x000fe20000000000 */
[----:B---3--:R-:W-:-:S05]  /*0f80*/  @P1 FSET.BF.NEU.AND R6, R6, RZ, PT ;  /* 0x000000ff0606120a */ /* 0x008fca000380d000 */
[----:B------:R-:W-:-:S07]  /*0f90*/  @P1 FADD R13, R13, R6 ;  /* 0x000000060d0d1221 */ /* 0x000fce0000000000 */
.L_x_30:
[----:B------:R-:W-:Y:S05]  /*0fa0*/  BSYNC.RECONVERGENT B1 ;  /* 0x0000000000017941 */ /* 0x000fea0003800200 */
.L_x_29:
[----:B------:R-:W-:Y:S01]  /*0fb0*/  UIADD3 UR4, UPT, UPT, UR4, 0x1, URZ ;  /* 0x0000000104047890 */ /* 0x000fe2000fffe0ff */
[----:B------:R-:W-:Y:S11]  /*0fc0*/  @!P0 BRA `(.L_x_38) ;  /* 0xfffffff400a08947 */ /* 0x000ff6000383ffff */
.L_x_23:
[----:B------:R-:W-:Y:S05]  /*0fd0*/  BSYNC.RECONVERGENT B0 ;  /* 0x0000000000007941 */ /* 0x000fea0003800200 */
.L_x_21:
[----:B------:R-:W0:Y:S01]  /*0fe0*/  S2UR UR5, SR_CgaCtaId ;  /* 0x00000000000579c3 */ /* 0x000e220000008800 */
[----:B------:R-:W-:Y:S01]  /*0ff0*/  UMOV UR4, 0x400 ;  /* 0x0000040000047882 */ /* 0x000fe20000000000 */
[C---:B-1----:R-:W-:Y:S01]  /*1000*/  ISETP.GT.U32.AND P0, PT, R0.reuse, 0x1f, PT ;  /* 0x0000001f0000780c */ /* 0x042fe20003f04070 */
[----:B------:R-:W-:Y:S01]  /*1010*/  BSSY.RECONVERGENT B0, `(.L_x_39) ;  /* 0x000001f000007945 */ /* 0x000fe20003800200 */
[----:B------:R-:W-:Y:S01]  /*1020*/  ISETP.NE.AND P1, PT, R0, RZ, PT ;  /* 0x000000ff0000720c */ /* 0x000fe20003f25270 */
[----:B0-----:R-:W-:-:S06]  /*1030*/  ULEA UR4, UR5, UR4, 0x18 ;  /* 0x0000000405047291 */ /* 0x001fcc000f8ec0ff */
[----:B------:R-:W-:-:S05]  /*1040*/  LEA R0, R0, UR4, 0x2 ;  /* 0x0000000400007c11 */ /* 0x000fca000f8e10ff */
[----:B------:R0:W-:Y:S01]  /*1050*/  STS [R0], R13 ;  /* 0x0000000d00007388 */ /* 0x0001e20000000800 */
[----:B------:R-:W-:Y:S06]  /*1060*/  BAR.SYNC.DEFER_BLOCKING 0x0 ;  /* 0x0000000000007b1d */ /* 0x000fec0000010000 */
[----:B------:R-:W-:Y:S05]  /*1070*/  @P0 BRA `(.L_x_40) ;  /* 0x0000000000600947 */ /* 0x000fea0003800000 */
[----:B------:R-:W-:Y:S04]  /*1080*/  LDS R2, [R0] ;  /* 0x0000000000027984 */ /* 0x000fe80000000800 */
[----:B------:R-:W1:Y:S02]  /*1090*/  LDS R3, [R0+0x80] ;  /* 0x0000800000037984 */ /* 0x000e640000000800 */
[----:B-1----:R-:W-:-:S05]  /*10a0*/  FADD R3, R2, R3 ;  /* 0x0000000302037221 */ /* 0x002fca0000000000 */
[----:B------:R-:W-:Y:S04]  /*10b0*/  STS [R0], R3 ;  /* 0x0000000300007388 */ /* 0x000fe80000000800 */
        /* <DEDUP_REMOVED lines=19> */
[----:B------:R1:W-:Y:S02]  /*11f0*/  STS [R0], R7 ;  /* 0x0000000700007388 */ /* 0x0003e40000000800 */
.L_x_40:
[----:B------:R-:W-:Y:S05]  /*1200*/  BSYNC.RECONVERGENT B0 ;  /* 0x0000000000007941 */ /* 0x000fea0003800200 */
.L_x_39:
[----:B------:R-:W-:Y:S06]  /*1210*/  BAR.SYNC.DEFER_BLOCKING 0x0 ;  /* 0x0000000000007b1d */ /* 0x000fec0000010000 */
[----:B------:R-:W-:Y:S05]  /*1220*/  @P1 EXIT ;  /* 0x000000000000194d */ /* 0x000fea0003800000 */
[----:B-1----:R-:W1:Y:S01]  /*1230*/  LDS R7, [UR4] ;  /* 0x00000004ff077984 */ /* 0x002e620008000800 */
[----:B------:R-:W3:Y:S02]  /*1240*/  LDC.64 R2, c[0x0][0x398] ;  /* 0x0000e600ff027b82 */ /* 0x000ee40000000a00 */
[----:B---3--:R-:W-:-:S05]  /*1250*/  IMAD.WIDE.U32 R2, R5, 0x4, R2 ;  /* 0x0000000405027825 */ /* 0x008fca00078e0002 */
[----:B-1----:R-:W-:Y:S01]  /*1260*/  STG.E desc[UR8][R2.64], R7 ;  /* 0x0000000702007986 */ /* 0x002fe2000c101908 */
[----:B------:R-:W-:Y:S05]  /*1270*/  EXIT ;  /* 0x000000000000794d */ /* 0x000fea0003800000 */
.L_x_41:
        /* <DEDUP_REMOVED lines=16> */
.L_x_295:


//--------------------- .text._Z14_sumabs2_64_21iPdiiS_ --------------------------
	.section	.text._Z14_sumabs2_64_21iPdiiS_,"ax",@progbits
	.align	128
        .global         _Z14_sumabs2_64_21iPdiiS_
        .type           _Z14_sumabs2_64_21iPdiiS_,@function
        .size           _Z14_sumabs2_64_21iPdiiS_,(.L_x_296 - _Z14_sumabs2_64_21iPdiiS_)
        .other          _Z14_sumabs2_64_21iPdiiS_,@"STO_CUDA_ENTRY STV_DEFAULT"
_Z14_sumabs2_64_21iPdiiS_:
.text._Z14_sumabs2_64_21iPdiiS_:
        /* <DEDUP_REMOVED lines=26> */
[----:B------:R-:W-:Y:S02]  /*01a0*/  @!P0 IMAD.MOV R4, RZ, RZ, R9 ;  /* 0x000000ffff048224 */ /* 0x000fe400078e0209 */
[----:B0-----:R-:W-:-:S04]  /*01b0*/  VIADD R6, R8, 0xffffffe ;  /* 0x0ffffffe08067836 */ /* 0x001fc80000000000 */
[----:B------:R0:W1:Y:S02]  /*01c0*/  F2I.FTZ.U32.TRUNC.NTZ R7, R6 ;  /* 0x0000000600077305 */ /* 0x000064000021f000 */
[----:B0-----:R-:W-:Y:S02]  /*01d0*/  IMAD.MOV.U32 R6, RZ, RZ, RZ ;  /* 0x000000ffff067224 */ /* 0x001fe400078e00ff */
[----:B-1----:R-:W-:-:S04]  /*01e0*/  IMAD R11, R11, R7, RZ ;  /* 0x000000070b0b7224 */ /* 0x002fc800078e02ff */
[----:B------:R-:W-:-:S06]  /*01f0*/  IMAD.HI.U32 R7, R7, R11, R6 ;  /* 0x0000000b07077227 */ /* 0x000fcc00078e0006 */
[----:B------:R-:W-:-:S04]  /*0200*/  IMAD.HI.U32 R7, R7, R4, RZ ;  /* 0x0000000407077227 */ /* 0x000fc800078e00ff */
[----:B------:R-:W-:-:S04]  /*0210*/  IMAD.MOV R6, RZ, RZ, -R7 ;  /* 0x000000ffff067224 */ /* 0x000fc800078e0a07 */
[----:B------:R-:W-:-:S05]  /*0220*/  IMAD R4, R5, R6, R4 ;  /* 0x0000000605047224 */ /* 0x000fca00078e0204 */
[----:B------:R-:W-:-:S13]  /*0230*/  ISETP.GE.U32.AND P1, PT, R4, R5, PT ;  /* 0x000000050400720c */ /* 0x000fda0003f26070 */
[----:B------:R-:W-:Y:S01]  /*0240*/  @P1 IMAD.IADD R4, R4, 0x1, -R5 ;  /* 0x0000000104041824 */ /* 0x000fe200078e0a05 */
[----:B------:R-:W-:-:S04]  /*0250*/  @P1 IADD3 R7, PT, PT, R7, 0x1, RZ ;  /* 0x0000000107071810 */ /* 0x000fc80007ffe0ff */
[----:B------:R-:W-:Y:S02]  /*0260*/  ISETP.GE.U32.AND P2, PT, R4, R5, PT ;  /* 0x000000050400720c */ /* 0x000fe40003f46070 */
[----:B------:R-:W-:-:S11]  /*0270*/  SEL R4, RZ, 0x1, !P0 ;  /* 0x00000001ff047807 */ /* 0x000fd60004000000 */
[----:B------:R-:W-:Y:S01]  /*0280*/  @P2 VIADD R7, R7, 0x1 ;  /* 0x0000000107072836 */ /* 0x000fe20000000000 */
[----:B------:R-:W-:-:S05]  /*0290*/  @!P3 LOP3.LUT R7, RZ, R5, RZ, 0x33, !PT ;  /* 0x00000005ff07b212 */ /* 0x000fca00078e33ff */
[----:B------:R-:W-:-:S05]  /*02a0*/  IMAD.IADD R4, R4, 0x1, R7 ;  /* 0x0000000104047824 */ /* 0x000fca00078e0207 */
[C---:B------:R-:W-:Y:S02]  /*02b0*/  LOP3.LUT R6, R4.reuse, 0x3, RZ, 0xc0, !PT ;  /* 0x0000000304067812 */ /* 0x040fe400078ec0ff */
[----:B------:R-:W-:Y:S02]  /*02c0*/  ISETP.GE.U32.AND P1, PT, R4, 0x3, PT ;  /* 0x000000030400780c */ /* 0x000fe40003f26070 */
[----:B------:R-:W-:-:S13]  /*02d0*/  ISETP.NE.AND P0, PT, R6, 0x3, PT ;  /* 0x000000030600780c */ /* 0x000fda0003f05270 */
[----:B------:R-:W-:Y:S05]  /*02e0*/  @!P0 BRA `(.L_x_46) ;  /* 0x0000000000308947 */ /* 0x000fea0003800000 */
[----:B------:R-:W0:Y:S01]  /*02f0*/  LDC.64 R8, c[0x0][0x388] ;  /* 0x0000e200ff087b82 */ /* 0x000e220000000a00 */
[----:B------:R-:W-:Y:S01]  /*0300*/  VIADD R4, R4, 0x1 ;  /* 0x0000000104047836 */ /* 0x000fe20000000000 */
[----:B------:R-:W-:-:S04]  /*0310*/  CS2R R22, SRZ ;  /* 0x0000000000167805 */ /* 0x000fc8000001ff00 */
[----:B------:R-:W-:-:S05]  /*0320*/  LOP3.LUT R4, R4, 0x3, RZ, 0xc0, !PT ;  /* 0x0000000304047812 */ /* 0x000fca00078ec0ff */
[----:B------:R-:W-:-:S07]  /*0330*/  IMAD.MOV R4, RZ, RZ, -R4 ;  /* 0x000000ffff047224 */ /* 0x000fce00078e0a04 */
.L_x_47:
[----:B0-----:R-:W-:-:S06]  /*0340*/  IMAD.WIDE R6, R2, 0x8, R8 ;  /* 0x0000000802067825 */ /* 0x001fcc00078e0208 */
[----:B------:R-:W2:Y:S01]  /*0350*/  LDG.E.64 R6, desc[UR8][R6.64] ;  /* 0x0000000806067981 */ /* 0x000ea2000c1e1b00 */
[----:B------:R-:W-:Y:S01]  /*0360*/  IADD3 R4, PT, PT, R4, 0x1, RZ ;  /* 0x0000000104047810 */ /* 0x000fe20007ffe0ff */
[----:B------:R-:W-:-:S03]  /*0370*/  IMAD.IADD R2, R5, 0x1, R2 ;  /* 0x0000000105027824 */ /* 0x000fc600078e0202 */
[----:B------:R-:W-:Y:S01]  /*0380*/  ISETP.NE.AND P0, PT, R4, RZ, PT ;  /* 0x000000ff0400720c */ /* 0x000fe20003f05270 */
[----:B--2---:R-:W-:-:S12]  /*0390*/  DFMA R22, R6, R6, R22 ;  /* 0x000000060616722b */ /* 0x004fd80000000016 */
[----:B------:R-:W-:Y:S05]  /*03a0*/  @P0 BRA `(.L_x_47) ;  /* 0xfffffffc00e40947 */ /* 0x000fea000383ffff */
.L_x_46:
[----:B------:R-:W-:Y:S05]  /*03b0*/  BSYNC.RECONVERGENT B1 ;  /* 0x0000000000017941 */ /* 0x000fea0003800200 */
.L_x_45:
[----:B------:R-:W-:Y:S05]  /*03c0*/  @!P1 BRA `(.L_x_44) ;  /* 0x0000000800749947 */ /* 0x000fea0003800000 */
[----:B------:R-:W-:Y:S01]  /*03d0*/  BSSY.RECONVERGENT B1, `(.L_x_48) ;  /* 0x0000012000017945 */ /* 0x000fe20003800200 */
.L_x_49:
[----:B------:R-:W0:Y:S02]  /*03e0*/  LDC.64 R6, c[0x0][0x388] ;  /* 0x0000e200ff067b82 */ /* 0x000e240000000a00 */
[----:B0-----:R-:W-:-:S05]  /*03f0*/  IMAD.WIDE R18, R2, 0x8, R6 ;  /* 0x0000000802127825 */ /* 0x001fca00078e0206 */
        /* <DEDUP_REMOVED lines=8> */
[----:B------:R-:W-:-:S04]  /*0480*/  IADD3 R2, PT, PT, R5, R2, R5 ;  /* 0x0000000205027210 */ /* 0x000fc80007ffe005 */
[----:B------:R-:W-:Y:S01]  /*0490*/  ISETP.GE.AND P0, PT, R2, UR4, PT ;  /* 0x0000000402007c0c */ /* 0x000fe2000bf06270 */
[----:B--2---:R-:W-:-:S08]  /*04a0*/  DFMA R6, R6, R6, R22 ;  /* 0x000000060606722b */ /* 0x004fd00000000016 */
[----:B---3--:R-:W-:-:S08]  /*04b0*/  DFMA R6, R10, R10, R6 ;  /* 0x0000000a0a06722b */ /* 0x008fd00000000006 */
[----:B----4-:R-:W-:-:S08]  /*04c0*/  DFMA R6, R14, R14, R6 ;  /* 0x0000000e0e06722b */ /* 0x010fd00000000006 */
[----:B-----5:R-:W-:Y:S01]  /*04d0*/  DFMA R22, R16, R16, R6 ;  /* 0x000000101016722b */ /* 0x020fe20000000006 */
[----:B------:R-:W-:Y:S10]  /*04e0*/  @!P0 BRA `(.L_x_49) ;  /* 0xfffffffc00bc8947 */ /* 0x000ff4000383ffff */
[----:B------:R-:W-:Y:S05]  /*04f0*/  BSYNC.RECONVERGENT B1 ;  /* 0x0000000000017941 */ /* 0x000fea0003800200 */
.L_x_48:
[----:B------:R-:W-:Y:S05]  /*0500*/  BRA `(.L_x_44) ;  /* 0x0000000800247947 */ /* 0x000fea0003800000 */
.L_x_43:
        /* <DEDUP_REMOVED lines=10> */
[----:B------:R-:W-:-:S03]  /*05b0*/  VIADD R7, R9, UR4 ;  /* 0x0000000409077c36 */ /* 0x000fc60008000000 */
[----:B------:R-:W-:Y:S01]  /*05c0*/  IADD3 R27, PT, PT, R5, 0x40, RZ ;  /* 0x00000040051b7810 */ /* 0x000fe20007ffe0ff */
[----:B--2---:R-:W-:-:S04]  /*05d0*/  UIADD3 UR5, UP0, UPT, UR6, 0x1000, URZ ;  /* 0x0000100006057890 */ /* 0x004fc8000ff1e0ff */
[----:B------:R-:W-:Y:S01]  /*05e0*/  UIADD3.X UR6, UPT, UPT, URZ, UR7, URZ, UP0, !UPT ;  /* 0x00000007ff067290 */ /* 0x000fe200087fe4ff */
[----:B0-----:R-:W-:Y:S01]  /*05f0*/  IMAD R25, R25, UR4, RZ ;  /* 0x0000000419197c24 */ /* 0x001fe2000f8e02ff */
[----:B------:R-:W-:-:S10]  /*0600*/  UMOV UR4, URZ ;  /* 0x000000ff00047c82 */ /* 0x000fd40008000000 */
.L_x_59:
        /* <DEDUP_REMOVED lines=21> */
.L_x_54:
        /* <DEDUP_REMOVED lines=9> */
[----:B--2---:R-:W-:-:S03]  /*07f0*/  DFMA R12, R12, R12, R22 ;  /* 0x0000000c0c0c722b */ /* 0x004fc60000000016 */
[----:B------:R-:W2:Y:S05]  /*0800*/  LDG.E.64 R22, desc[UR8][R20.64+0xe00] ;  /* 0x000e000814167981 */ /* 0x000eaa000c1e1b00 */
[----:B---3--:R-:W-:Y:S02]  /*0810*/  DFMA R10, R10, R10, R12 ;  /* 0x0000000a0a0a722b */ /* 0x008fe4000000000c */
[----:B------:R-:W3:Y:S06]  /*0820*/  LDG.E.64 R12, desc[UR8][R20.64+-0x400] ;  /* 0xfffc0008140c7981 */ /* 0x000eec000c1e1b00 */
[----:B----4-:R-:W-:-:S02]  /*0830*/  DFMA R8, R8, R8, R10 ;  /* 0x000000080808722b */ /* 0x010fc4000000000a */
[----:B------:R-:W4:Y:S06]  /*0840*/  LDG.E.64 R10, desc[UR8][R20.64+-0x200] ;  /* 0xfffe0008140a7981 */ /* 0x000f2c000c1e1b00 */
[----:B-----5:R-:W-:Y:S02]  /*0850*/  DFMA R18, R18, R18, R8 ;  /* 0x000000121212722b */ /* 0x020fe40000000008 */
[----:B------:R-:W5:Y:S06]  /*0860*/  LDG.E.64 R8, desc[UR8][R20.64] ;  /* 0x0000000814087981 */ /* 0x000f6c000c1e1b00 */
[----:B------:R-:W-:-:S02]  /*0870*/  DFMA R16, R16, R16, R18 ;  /* 0x000000101010722b */ /* 0x000fc40000000012 */
[----:B------:R-:W2:Y:S06]  /*0880*/  LDG.E.64 R18, desc[UR8][R20.64+0x200] ;  /* 0x0002000814127981 */ /* 0x000eac000c1e1b00 */
[----:B------:R-:W-:Y:S02]  /*0890*/  DFMA R14, R14, R14, R16 ;  /* 0x0000000e0e0e722b */ /* 0x000fe40000000010 */
[----:B------:R-:W2:Y:S06]  /*08a0*/  LDG.E.64 R16, desc[UR8][R20.64+0x400] ;  /* 0x0004000814107981 */ /* 0x000eac000c1e1b00 */
[----:B---3--:R-:W-:-:S02]  /*08b0*/  DFMA R12, R12, R12, R14 ;  /* 0x0000000c0c0c722b */ /* 0x008fc4000000000e */
[----:B------:R-:W3:Y:S06]  /*08c0*/  LDG.E.64 R14, desc[UR8][R20.64+0x600] ;  /* 0x00060008140e7981 */ /* 0x000eec000c1e1b00 */
[----:B----4-:R-:W-:Y:S02]  /*08d0*/  DFMA R10, R10, R10, R12 ;  /* 0x0000000a0a0a722b */ /* 0x010fe4000000000c */
[----:B------:R-:W4:Y:S06]  /*08e0*/  LDG.E.64 R12, desc[UR8][R20.64+0x800] ;  /* 0x00080008140c7981 */ /* 0x000f2c000c1e1b00 */
[----:B-----5:R-:W-:-:S02]  /*08f0*/  DFMA R8, R8, R8, R10 ;  /* 0x000000080808722b */ /* 0x020fc4000000000a */
[----:B------:R-:W5:Y:S06]  /*0900*/  LDG.E.64 R10, desc[UR8][R20.64+0xa00] ;  /* 0x000a0008140a7981 */ /* 0x000f6c000c1e1b00 */
[----:B--2---:R-:W-:Y:S02]  /*0910*/  DFMA R18, R18, R18, R8 ;  /* 0x000000121212722b */ /* 0x004fe40000000008 */
[----:B------:R-:W2:Y:S06]  /*0920*/  LDG.E.64 R8, desc[UR8][R20.64+0xc00] ;  /* 0x000c000814087981 */ /* 0x000eac000c1e1b00 */
[----:B------:R-:W-:Y:S01]  /*0930*/  DFMA R18, R16, R16, R18 ;  /* 0x000000101012722b */ /* 0x000fe20000000012 */
[----:B------:R-:W-:-:S05]  /*0940*/  VIADD R28, R28, 0x10 ;  /* 0x000000101c1c7836 */ /* 0x000fca0000000000 */
[----:B------:R-:W-:Y:S01]  /*0950*/  ISETP.NE.AND P1, PT, R28, RZ, PT ;  /* 0x000000ff1c00720c */ /* 0x000fe20003f25270 */
[----:B------:R-:W-:Y:S01]  /*0960*/  VIADD R2, R2, 0x400 ;  /* 0x0000040002027836 */ /* 0x000fe20000000000 */
[----:B---3--:R-:W-:-:S08]  /*0970*/  DFMA R18, R14, R14, R18 ;  /* 0x0000000e0e12722b */ /* 0x008fd00000000012 */
[----:B----4-:R-:W-:-:S08]  /*0980*/  DFMA R18, R12, R12, R18 ;  /* 0x0000000c0c12722b */ /* 0x010fd00000000012 */
[----:B-----5:R-:W-:-:S08]  /*0990*/  DFMA R18, R10, R10, R18 ;  /* 0x0000000a0a12722b */ /* 0x020fd00000000012 */
[----:B--2---:R-:W-:-:S08]  /*09a0*/  DFMA R18, R8, R8, R18 ;  /* 0x000000080812722b */ /* 0x004fd00000000012 */
[----:B------:R-:W-:Y:S01]  /*09b0*/  DFMA R22, R22, R22, R18 ;  /* 0x000000161616722b */ /* 0x000fe20000000012 */
[----:B------:R-:W-:Y:S10]  /*09c0*/  @P1 BRA `(.L_x_54) ;  /* 0xfffffffc00641947 */ /* 0x000ff4000383ffff */
.L_x_53:
[----:B------:R-:W-:Y:S05]  /*09d0*/  BSYNC.RECONVERGENT B2 ;  /* 0x0000000000027941 */ /* 0x000fea0003800200 */
.L_x_52:
        /* <DEDUP_REMOVED lines=18> */
[----:B----4-:R-:W-:-:S08]  /*0b00*/  DFMA R20, R8, R8, R20 ;  /* 0x000000080814722b */ /* 0x010fd00000000014 */
[----:B-----5:R-:W-:-:S08]  /*0b10*/  DFMA R20, R10, R10, R20 ;  /* 0x0000000a0a14722b */ /* 0x020fd00000000014 */
[----:B------:R-:W-:-:S08]  /*0b20*/  DFMA R20, R12, R12, R20 ;  /* 0x0000000c0c14722b */ /* 0x000fd00000000014 */
[----:B------:R-:W-:Y:S01]  /*0b30*/  DFMA R20, R18, R18, R20 ;  /* 0x000000121214722b */ /* 0x000fe20000000014 */
[----:B------:R-:W-:-:S07]  /*0b40*/  IADD3 R2, PT, PT, R2, 0x200, RZ ;  /* 0x0000020002027810 */ /* 0x000fce0007ffe0ff */
[----:B--2---:R-:W-:-:S08]  /*0b50*/  DFMA R20, R16, R16, R20 ;  /* 0x000000101014722b */ /* 0x004fd00000000014 */
[----:B---3--:R-:W-:-:S11]  /*0b60*/  DFMA R22, R22, R22, R20 ;  /* 0x000000161616722b */ /* 0x008fd60000000014 */
.L_x_56:
[----:B------:R-:W-:Y:S05]  /*0b70*/  BSYNC.RECONVERGENT B2 ;  /* 0x0000000000027941 */ /* 0x000fea0003800200 */
.L_x_55:
        /* <DEDUP_REMOVED lines=14> */
[----:B--2---:R-:W-:-:S08]  /*0c60*/  DFMA R12, R12, R12, R22 ;  /* 0x0000000c0c0c722b */ /* 0x004fd00000000016 */
[----:B---3--:R-:W-:-:S08]  /*0c70*/  DFMA R12, R10, R10, R12 ;  /* 0x0000000a0a0c722b */ /* 0x008fd0000000000c */
[----:B----4-:R-:W-:-:S08]  /*0c80*/  DFMA R12, R8, R8, R12 ;  /* 0x00000008080c722b */ /* 0x010fd0000000000c */
[----:B-----5:R-:W-:-:S11]  /*0c90*/  DFMA R22, R16, R16, R12 ;  /* 0x000000101016722b */ /* 0x020fd6000000000c */
.L_x_58:
[----:B------:R-:W-:Y:S05]  /*0ca0*/  BSYNC.RECONVERGENT B2 ;  /* 0x0000000000027941 */ /* 0x000fea0003800200 */
.L_x_57:
[----:B------:R-:W-:Y:S05]  /*0cb0*/  @!P2 BRA `(.L_x_51) ;  /* 0x00000000002ca947 */ /* 0x000fea0003800000 */
[----:B------:R-:W0:Y:S02]  /*0cc0*/  LDC.64 R12, c[0x0][0x388] ;  /* 0x0000e200ff0c7b82 */ /* 0x000e240000000a00 */
[----:B0-----:R-:W-:-:S05]  /*0cd0*/  IMAD.WIDE R12, R2, 0x8, R12 ;  /* 0x00000008020c7825 */ /* 0x001fca00078e020c */
[----:B------:R-:W2:Y:S01]  /*0ce0*/  LDG.E.64 R8, desc[UR8][R12.64] ;  /* 0x000000080c087981 */ /* 0x000ea2000c1e1b00 */
[----:B------:R-:W-:Y:S01]  /*0cf0*/  ISETP.NE.AND P1, PT, R24, 0x1, PT ;  /* 0x000000011800780c */ /* 0x000fe20003f25270 */
[----:B--2---:R-:W-:-:S12]  /*0d00*/  DFMA R22, R8, R8, R22 ;  /* 0x000000080816722b */ /* 0x004fd80000000016 */
[----:B------:R-:W-:Y:S05]  /*0d10*/  @!P1 BRA `(.L_x_51) ;  /* 0x0000000000149947 */ /* 0x000fea0003800000 */
[----:B------:R-:W-:Y:S01]  /*0d20*/  ISETP.NE.AND P1, PT, R24, 0x2, PT ;  /* 0x000000021800780c */ /* 0x000fe20003f25270 */
[----:B------:R-:W2:-:S12]  /*0d30*/  LDG.E.64 R8, desc[UR8][R12.64+0x200] ;  /* 0x000200080c087981 */ /* 0x000e98000c1e1b00 */
[----:B------:R-:W3:Y:S01]  /*0d40*/  @P1 LDG.E.64 R10, desc[UR8][R12.64+0x400] ;  /* 0x000400080c0a1981 */ /* 0x000ee2000c1e1b00 */
[----:B--2---:R-:W-:-:S08]  /*0d50*/  DFMA R22, R8, R8, R22 ;  /* 0x000000080816722b */ /* 0x004fd00000000016 */
[----:B---3--:R-:W-:-:S11]  /*0d60*/  @P1 DFMA R22, R10, R10, R22 ;  /* 0x0000000a0a16122b */ /* 0x008fd60000000016 */
.L_x_51:
[----:B------:R-:W-:Y:S05]  /*0d70*/  BSYNC.RECONVERGENT B1 ;  /* 0x0000000000017941 */ /* 0x000fea0003800200 */
.L_x_50:
[----:B------:R-:W-:Y:S01]  /*0d80*/  UIADD3 UR4, UPT, UPT, UR4, 0x1, URZ ;  /* 0x0000000104047890 */ /* 0x000fe2000fffe0ff */
[----:B------:R-:W-:Y:S11]  /*0d90*/  @!P0 BRA `(.L_x_59) ;  /* 0xfffffff8001c8947 */ /* 0x000ff6000383ffff */
.L_x_44:
[----:B------:R-:W-:Y:S05]  /*0da0*/  BSYNC.RECONVERGENT B0 ;  /* 0x0000000000007941 */ /* 0x000fea0003800200 */
.L_x_42:
        /* <DEDUP_REMOVED lines=34> */
.L_x_61:
[----:B------:R-:W-:Y:S05]  /*0fd0*/  BSYNC.RECONVERGENT B0 ;  /* 0x0000000000007941 */ /* 0x000fea0003800200 */
.L_x_60:
[----:B------:R-:W-:Y:S06]  /*0fe0*/  BAR.SYNC.DEFER_BLOCKING 0x0 ;  /* 0x0000000000007b1d */ /* 0x000fec0000010000 */
[----:B------:R-:W-:Y:S05]  /*0ff0*/  @P1 EXIT ;  /* 0x000000000000194d */ /* 0x000fea0003800000 */
[----:B01----:R-:W0:Y:S01]  /*1000*/  LDS.64 R4, [UR4] ;  /* 0x00000004ff047984 */ /* 0x003e220008000a00 */
[----:B------:R-:W3:Y:S02]  /*1010*/  LDC.64 R6, c[0x0][0x398] ;  /* 0x0000e600ff067b82 */ /* 0x000ee40000000a00 */
[----:B---3--:R-:W-:-:S05]  /*1020*/  IMAD.WIDE.U32 R2, R3, 0x8, R6 ;  /* 0x0000000803027825 */ /* 0x008fca00078e0006 */
[----:B0-----:R-:W-:Y:S01]  /*1030*/  STG.E.64 desc[UR8][R2.64], R4 ;  /* 0x0000000402007986 */ /* 0x001fe2000c101b08 */
[----:B------:R-:W-:Y:S05]  /*1040*/  EXIT ;  /* 0x000000000000794d */ /* 0x000fea0003800000 */
.L_x_62:
        /* <DEDUP_REMOVED lines=11> */
.L_x_296:


//--------------------- .text._Z14_sumabs2_32_21iPfiiS_ --------------------------
	.section	.text._Z14_sumabs2_32_21iPfiiS_,"ax",@progbits
	.align	128
        .global         _Z14_sumabs2_32_21iPfiiS_
        .type           _Z14_sumabs2_32_21iPfiiS_,@function
        .size           _Z14_sumabs2_32_21iPfiiS_,(.L_x_297 - _Z14_sumabs2_32_21iPfiiS_)
        .other          _Z14_sumabs2_32_21iPfiiS_,@"STO_CUDA_ENTRY STV_DEFAULT"
_Z14_sumabs2_32_21iPfiiS_:
.text._Z14_sumabs2_32_21iPfiiS_:
[----:B------:R-:W-:Y:S01]  /*0000*/  LDC R1, c[0x0][0x37c] ;  /* 0x0000df00ff017b82 */ /* 0x000fe20000000800 */
[----:B------:R-:W0:Y:S01]  /*0010*/  LDCU UR4, c[0x0][0x390] ;  /* 0x00007200ff0477ac */ /* 0x000e220008000800 */
[----:B------:R-:W1:Y:S01]  /*0020*/  S2R R0, SR_TID.X ;  /* 0x0000000000007919 */ /* 0x000e620000002100 */
[----:B------:R-:W-:Y:S01]  /*0030*/  HFMA2 R13, -RZ, RZ, 0, 0 ;  /* 0x00000000ff0d7431 */ /* 0x000fe200000001ff */
[----:B------:R-:W-:Y:S01]  /*0040*/  BSSY.RECONVERGENT B0, `(.L_x_63) ;  /* 0x00000d6000007945 */ /* 0x000fe20003800200 */
        /* <DEDUP_REMOVED lines=9> */
[----:B------:R-:W-:Y:S01]  /*00e0*/  SHF.L.U32 R2, R2, 0x6, RZ ;  /* 0x0000000602027819 */ /* 0x000fe200000006ff */
[----:B------:R-:W-:Y:S03]  /*00f0*/  BSSY.RECONVERGENT B1, `(.L_x_66) ;  /* 0x000002c000017945 */ /* 0x000fe60003800200 */
[----:B------:R-:W0:Y:S01]  /*0100*/  I2F.U32.RP R8, R2 ;  /* 0x0000000200087306 */ /* 0x000e220000209000 */
[----:B------:R-:W-:Y:S02]  /*0110*/  IADD3 R4, PT, PT, R2, R3, RZ ;  /* 0x0000000302047210 */ /* 0x000fe40007ffe0ff */
[----:B------:R-:W-:Y:S02]  /*0120*/  IADD3 R13, PT, PT, RZ, -R2, RZ ;  /* 0x80000002ff0d7210 */ /* 0x000fe40007ffe0ff */
[----:B------:R-:W-:Y:S02]  /*0130*/  VIMNMX R9, PT, PT, R4, UR4, !PT ;  /* 0x0000000404097c48 */ /* 0x000fe4000ffe0100 */
[----:B------:R-:W-:-:S03]  /*0140*/  ISETP.NE.U32.AND P3, PT, R2, RZ, PT ;  /* 0x000000ff0200720c */ /* 0x000fc60003f65070 */
[----:B------:R-:W-:Y:S01]  /*0150*/  IMAD.IADD R9, R9, 0x1, -R4 ;  /* 0x0000000109097824 */ /* 0x000fe200078e0a04 */
[----:B0-----:R-:W0:Y:S04]  /*0160*/  MUFU.RCP R8, R8 ;  /* 0x0000000800087308 */ /* 0x001e280000001000 */
[C---:B------:R-:W-:Y:S02]  /*0170*/  ISETP.NE.AND P0, PT, R9.reuse, RZ, PT ;  /* 0x000000ff0900720c */ /* 0x040fe40003f05270 */
[----:B------:R-:W-:-:S11]  /*0180*/  IADD3 R11, PT, PT, R9, -0x1, RZ ;  /* 0xffffffff090b7810 */ /* 0x000fd60007ffe0ff */
[----:B------:R-:W-:Y:S01]  /*0190*/  @!P0 IMAD.MOV R11, RZ, RZ, R9 ;  /* 0x000000ffff0b8224 */ /* 0x000fe200078e0209 */
[----:B0-----:R-:W-:-:S04]  /*01a0*/  IADD3 R6, PT, PT, R8, 0xffffffe, RZ ;  /* 0x0ffffffe08067810 */ /* 0x001fc80007ffe0ff */
[----:B------:R0:W1:Y:S02]  /*01b0*/  F2I.FTZ.U32.TRUNC.NTZ R7, R6 ;  /* 0x0000000600077305 */ /* 0x000064000021f000 */
[----:B0-----:R-:W-:Y:S01]  /*01c0*/  MOV R6, RZ ;  /* 0x000000ff00067202 */ /* 0x001fe20000000f00 */
[----:B-1----:R-:W-:-:S04]  /*01d0*/  IMAD R13, R13, R7, RZ ;  /* 0x000000070d0d7224 */ /* 0x002fc800078e02ff */
[----:B------:R-:W-:-:S04]  /*01e0*/  IMAD.HI.U32 R4, R7, R13, R6 ;  /* 0x0000000d07047227 */ /* 0x000fc800078e0006 */
[----:B------:R-:W-:Y:S02]  /*01f0*/  HFMA2 R13, -RZ, RZ, 0, 0 ;  /* 0x00000000ff0d7431 */ /* 0x000fe400000001ff */
[----:B------:R-:W-:-:S05]  /*0200*/  IMAD.HI.U32 R7, R4, R11, RZ ;  /* 0x0000000b04077227 */ /* 0x000fca00078e00ff */
[----:B------:R-:W-:-:S05]  /*0210*/  IADD3 R4, PT, PT, -R7, RZ, RZ ;  /* 0x000000ff07047210 */ /* 0x000fca0007ffe1ff */
[----:B------:R-:W-:Y:S01]  /*0220*/  IMAD R11, R2, R4, R11 ;  /* 0x00000004020b7224 */ /* 0x000fe200078e020b */
[----:B------:R-:W-:-:S04]  /*0230*/  SEL R4, RZ, 0x1, !P0 ;  /* 0x00000001ff047807 */ /* 0x000fc80004000000 */
[----:B------:R-:W-:-:S13]  /*0240*/  ISETP.GE.U32.AND P1, PT, R11, R2, PT ;  /* 0x000000020b00720c */ /* 0x000fda0003f26070 */
[----:B------:R-:W-:Y:S02]  /*0250*/  @P1 IADD3 R11, PT, PT, -R2, R11, RZ ;  /* 0x0000000b020b1210 */ /* 0x000fe40007ffe1ff */
[----:B------:R-:W-:Y:S02]  /*0260*/  @P1 IADD3 R7, PT, PT, R7, 0x1, RZ ;  /* 0x0000000107071810 */ /* 0x000fe40007ffe0ff */
[----:B------:R-:W-:-:S13]  /*0270*/  ISETP.GE.U32.AND P2, PT, R11, R2, PT ;  /* 0x000000020b00720c */ /* 0x000fda0003f46070 */
[----:B------:R-:W-:Y:S01]  /*0280*/  @P2 VIADD R7, R7, 0x1 ;  /* 0x0000000107072836 */ /* 0x000fe20000000000 */
[----:B------:R-:W-:-:S04]  /*0290*/  @!P3 LOP3.LUT R7, RZ, R2, RZ, 0x33, !PT ;  /* 0x00000002ff07b212 */ /* 0x000fc800078e33ff */
[----:B------:R-:W-:-:S04]  /*02a0*/  IADD3 R4, PT, PT, R4, R7, RZ ;  /* 0x0000000704047210 */ /* 0x000fc80007ffe0ff */
[C---:B------:R-:W-:Y:S02]  /*02b0*/  LOP3.LUT R6, R4.reuse, 0x3, RZ, 0xc0, !PT ;  /* 0x0000000304067812 */ /* 0x040fe400078ec0ff */
[----:B------:R-:W-:Y:S02]  /*02c0*/  ISETP.GE.U32.AND P1, PT, R4, 0x3, PT ;  /* 0x000000030400780c */ /* 0x000fe40003f26070 */
[----:B------:R-:W-:-:S13]  /*02d0*/  ISETP.NE.AND P0, PT, R6, 0x3, PT ;  /* 0x000000030600780c */ /* 0x000fda0003f05270 */
[----:B------:R-:W-:Y:S05]  /*02e0*/  @!P0 BRA `(.L_x_67) ;  /* 0x0000000000308947 */ /* 0x000fea0003800000 */
[----:B------:R-:W0:Y:S01]  /*02f0*/  LDC.64 R8, c[0x0][0x388] ;  /* 0x0000e200ff087b82 */ /* 0x000e220000000a00 */
[----:B------:R-:W-:Y:S02]  /*0300*/  IADD3 R4, PT, PT, R4, 0x1, RZ ;  /* 0x0000000104047810 */ /* 0x000fe40007ffe0ff */
[----:B------:R-:W-:Y:S02]  /*0310*/  MOV R13, RZ ;  /* 0x000000ff000d7202 */ /* 0x000fe40000000f00 */
[----:B------:R-:W-:-:S05]  /*0320*/  LOP3.LUT R4, R4, 0x3, RZ, 0xc0, !PT ;  /* 0x0000000304047812 */ /* 0x000fca00078ec0ff */
[----:B------:R-:W-:-:S07]  /*0330*/  IMAD.MOV R4, RZ, RZ, -R4 ;  /* 0x000000ffff047224 */ /* 0x000fce00078e0a04 */
.L_x_68:
[----:B0-----:R-:W-:-:S06]  /*0340*/  IMAD.WIDE R6, R3, 0x4, R8 ;  /* 0x0000000403067825 */ /* 0x001fcc00078e0208 */
[----:B------:R-:W2:Y:S01]  /*0350*/  LDG.E R6, desc[UR8][R6.64] ;  /* 0x0000000806067981 */ /* 0x000ea2000c1e1900 */
[----:B------:R-:W-:Y:S02]  /*0360*/  IADD3 R4, PT, PT, R4, 0x1, RZ ;  /* 0x0000000104047810 */ /* 0x000fe40007ffe0ff */
[----:B------:R-:W-:Y:S02]  /*0370*/  IADD3 R3, PT, PT, R2, R3, RZ ;  /* 0x0000000302037210 */ /* 0x000fe40007ffe0ff */
[----:B------:R-:W-:Y:S01]  /*0380*/  ISETP.NE.AND P0, PT, R4, RZ, PT ;  /* 0x000000ff0400720c */ /* 0x000fe20003f05270 */
[----:B--2---:R-:W-:-:S12]  /*0390*/  FFMA R13, R6, R6, R13 ;  /* 0x00000006060d7223 */ /* 0x004fd8000000000d */
[----:B------:R-:W-:Y:S05]  /*03a0*/  @P0 BRA `(.L_x_68) ;  /* 0xfffffffc00e40947 */ /* 0x000fea000383ffff */
.L_x_67:
[----:B------:R-:W-:Y:S05]  /*03b0*/  BSYNC.RECONVERGENT B1 ;  /* 0x0000000000017941 */ /* 0x000fea0003800200 */
.L_x_66:
[----:B------:R-:W-:Y:S05]  /*03c0*/  @!P1 BRA `(.L_x_65) ;  /* 0x0000000800749947 */ /* 0x000fea0003800000 */
[----:B------:R-:W-:Y:S01]  /*03d0*/  BSSY.RECONVERGENT B1, `(.L_x_69) ;  /* 0x0000012000017945 */ /* 0x000fe20003800200 */
.L_x_70:
[----:B------:R-:W0:Y:S02]  /*03e0*/  LDC.64 R6, c[0x0][0x388] ;  /* 0x0000e200ff067b82 */ /* 0x000e240000000a00 */
[----:B0-----:R-:W-:-:S04]  /*03f0*/  IMAD.WIDE R14, R3, 0x4, R6 ;  /* 0x00000004030e7825 */ /* 0x001fc800078e0206 */
        /* <DEDUP_REMOVED lines=9> */
[----:B------:R-:W-:Y:S01]  /*0490*/  ISETP.GE.AND P0, PT, R3, UR4, PT ;  /* 0x0000000403007c0c */ /* 0x000fe2000bf06270 */
[----:B--2---:R-:W-:-:S04]  /*04a0*/  FFMA R13, R14, R14, R13 ;  /* 0x0000000e0e0d7223 */ /* 0x004fc8000000000d */
[----:B---3--:R-:W-:-:S04]  /*04b0*/  FFMA R13, R6, R6, R13 ;  /* 0x00000006060d7223 */ /* 0x008fc8000000000d */
[----:B----4-:R-:W-:-:S04]  /*04c0*/  FFMA R13, R8, R8, R13 ;  /* 0x00000008080d7223 */ /* 0x010fc8000000000d */
[----:B-----5:R-:W-:Y:S01]  /*04d0*/  FFMA R13, R10, R10, R13 ;  /* 0x0000000a0a0d7223 */ /* 0x020fe2000000000d */
[----:B------:R-:W-:Y:S06]  /*04e0*/  @!P0 BRA `(.L_x_70) ;  /* 0xfffffffc00bc8947 */ /* 0x000fec000383ffff */
[----:B------:R-:W-:Y:S05]  /*04f0*/  BSYNC.RECONVERGENT B1 ;  /* 0x0000000000017941 */ /* 0x000fea0003800200 */
.L_x_69:
[----:B------:R-:W-:Y:S05]  /*0500*/  BRA `(.L_x_65) ;  /* 0x0000000800247947 */ /* 0x000fea0003800000 */
.L_x_64:
[----:B------:R-:W0:Y:S02]  /*0510*/  LDCU UR5, c[0x0][0x380] ;  /* 0x00007000ff0577ac */ /* 0x000e240008000800 */
[----:B0-----:R-:W-:-:S09]  /*0520*/  UISETP.GE.AND UP0, UPT, UR5, 0x1, UPT ;  /* 0x000000010500788c */ /* 0x001fd2000bf06270 */
[----:B------:R-:W-:Y:S05]  /*0530*/  BRA.U !UP0, `(.L_x_65) ;  /* 0x0000000908187547 */ /* 0x000fea000b800000 */
[----:B------:R-:W0:Y:S01]  /*0540*/  LDC R9, c[0x0][0x394] ;  /* 0x0000e500ff097b82 */ /* 0x000e220000000800 */
[----:B------:R-:W2:Y:S01]  /*0550*/  LDCU.64 UR6, c[0x0][0x388] ;  /* 0x00007100ff0677ac */ /* 0x000ea20008000a00 */
[----:B---3--:R-:W-:Y:S02]  /*0560*/  IMAD R3, R5, UR4, RZ ;  /* 0x0000000405037c24 */ /* 0x008fe4000f8e02ff */
[----:B------:R-:W-:Y:S01]  /*0570*/  HFMA2 R4, -RZ, RZ, 0, 0 ;  /* 0x00000000ff047431 */ /* 0x000fe200000001ff */
[----:B------:R-:W-:Y:S01]  /*0580*/  MOV R13, RZ ;  /* 0x000000ff000d7202 */ /* 0x000fe20000000f00 */
[C---:B-1----:R-:W-:Y:S01]  /*0590*/  IMAD.IADD R6, R3.reuse, 0x1, R0 ;  /* 0x0000000103067824 */ /* 0x042fe200078e0200 */
[----:B------:R-:W-:Y:S02]  /*05a0*/  LOP3.LUT R8, RZ, R3, RZ, 0x33, !PT ;  /* 0x00000003ff087212 */ /* 0x000fe400078e33ff */
[----:B------:R-:W-:Y:S02]  /*05b0*/  IADD3 R7, PT, PT, R3, UR4, RZ ;  /* 0x0000000403077c10 */ /* 0x000fe4000fffe0ff */
[----:B------:R-:W-:Y:S01]  /*05c0*/  IADD3 R11, PT, PT, R6, 0x40, RZ ;  /* 0x00000040060b7810 */ /* 0x000fe20007ffe0ff */
[----:B--2---:R-:W-:-:S04]  /*05d0*/  UIADD3 UR5, UP0, UPT, UR6, 0x800, URZ ;  /* 0x0000080006057890 */ /* 0x004fc8000ff1e0ff */
[----:B------:R-:W-:Y:S01]  /*05e0*/  UIADD3.X UR6, UPT, UPT, URZ, UR7, URZ, UP0, !UPT ;  /* 0x00000007ff067290 */ /* 0x000fe200087fe4ff */
[----:B0-----:R-:W-:Y:S01]  /*05f0*/  IMAD R9, R9, UR4, RZ ;  /* 0x0000000409097c24 */ /* 0x001fe2000f8e02ff */
[----:B------:R-:W-:-:S10]  /*0600*/  UMOV UR4, URZ ;  /* 0x000000ff00047c82 */ /* 0x000fd40008000000 */
.L_x_80:
[----:B------:R-:W0:Y:S01]  /*0610*/  LDCU UR7, c[0x0][0x390] ;  /* 0x00007200ff0777ac */ /* 0x000e220008000800 */
[-C--:B------:R-:W-:Y:S01]  /*0620*/  IADD3 R2, PT, PT, R11, R4.reuse, RZ ;  /* 0x000000040b027210 */ /* 0x080fe20007ffe0ff */
[----:B------:R-:W-:Y:S01]  /*0630*/  BSSY.RECONVERGENT B1, `(.L_x_71) ;  /* 0x0000074000017945 */ /* 0x000fe20003800200 */
[-C--:B------:R-:W-:Y:S01]  /*0640*/  MOV R15, R4.reuse ;  /* 0x00000004000f7202 */ /* 0x080fe20000000f00 */
[----:B------:R-:W1:Y:S01]  /*0650*/  LDCU UR10, c[0x0][0x380] ;  /* 0x00007000ff0a77ac */ /* 0x000e620008000800 */
        /* <DEDUP_REMOVED lines=9> */
[----:B------:R-:W-:Y:S02]  /*06f0*/  LEA.HI R10, R2, 0x1, RZ, 0x1a ;  /* 0x00000001020a7811 */ /* 0x000fe400078fd0ff */
[----:B------:R-:W-:Y:S02]  /*0700*/  IADD3 R12, PT, PT, R6, R15, RZ ;  /* 0x0000000f060c7210 */ /* 0x000fe40007ffe0ff */
[----:B------:R-:W-:-:S04]  /*0710*/  LOP3.LUT R26, R10, 0xf, RZ, 0xc0, !PT ;  /* 0x0000000f0a1a7812 */ /* 0x000fc800078ec0ff */
[----:B------:R-:W-:-:S03]  /*0720*/  ISETP.NE.AND P2, PT, R26, RZ, PT ;  /* 0x000000ff1a00720c */ /* 0x000fc60003f45270 */
[----:B------:R-:W-:Y:S10]  /*0730*/  @!P1 BRA `(.L_x_74) ;  /* 0x0000000000a49947 */ /* 0x000ff40003800000 */
[----:B------:R-:W-:-:S04]  /*0740*/  LOP3.LUT R14, R10, 0x7fffff0, RZ, 0xc0, !PT ;  /* 0x07fffff00a0e7812 */ /* 0x000fc800078ec0ff */
[----:B------:R-:W-:-:S07]  /*0750*/  IADD3 R14, PT, PT, -R14, RZ, RZ ;  /* 0x000000ff0e0e7210 */ /* 0x000fce0007ffe1ff */
.L_x_75:
[----:B------:R-:W-:Y:S02]  /*0760*/  MOV R2, UR5 ;  /* 0x0000000500027c02 */ /* 0x000fe40008000f00 */
[----:B------:R-:W-:-:S03]  /*0770*/  MOV R3, UR6 ;  /* 0x0000000600037c02 */ /* 0x000fc60008000f00 */
        /* <DEDUP_REMOVED lines=9> */
[----:B------:R-:W5:Y:S04]  /*0810*/  LDG.E R19, desc[UR8][R2.64] ;  /* 0x0000000802137981 */ /* 0x000f68000c1e1900 */
[----:B------:R-:W5:Y:S04]  /*0820*/  LDG.E R20, desc[UR8][R2.64+0x100] ;  /* 0x0001000802147981 */ /* 0x000f68000c1e1900 */
[----:B------:R-:W5:Y:S01]  /*0830*/  LDG.E R21, desc[UR8][R2.64+0x200] ;  /* 0x0002000802157981 */ /* 0x000f62000c1e1900 */
[----:B--2---:R-:W-:-:S03]  /*0840*/  FFMA R24, R24, R24, R13 ;  /* 0x0000001818187223 */ /* 0x004fc6000000000d */
[----:B------:R-:W2:Y:S01]  /*0850*/  LDG.E R13, desc[UR8][R2.64+0x300] ;  /* 0x00030008020d7981 */ /* 0x000ea2000c1e1900 */
[----:B---3--:R-:W-:-:S03]  /*0860*/  FFMA R28, R25, R25, R24 ;  /* 0x00000019191c7223 */ /* 0x008fc60000000018 */
[----:B------:R-:W3:Y:S01]  /*0870*/  LDG.E R24, desc[UR8][R2.64+0x400] ;  /* 0x0004000802187981 */ /* 0x000ee2000c1e1900 */
[----:B----4-:R-:W-:-:S03]  /*0880*/  FFMA R25, R23, R23, R28 ;  /* 0x0000001717197223 */ /* 0x010fc6000000001c */
[----:B------:R-:W4:Y:S01]  /*0890*/  LDG.E R23, desc[UR8][R2.64+0x500] ;  /* 0x0005000802177981 */ /* 0x000f22000c1e1900 */
[----:B-----5:R-:W-:-:S03]  /*08a0*/  FFMA R28, R22, R22, R25 ;  /* 0x00000016161c7223 */ /* 0x020fc60000000019 */
[----:B------:R-:W5:Y:S04]  /*08b0*/  LDG.E R22, desc[UR8][R2.64+0x600] ;  /* 0x0006000802167981 */ /* 0x000f68000c1e1900 */
[----:B------:R-:W5:Y:S01]  /*08c0*/  LDG.E R25, desc[UR8][R2.64+0x700] ;  /* 0x0007000802197981 */ /* 0x000f62000c1e1900 */
[----:B------:R-:W-:Y:S01]  /*08d0*/  FFMA R15, R15, R15, R28 ;  /* 0x0000000f0f0f7223 */ /* 0x000fe2000000001c */
[----:B------:R-:W-:Y:S01]  /*08e0*/  VIADD R14, R14, 0x10 ;  /* 0x000000100e0e7836 */ /* 0x000fe20000000000 */
[----:B------:R-:W-:Y:S02]  /*08f0*/  IADD3 R12, PT, PT, R12, 0x400, RZ ;  /* 0x000004000c0c7810 */ /* 0x000fe40007ffe0ff */
[----:B------:R-:W-:Y:S02]  /*0900*/  FFMA R16, R16, R16, R15 ;  /* 0x0000001010107223 */ /* 0x000fe4000000000f */
[----:B------:R-:W-:-:S02]  /*0910*/  ISETP.NE.AND P1, PT, R14, RZ, PT ;  /* 0x000000ff0e00720c */ /* 0x000fc40003f25270 */
[----:B------:R-:W-:-:S04]  /*0920*/  FFMA R17, R17, R17, R16 ;  /* 0x0000001111117223 */ /* 0x000fc80000000010 */
[----:B------:R-:W-:-:S04]  /*0930*/  FFMA R18, R18, R18, R17 ;  /* 0x0000001212127223 */ /* 0x000fc80000000011 */
[----:B------:R-:W-:-:S04]  /*0940*/  FFMA R19, R19, R19, R18 ;  /* 0x0000001313137223 */ /* 0x000fc80000000012 */
[----:B------:R-:W-:-:S04]  /*0950*/  FFMA R20, R20, R20, R19 ;  /* 0x0000001414147223 */ /* 0x000fc80000000013 */
[----:B------:R-:W-:-:S04]  /*0960*/  FFMA R20, R21, R21, R20 ;  /* 0x0000001515147223 */ /* 0x000fc80000000014 */
[----:B--2---:R-:W-:-:S04]  /*0970*/  FFMA R13, R13, R13, R20 ;  /* 0x0000000d0d0d7223 */ /* 0x004fc80000000014 */
[----:B---3--:R-:W-:-:S04]  /*0980*/  FFMA R24, R24, R24, R13 ;  /* 0x0000001818187223 */ /* 0x008fc8000000000d */
[----:B----4-:R-:W-:-:S04]  /*0990*/  FFMA R23, R23, R23, R24 ;  /* 0x0000001717177223 */ /* 0x010fc80000000018 */
[----:B-----5:R-:W-:-:S04]  /*09a0*/  FFMA R22, R22, R22, R23 ;  /* 0x0000001616167223 */ /* 0x020fc80000000017 */
[----:B------:R-:W-:Y:S01]  /*09b0*/  FFMA R13, R25, R25, R22 ;  /* 0x00000019190d7223 */ /* 0x000fe20000000016 */
[----:B------:R-:W-:Y:S06]  /*09c0*/  @P1 BRA `(.L_x_75) ;  /* 0xfffffffc00641947 */ /* 0x000fec000383ffff */
.L_x_74:
[----:B------:R-:W-:Y:S05]  /*09d0*/  BSYNC.RECONVERGENT B2 ;  /* 0x0000000000027941 */ /* 0x000fea0003800200 */
.L_x_73:
        /* <DEDUP_REMOVED lines=16> */
[----:B------:R-:W-:Y:S01]  /*0ae0*/  IADD3 R12, PT, PT, R12, 0x200, RZ ;  /* 0x000002000c0c7810 */ /* 0x000fe20007ffe0ff */
[----:B--2---:R-:W-:-:S04]  /*0af0*/  FFMA R13, R16, R16, R13 ;  /* 0x00000010100d7223 */ /* 0x004fc8000000000d */
[----:B---3--:R-:W-:-:S04]  /*0b00*/  FFMA R13, R18, R18, R13 ;  /* 0x00000012120d7223 */ /* 0x008fc8000000000d */
[----:B----4-:R-:W-:-:S04]  /*0b10*/  FFMA R13, R20, R20, R13 ;  /* 0x00000014140d7223 */ /* 0x010fc8000000000d */
[----:B-----5:R-:W-:-:S04]  /*0b20*/  FFMA R13, R22, R22, R13 ;  /* 0x00000016160d7223 */ /* 0x020fc8000000000d */
[----:B------:R-:W-:-:S04]  /*0b30*/  FFMA R13, R24, R24, R13 ;  /* 0x00000018180d7223 */ /* 0x000fc8000000000d */
[----:B------:R-:W-:-:S04]  /*0b40*/  FFMA R13, R26, R26, R13 ;  /* 0x0000001a1a0d7223 */ /* 0x000fc8000000000d */
[----:B------:R-:W-:-:S04]  /*0b50*/  FFMA R13, R28, R28, R13 ;  /* 0x0000001c1c0d7223 */ /* 0x000fc8000000000d */
[----:B------:R-:W-:-:S07]  /*0b60*/  FFMA R13, R15, R15, R13 ;  /* 0x0000000f0f0d7223 */ /* 0x000fce000000000d */
.L_x_77:
[----:B------:R-:W-:Y:S05]  /*0b70*/  BSYNC.RECONVERGENT B2 ;  /* 0x0000000000027941 */ /* 0x000fea0003800200 */
.L_x_76:
        /* <DEDUP_REMOVED lines=13> */
[----:B------:R-:W-:Y:S01]  /*0c50*/  IADD3 R12, PT, PT, R12, 0x100, RZ ;  /* 0x000001000c0c7810 */ /* 0x000fe20007ffe0ff */
[----:B--2---:R-:W-:-:S04]  /*0c60*/  FFMA R10, R10, R10, R13 ;  /* 0x0000000a0a0a7223 */ /* 0x004fc8000000000d */
[----:B---3--:R-:W-:-:S04]  /*0c70*/  FFMA R10, R17, R17, R10 ;  /* 0x00000011110a7223 */ /* 0x008fc8000000000a */
[----:B----4-:R-:W-:-:S04]  /*0c80*/  FFMA R10, R19, R19, R10 ;  /* 0x00000013130a7223 */ /* 0x010fc8000000000a */
[----:B-----5:R-:W-:-:S07]  /*0c90*/  FFMA R13, R21, R21, R10 ;  /* 0x00000015150d7223 */ /* 0x020fce000000000a */
.L_x_79:
[----:B------:R-:W-:Y:S05]  /*0ca0*/  BSYNC.RECONVERGENT B2 ;  /* 0x0000000000027941 */ /* 0x000fea0003800200 */
.L_x_78:
[----:B------:R-:W-:Y:S05]  /*0cb0*/  @!P2 BRA `(.L_x_72) ;  /* 0x00000000002ca947 */ /* 0x000fea0003800000 */
[----:B------:R-:W0:Y:S02]  /*0cc0*/  LDC.64 R2, c[0x0][0x388] ;  /* 0x0000e200ff027b82 */ /* 0x000e240000000a00 */
[----:B0-----:R-:W-:-:S05]  /*0cd0*/  IMAD.WIDE R2, R12, 0x4, R2 ;  /* 0x000000040c027825 */ /* 0x001fca00078e0202 */
[----:B------:R-:W2:Y:S01]  /*0ce0*/  LDG.E R10, desc[UR8][R2.64] ;  /* 0x00000008020a7981 */ /* 0x000ea2000c1e1900 */
[----:B------:R-:W-:Y:S01]  /*0cf0*/  ISETP.NE.AND P1, PT, R15, 0x1, PT ;  /* 0x000000010f00780c */ /* 0x000fe20003f25270 */
[----:B--2---:R-:W-:-:S12]  /*0d00*/  FFMA R13, R10, R10, R13 ;  /* 0x0000000a0a0d7223 */ /* 0x004fd8000000000d */
[----:B------:R-:W-:Y:S05]  /*0d10*/  @!P1 BRA `(.L_x_72) ;  /* 0x0000000000149947 */ /* 0x000fea0003800000 */
[----:B------:R-:W-:Y:S01]  /*0d20*/  ISETP.NE.AND P1, PT, R15, 0x2, PT ;  /* 0x000000020f00780c */ /* 0x000fe20003f25270 */
[----:B------:R-:W2:-:S12]  /*0d30*/  LDG.E R10, desc[UR8][R2.64+0x100] ;  /* 0x00010008020a7981 */ /* 0x000e98000c1e1900 */
[----:B------:R-:W3:Y:S01]  /*0d40*/  @P1 LDG.E R12, desc[UR8][R2.64+0x200] ;  /* 0x00020008020c1981 */ /* 0x000ee2000c1e1900 */
[----:B--2---:R-:W-:-:S04]  /*0d50*/  FFMA R13, R10, R10, R13 ;  /* 0x0000000a0a0d7223 */ /* 0x004fc8000000000d */
[----:B---3--:R-:W-:-:S07]  /*0d60*/  @P1 FFMA R13, R12, R12, R13 ;  /* 0x0000000c0c0d1223 */ /* 0x008fce000000000d */
.L_x_72:
[----:B------:R-:W-:Y:S05]  /*0d70*/  BSYNC.RECONVERGENT B1 ;  /* 0x0000000000017941 */ /* 0x000fea0003800200 */
.L_x_71:
[----:B------:R-:W-:Y:S01]  /*0d80*/  UIADD3 UR4, UPT, UPT, UR4, 0x1, URZ ;  /* 0x0000000104047890 */ /* 0x000fe2000fffe0ff */
[----:B------:R-:W-:Y:S11]  /*0d90*/  @!P0 BRA `(.L_x_80) ;  /* 0xfffffff8001c8947 */ /* 0x000ff6000383ffff */
.L_x_65:
[----:B------:R-:W-:Y:S05]  /*0da0*/  BSYNC.RECONVERGENT B0 ;  /* 0x0000000000007941 */ /* 0x000fea0003800200 */
.L_x_63:
        /* <DEDUP_REMOVED lines=34> */
.L_x_82:
[----:B------:R-:W-:Y:S05]  /*0fd0*/  BSYNC.RECONVERGENT B0 ;  /* 0x0000000000007941 */ /* 0x000fea0003800200 */
.L_x_81:
[----:B------:R-:W-:Y:S06]  /*0fe0*/  BAR.SYNC.DEFER_BLOCKING 0x0 ;  /* 0x0000000000007b1d */ /* 0x000fec0000010000 */
[----:B------:R-:W-:Y:S05]  /*0ff0*/  @P1 EXIT ;  /* 0x000000000000194d */ /* 0x000fea0003800000 */
[----:B-1----:R-:W1:Y:S01]  /*1000*/  LDS R7, [UR4] ;  /* 0x00000004ff077984 */ /* 0x002e620008000800 */
[----:B------:R-:W3:Y:S02]  /*1010*/  LDC.64 R2, c[0x0][0x398] ;  /* 0x0000e600ff027b82 */ /* 0x000ee40000000a00 */
[----:B---3--:R-:W-:-:S05]  /*1020*/  IMAD.WIDE.U32 R2, R5, 0x4, R2 ;  /* 0x0000000405027825 */ /* 0x008fca00078e0002 */
[----:B-1----:R-:W-:Y:S01]  /*1030*/  STG.E desc[UR8][R2.64], R7 ;  /* 0x0000000702007986 */ /* 0x002fe2000c101908 */
[----:B------:R-:W-:Y:S05]  /*1040*/  EXIT ;  /* 0x000000000000794d */ /* 0x000fea0003800000 */
.L_x_83:
        /* <DEDUP_REMOVED lines=11> */
.L_x_297:


//--------------------- .text._Z13_sumabs_64_21iPdiiS_ --------------------------
	.section	.text._Z13_sumabs_64_21iPdiiS_,"ax",@progbits
	.align	128
        .global         _Z13_sumabs_64_21iPdiiS_
        .type           _Z13_sumabs_64_21iPdiiS_,@function
        .size           _Z13_sumabs_64_21iPdiiS_,(.L_x_298 - _Z13_sumabs_64_21iPdiiS_)
        .other          _Z13_sumabs_64_21iPdiiS_,@"STO_CUDA_ENTRY STV_DEFAULT"
_Z13_sumabs_64_21iPdiiS_:
.text._Z13_sumabs_64_21iPdiiS_:
        /* <DEDUP_REMOVED lines=53> */
.L_x_89:
[----:B0-----:R-:W-:-:S06]  /*0350*/  IMAD.WIDE R10, R7, 0x8, R8 ;  /* 0x00000008070a7825 */ /* 0x001fcc00078e0208 */
[----:B------:R-:W2:Y:S01]  /*0360*/  LDG.E.64 R10, desc[UR8][R10.64] ;  /* 0x000000080a0a7981 */ /* 0x000ea2000c1e1b00 */
[----:B------:R-:W-:Y:S02]  /*0370*/  VIADD R6, R6, 0x1 ;  /* 0x0000000106067836 */ /* 0x000fe40000000000 */
[----:B------:R-:W-:Y:S01]  /*0380*/  IMAD.IADD R7, R2, 0x1, R7 ;  /* 0x0000000102077824 */ /* 0x000fe200078e0207 */
[----:B--2---:R-:W-:Y:S02]  /*0390*/  DADD R12, -RZ, -R10 ;  /* 0x00000000ff0c7229 */ /* 0x004fe4000000090a */
[----:B------:R-:W-:-:S08]  /*03a0*/  DSETP.GEU.AND P0, PT, R10, RZ, PT ;  /* 0x000000ff0a00722a */ /* 0x000fd00003f0e000 */
[----:B------:R-:W-:Y:S02]  /*03b0*/  FSEL R12, R12, R10, !P0 ;  /* 0x0000000a0c0c7208 */ /* 0x000fe40004000000 */
[----:B------:R-:W-:Y:S02]  /*03c0*/  FSEL R13, R13, R11, !P0 ;  /* 0x0000000b0d0d7208 */ /* 0x000fe40004000000 */
[----:B------:R-:W-:-:S04]  /*03d0*/  ISETP.NE.AND P0, PT, R6, RZ, PT ;  /* 0x000000ff0600720c */ /* 0x000fc80003f05270 */
[----:B------:R-:W-:-:S09]  /*03e0*/  DADD R16, R16, R12 ;  /* 0x0000000010107229 */ /* 0x000fd2000000000c */
[----:B------:R-:W-:Y:S05]  /*03f0*/  @P0 BRA `(.L_x_89) ;  /* 0xfffffffc00d40947 */ /* 0x000fea000383ffff */
.L_x_88:
[----:B------:R-:W-:Y:S05]  /*0400*/  BSYNC.RECONVERGENT B1 ;  /* 0x0000000000017941 */ /* 0x000fea0003800200 */
.L_x_87:
[----:B------:R-:W-:Y:S05]  /*0410*/  @!P1 BRA `(.L_x_86) ;  /* 0x0000001000a09947 */ /* 0x000fea0003800000 */
[----:B------:R-:W-:Y:S01]  /*0420*/  BSSY.RECONVERGENT B1, `(.L_x_90) ;  /* 0x0000021000017945 */ /* 0x000fe20003800200 */
.L_x_91:
        /* <DEDUP_REMOVED lines=10> */
[----:B--2---:R-:W-:Y:S02]  /*04d0*/  DADD R24, -RZ, -R14 ;  /* 0x00000000ff187229 */ /* 0x004fe4000000090e */
[----:B------:R-:W-:Y:S02]  /*04e0*/  DSETP.GEU.AND P0, PT, R14, RZ, PT ;  /* 0x000000ff0e00722a */ /* 0x000fe40003f0e000 */
[----:B---3--:R-:W-:-:S06]  /*04f0*/  DADD R18, -RZ, -R12 ;  /* 0x00000000ff127229 */ /* 0x008fcc000000090c */
[----:B------:R-:W-:Y:S02]  /*0500*/  FSEL R24, R24, R14, !P0 ;  /* 0x0000000e18187208 */ /* 0x000fe40004000000 */
[----:B------:R-:W-:Y:S01]  /*0510*/  FSEL R25, R25, R15, !P0 ;  /* 0x0000000f19197208 */ /* 0x000fe20004000000 */
[----:B------:R-:W-:Y:S02]  /*0520*/  DSETP.GEU.AND P0, PT, R12, RZ, PT ;  /* 0x000000ff0c00722a */ /* 0x000fe40003f0e000 */
[----:B----4-:R-:W-:-:S03]  /*0530*/  DADD R14, -RZ, -R10 ;  /* 0x00000000ff0e7229 */ /* 0x010fc6000000090a */
[----:B------:R-:W-:Y:S01]  /*0540*/  DADD R16, R16, R24 ;  /* 0x0000000010107229 */ /* 0x000fe20000000018 */
[----:B------:R-:W-:Y:S02]  /*0550*/  FSEL R18, R18, R12, !P0 ;  /* 0x0000000c12127208 */ /* 0x000fe40004000000 */
[----:B------:R-:W-:Y:S01]  /*0560*/  FSEL R19, R19, R13, !P0 ;  /* 0x0000000d13137208 */ /* 0x000fe20004000000 */
[----:B------:R-:W-:Y:S02]  /*0570*/  DSETP.GEU.AND P0, PT, R10, RZ, PT ;  /* 0x000000ff0a00722a */ /* 0x000fe40003f0e000 */
[----:B-----5:R-:W-:-:S03]  /*0580*/  DADD R12, -RZ, -R8 ;  /* 0x00000000ff0c7229 */ /* 0x020fc60000000908 */
[----:B------:R-:W-:Y:S01]  /*0590*/  DADD R16, R16, R18 ;  /* 0x0000000010107229 */ /* 0x000fe20000000012 */
[----:B------:R-:W-:Y:S02]  /*05a0*/  FSEL R10, R14, R10, !P0 ;  /* 0x0000000a0e0a7208 */ /* 0x000fe40004000000 */
[----:B------:R-:W-:Y:S01]  /*05b0*/  FSEL R11, R15, R11, !P0 ;  /* 0x0000000b0f0b7208 */ /* 0x000fe20004000000 */
[----:B------:R-:W-:-:S05]  /*05c0*/  DSETP.GEU.AND P0, PT, R8, RZ, PT ;  /* 0x000000ff0800722a */ /* 0x000fca0003f0e000 */
[----:B------:R-:W-:Y:S01]  /*05d0*/  DADD R16, R16, R10 ;  /* 0x0000000010107229 */ /* 0x000fe2000000000a */
[----:B------:R-:W-:Y:S02]  /*05e0*/  FSEL R8, R12, R8, !P0 ;  /* 0x000000080c087208 */ /* 0x000fe40004000000 */
[----:B------:R-:W-:Y:S02]  /*05f0*/  FSEL R9, R13, R9, !P0 ;  /* 0x000000090d097208 */ /* 0x000fe40004000000 */
[----:B------:R-:W-:-:S04]  /*0600*/  ISETP.GE.AND P0, PT, R7, UR4, PT ;  /* 0x0000000407007c0c */ /* 0x000fc8000bf06270 */
[----:B------:R-:W-:-:S09]  /*0610*/  DADD R16, R16, R8 ;  /* 0x0000000010107229 */ /* 0x000fd20000000008 */
[----:B------:R-:W-:Y:S05]  /*0620*/  @!P0 BRA `(.L_x_91) ;  /* 0xfffffffc00808947 */ /* 0x000fea000383ffff */
[----:B------:R-:W-:Y:S05]  /*0630*/  BSYNC.RECONVERGENT B1 ;  /* 0x0000000000017941 */ /* 0x000fea0003800200 */
.L_x_90:
[----:B------:R-:W-:Y:S05]  /*0640*/  BRA `(.L_x_86) ;  /* 0x0000001000147947 */ /* 0x000fea0003800000 */
.L_x_85:
        /* <DEDUP_REMOVED lines=16> */
.L_x_101:
        /* <DEDUP_REMOVED lines=21> */
.L_x_96:
[----:B------:R-:W-:Y:S02]  /*08a0*/  IMAD.U32 R20, RZ, RZ, UR5 ;  /* 0x00000005ff147e24 */ /* 0x000fe4000f8e00ff */
[----:B------:R-:W-:Y:S02]  /*08b0*/  IMAD.U32 R21, RZ, RZ, UR6 ;  /* 0x00000006ff157e24 */ /* 0x000fe4000f8e00ff */
[----:B------:R-:W-:-:S05]  /*08c0*/  IMAD.WIDE R20, R2, 0x8, R20 ;  /* 0x0000000802147825 */ /* 0x000fca00078e0214 */
[----:B------:R-:W2:Y:S04]  /*08d0*/  LDG.E.64 R12, desc[UR8][R20.64+-0x1000] ;  /* 0xfff00008140c7981 */ /* 0x000ea8000c1e1b00 */
[----:B------:R-:W3:Y:S04]  /*08e0*/  LDG.E.64 R10, desc[UR8][R20.64+-0xe00] ;  /* 0xfff20008140a7981 */ /* 0x000ee8000c1e1b00 */
[----:B------:R-:W4:Y:S04]  /*08f0*/  LDG.E.64 R18, desc[UR8][R20.64+-0xc00] ;  /* 0xfff4000814127981 */ /* 0x000f28000c1e1b00 */
[----:B------:R-:W5:Y:S04]  /*0900*/  LDG.E.64 R14, desc[UR8][R20.64+-0xa00] ;  /* 0xfff60008140e7981 */ /* 0x000f68000c1e1b00 */
[----:B------:R-:W5:Y:S01]  /*0910*/  LDG.E.64 R22, desc[UR8][R20.64+-0x600] ;  /* 0xfffa000814167981 */ /* 0x000f62000c1e1b00 */
[----:B--2---:R-:W-:-:S02]  /*0920*/  DADD R8, -RZ, -R12 ;  /* 0x00000000ff087229 */ /* 0x004fc4000000090c */
[----:B------:R-:W-:-:S08]  /*0930*/  DSETP.GEU.AND P2, PT, R12, RZ, PT ;  /* 0x000000ff0c00722a */ /* 0x000fd00003f4e000 */
[----:B------:R-:W-:Y:S02]  /*0940*/  FSEL R12, R8, R12, !P2 ;  /* 0x0000000c080c7208 */ /* 0x000fe40005000000 */
[----:B------:R-:W-:Y:S01]  /*0950*/  FSEL R13, R9, R13, !P2 ;  /* 0x0000000d090d7208 */ /* 0x000fe20005000000 */
[----:B---3--:R-:W-:Y:S02]  /*0960*/  DADD R8, -RZ, -R10 ;  /* 0x00000000ff087229 */ /* 0x008fe4000000090a */
[----:B------:R-:W-:-:S03]  /*0970*/  DSETP.GEU.AND P2, PT, R10, RZ, PT ;  /* 0x000000ff0a00722a */ /* 0x000fc60003f4e000 */
[----:B------:R-:W-:Y:S01]  /*0980*/  DADD R12, R16, R12 ;  /* 0x00000000100c7229 */ /* 0x000fe2000000000c */
[----:B------:R-:W2:Y:S04]  /*0990*/  LDG.E.64 R16, desc[UR8][R20.64+-0x400] ;  /* 0xfffc000814107981 */ /* 0x000ea8000c1e1b00 */
[----:B------:R-:W-:Y:S02]  /*09a0*/  FSEL R8, R8, R10, !P2 ;  /* 0x0000000a08087208 */ /* 0x000fe40005000000 */
[----:B------:R-:W-:Y:S01]  /*09b0*/  FSEL R9, R9, R11, !P2 ;  /* 0x0000000b09097208 */ /* 0x000fe20005000000 */
[----:B----4-:R-:W-:Y:S02]  /*09c0*/  DADD R10, -RZ, -R18 ;  /* 0x00000000ff0a7229 */ /* 0x010fe40000000912 */
[----:B------:R-:W-:-:S08]  /*09d0*/  DSETP.GEU.AND P2, PT, R18, RZ, PT ;  /* 0x000000ff1200722a */ /* 0x000fd00003f4e000 */
[----:B------:R-:W-:Y:S02]  /*09e0*/  FSEL R18, R10, R18, !P2 ;  /* 0x000000120a127208 */ /* 0x000fe40005000000 */
[----:B------:R-:W-:Y:S01]  /*09f0*/  FSEL R19, R11, R19, !P2 ;  /* 0x000000130b137208 */ /* 0x000fe20005000000 */
[----:B-----5:R-:W-:Y:S02]  /*0a00*/  DADD R10, -RZ, -R14 ;  /* 0x00000000ff0a7229 */ /* 0x020fe4000000090e */
[----:B------:R-:W-:-:S08]  /*0a10*/  DSETP.GEU.AND P2, PT, R14, RZ, PT ;  /* 0x000000ff0e00722a */ /* 0x000fd00003f4e000 */
[----:B------:R-:W-:Y:S02]  /*0a20*/  FSEL R14, R10, R14, !P2 ;  /* 0x0000000e0a0e7208 */ /* 0x000fe40005000000 */
[----:B------:R-:W-:Y:S02]  /*0a30*/  FSEL R15, R11, R15, !P2 ;  /* 0x0000000f0b0f7208 */ /* 0x000fe40005000000 */
[----:B------:R-:W3:Y:S01]  /*0a40*/  LDG.E.64 R10, desc[UR8][R20.64+-0x800] ;  /* 0xfff80008140a7981 */ /* 0x000ee2000c1e1b00 */
[----:B------:R-:W-:-:S03]  /*0a50*/  DADD R8, R12, R8 ;  /* 0x000000000c087229 */ /* 0x000fc60000000008 */
[----:B------:R-:W4:Y:S05]  /*0a60*/  LDG.E.64 R12, desc[UR8][R20.64+-0x200] ;  /* 0xfffe0008140c7981 */ /* 0x000f2a000c1e1b00 */
[----:B------:R-:W-:-:S08]  /*0a70*/  DADD R18, R8, R18 ;  /* 0x0000000008127229 */ /* 0x000fd00000000012 */
[----:B------:R-:W-:Y:S02]  /*0a80*/  DADD R14, R18, R14 ;  /* 0x00000000120e7229 */ /* 0x000fe4000000000e */
[----:B--2---:R-:W-:Y:S02]  /*0a90*/  DADD R18, -RZ, -R16 ;  /* 0x00000000ff127229 */ /* 0x004fe40000000910 */
[----:B---3--:R-:W-:Y:S02]  /*0aa0*/  DADD R8, -RZ, -R10 ;  /* 0x00000000ff087229 */ /* 0x008fe4000000090a */
[----:B------:R-:W-:-:S08]  /*0ab0*/  DSETP.GEU.AND P2, PT, R10, RZ, PT ;  /* 0x000000ff0a00722a */ /* 0x000fd00003f4e000 */
[----:B------:R-:W-:Y:S02]  /*0ac0*/  FSEL R8, R8, R10, !P2 ;  /* 0x0000000a08087208 */ /* 0x000fe40005000000 */
[----:B------:R-:W-:Y:S01]  /*0ad0*/  FSEL R9, R9, R11, !P2 ;  /* 0x0000000b09097208 */ /* 0x000fe20005000000 */
[----:B------:R-:W-:Y:S02]  /*0ae0*/  DADD R10, -RZ, -R22 ;  /* 0x00000000ff0a7229 */ /* 0x000fe40000000916 */
[----:B------:R-:W-:-:S08]  /*0af0*/  DSETP.GEU.AND P2, PT, R22, RZ, PT ;  /* 0x000000ff1600722a */ /* 0x000fd00003f4e000 */
[----:B------:R-:W-:Y:S02]  /*0b00*/  FSEL R10, R10, R22, !P2 ;  /* 0x000000160a0a7208 */ /* 0x000fe40005000000 */
[----:B------:R-:W-:Y:S01]  /*0b10*/  FSEL R11, R11, R23, !P2 ;  /* 0x000000170b0b7208 */ /* 0x000fe20005000000 */
[----:B------:R-:W-:Y:S01]  /*0b20*/  DSETP.GEU.AND P2, PT, R16, RZ, PT ;  /* 0x000000ff1000722a */ /* 0x000fe20003f4e000 */
[----:B------:R-:W2:Y:S05]  /*0b30*/  LDG.E.64 R22, desc[UR8][R20.64+0x200] ;  /* 0x0002000814167981 */ /* 0x000eaa000c1e1b00 */
[----:B------:R-:W-:Y:S02]  /*0b40*/  FSEL R18, R18, R16, !P2 ;  /* 0x0000001012127208 */ /* 0x000fe40005000000 */
[----:B------:R-:W-:Y:S01]  /*0b50*/  FSEL R19, R19, R17, !P2 ;  /* 0x0000001113137208 */ /* 0x000fe20005000000 */
[----:B----4-:R-:W-:-:S02]  /*0b60*/  DADD R16, -RZ, -R12 ;  /* 0x00000000ff107229 */ /* 0x010fc4000000090c */
[----:B------:R-:W-:Y:S02]  /*0b70*/  DSETP.GEU.AND P2, PT, R12, RZ, PT ;  /* 0x000000ff0c00722a */ /* 0x000fe40003f4e000 */
[----:B------:R-:W-:-:S06]  /*0b80*/  DADD R14, R14, R8 ;  /* 0x000000000e0e7229 */ /* 0x000fcc0000000008 */
[----:B------:R-:W-:Y:S02]  /*0b90*/  FSEL R8, R16, R12, !P2 ;  /* 0x0000000c10087208 */ /* 0x000fe40005000000 */
[----:B------:R-:W-:Y:S02]  /*0ba0*/  FSEL R9, R17, R13, !P2 ;  /* 0x0000000d11097208 */ /* 0x000fe40005000000 */
[----:B------:R-:W3:Y:S01]  /*0bb0*/  LDG.E.64 R16, desc[UR8][R20.64] ;  /* 0x0000000814107981 */ /* 0x000ee2000c1e1b00 */
[----:B------:R-:W-:-:S03]  /*0bc0*/  DADD R10, R14, R10 ;  /* 0x000000000e0a7229 */ /* 0x000fc6000000000a */
[----:B------:R-:W4:Y:S04]  /*0bd0*/  LDG.E.64 R14, desc[UR8][R20.64+0x400] ;  /* 0x00040008140e7981 */ /* 0x000f28000c1e1b00 */
[----:B------:R-:W5:Y:S01]  /*0be0*/  LDG.E.64 R12, desc[UR8][R20.64+0x600] ;  /* 0x00060008140c7981 */ /* 0x000f62000c1e1b00 */
[----:B------:R-:W-:-:S08]  /*0bf0*/  DADD R18, R10, R18 ;  /* 0x000000000a127229 */ /* 0x000fd00000000012 */
[----:B------:R-:W-:Y:S02]  /*0c00*/  DADD R18, R18, R8 ;  /* 0x0000000012127229 */ /* 0x000fe40000000008 */
[----:B---3--:R-:W-:Y:S02]  /*0c10*/  DADD R10, -RZ, -R16 ;  /* 0x00000000ff0a7229 */ /* 0x008fe40000000910 */
[----:B------:R-:W-:-:S08]  /*0c20*/  DSETP.GEU.AND P2, PT, R16, RZ, PT ;  /* 0x000000ff1000722a */ /* 0x000fd00003f4e000 */
[----:B------:R-:W-:Y:S02]  /*0c30*/  FSEL R10, R10, R16, !P2 ;  /* 0x000000100a0a7208 */ /* 0x000fe40005000000 */
[----:B------:R-:W-:Y:S01]  /*0c40*/  FSEL R11, R11, R17, !P2 ;  /* 0x000000110b0b7208 */ /* 0x000fe20005000000 */
[----:B--2---:R-:W-:Y:S02]  /*0c50*/  DADD R16, -RZ, -R22 ;  /* 0x00000000ff107229 */ /* 0x004fe40000000916 */
[----:B------:R-:W-:Y:S02]  /*0c60*/  DSETP.GEU.AND P2, PT, R22, RZ, PT ;  /* 0x000000ff1600722a */ /* 0x000fe40003f4e000 */
[----:B----4-:R-:W-:-:S06]  /*0c70*/  DADD R8, -RZ, -R14 ;  /* 0x00000000ff087229 */ /* 0x010fcc000000090e */
[----:B------:R-:W-:Y:S02]  /*0c80*/  FSEL R16, R16, R22, !P2 ;  /* 0x0000001610107208 */ /* 0x000fe40005000000 */
[----:B------:R-:W-:Y:S01]  /*0c90*/  FSEL R17, R17, R23, !P2 ;  /* 0x0000001711117208 */ /* 0x000fe20005000000 */
[----:B------:R-:W-:-:S06]  /*0ca0*/  DSETP.GEU.AND P2, PT, R14, RZ, PT ;  /* 0x000000ff0e00722a */ /* 0x000fcc0003f4e000 */
[----:B------:R-:W-:Y:S02]  /*0cb0*/  FSEL R8, R8, R14, !P2 ;  /* 0x0000000e08087208 */ /* 0x000fe40005000000 */
[----:B------:R-:W-:Y:S01]  /*0cc0*/  FSEL R9, R9, R15, !P2 ;  /* 0x0000000f09097208 */ /* 0x000fe20005000000 */
[----:B-----5:R-:W-:Y:S02]  /*0cd0*/  DADD R14, -RZ, -R12 ;  /* 0x00000000ff0e7229 */ /* 0x020fe4000000090c */
[----:B------:R-:W-:Y:S02]  /*0ce0*/  DSETP.GEU.AND P2, PT, R12, RZ, PT ;  /* 0x000000ff0c00722a */ /* 0x000fe40003f4e000 */
[----:B------:R-:W-:-:S06]  /*0cf0*/  DADD R18, R18, R10 ;  /* 0x0000000012127229 */ /* 0x000fcc000000000a */
[----:B------:R-:W-:Y:S02]  /*0d00*/  FSEL R10, R14, R12, !P2 ;  /* 0x0000000c0e0a7208 */ /* 0x000fe40005000000 */
[----:B------:R-:W-:Y:S02]  /*0d10*/  FSEL R11, R15, R13, !P2 ;  /* 0x0000000d0f0b7208 */ /* 0x000fe40005000000 */
[----:B------:R-:W2:Y:S04]  /*0d20*/  LDG.E.64 R12, desc[UR8][R20.64+0x800] ;  /* 0x00080008140c7981 */ /* 0x000ea8000c1e1b00 */
[----:B------:R-:W3:Y:S01]  /*0d30*/  LDG.E.64 R14, desc[UR8][R20.64+0xa00] ;  /* 0x000a0008140e7981 */ /* 0x000ee2000c1e1b00 */
[----:B------:R-:W-:-:S03]  /*0d40*/  DADD R16, R18, R16 ;  /* 0x0000000012107229 */ /* 0x000fc60000000010 */
[----:B------:R-:W4:Y:S04]  /*0d50*/  LDG.E.64 R18, desc[UR8][R20.64+0xc00] ;  /* 0x000c000814127981 */ /* 0x000f28000c1e1b00 */
[----:B------:R-:W5:Y:S01]  /*0d60*/  LDG.E.64 R20, desc[UR8][R20.64+0xe00] ;  /* 0x000e000814147981 */ /* 0x000f62000c1e1b00 */
[----:B------:R-:W-:-:S08]  /*0d70*/  DADD R8, R16, R8 ;  /* 0x0000000010087229 */ /* 0x000fd00000000008 */
[----:B------:R-:W-:Y:S01]  /*0d80*/  DADD R10, R8, R10 ;  /* 0x00000000080a7229 */ /* 0x000fe2000000000a */
[----:B------:R-:W-:Y:S02]  /*0d90*/  VIADD R28, R28, 0x10 ;  /* 0x000000101c1c7836 */ /* 0x000fe40000000000 */
[----:B------:R-:W-:Y:S01]  /*0da0*/  VIADD R2, R2, 0x400 ;  /* 0x0000040002027836 */ /* 0x000fe20000000000 */
[----:B--2---:R-:W-:Y:S02]  /*0db0*/  DADD R22, -RZ, -R12 ;  /* 0x00000000ff167229 */ /* 0x004fe4000000090c */
[----:B------:R-:W-:Y:S02]  /*0dc0*/  DSETP.GEU.AND P2, PT, R12, RZ, PT ;  /* 0x000000ff0c00722a */ /* 0x000fe40003f4e000 */
[----:B---3--:R-:W-:-:S06]  /*0dd0*/  DADD R8, -RZ, -R14 ;  /* 0x00000000ff087229 */ /* 0x008fcc000000090e */
[----:B------:R-:W-:Y:S02]  /*0de0*/  FSEL R12, R22, R12, !P2 ;  /* 0x0000000c160c7208 */ /* 0x000fe40005000000 */
[----:B------:R-:W-:Y:S01]  /*0df0*/  FSEL R13, R23, R13, !P2 ;  /* 0x0000000d170d7208 */ /* 0x000fe20005000000 */
[----:B------:R-:W-:-:S05]  /*0e00*/  DSETP.GEU.AND P2, PT, R14, RZ, PT ;  /* 0x000000ff0e00722a */ /* 0x000fca0003f4e000 */
[----:B------:R-:W-:Y:S02]  /*0e10*/  DADD R12, R10, R12 ;  /* 0x000000000a0c7229 */ /* 0x000fe4000000000c */
[----:B----4-:R-:W-:Y:S01]  /*0e20*/  DADD R10, -RZ, -R18 ;  /* 0x00000000ff0a7229 */ /* 0x010fe20000000912 */
[----:B------:R-:W-:Y:S02]  /*0e30*/  FSEL R14, R8, R14, !P2 ;  /* 0x0000000e080e7208 */ /* 0x000fe40005000000 */
[----:B------:R-:W-:Y:S01]  /*0e40*/  FSEL R15, R9, R15, !P2 ;  /* 0x0000000f090f7208 */ /* 0x000fe20005000000 */
[----:B------:R-:W-:Y:S02]  /*0e50*/  DSETP.GEU.AND P2, PT, R18, RZ, PT ;  /* 0x000000ff1200722a */ /* 0x000fe40003f4e000 */
[----:B-----5:R-:W-:-:S03]  /*0e60*/  DADD R8, -RZ, -R20 ;  /* 0x00000000ff087229 */ /* 0x020fc60000000914 */
[----:B------:R-:W-:Y:S01]  /*0e70*/  DADD R12, R12, R14 ;  /* 0x000000000c0c7229 */ /* 0x000fe2000000000e */
[----:B------:R-:W-:Y:S02]  /*0e80*/  FSEL R10, R10, R18, !P2 ;  /* 0x000000120a0a7208 */ /* 0x000fe40005000000 */
[----:B------:R-:W-:Y:S01]  /*0e90*/  FSEL R11, R11, R19, !P2 ;  /* 0x000000130b0b7208 */ /* 0x000fe20005000000 */
[----:B------:R-:W-:Y:S01]  /*0ea0*/  DSETP.GEU.AND P3, PT, R20, RZ, PT ;  /* 0x000000ff1400722a */ /* 0x000fe20003f6e000 */
[----:B------:R-:W-:-:S04]  /*0eb0*/  ISETP.NE.AND P2, PT, R28, RZ, PT ;  /* 0x000000ff1c00720c */ /* 0x000fc80003f45270 */
[----:B------:R-:W-:Y:S01]  /*0ec0*/  DADD R10, R12, R10 ;  /* 0x000000000c0a7229 */ /* 0x000fe2000000000a */
[----:B------:R-:W-:Y:S02]  /*0ed0*/  FSEL R16, R8, R20, !P3 ;  /* 0x0000001408107208 */ /* 0x000fe40005800000 */
[----:B------:R-:W-:-:S06]  /*0ee0*/  FSEL R17, R9, R21, !P3 ;  /* 0x0000001509117208 */ /* 0x000fcc0005800000 */
[----:B------:R-:W-:Y:S01]  /*0ef0*/  DADD R16, R10, R16 ;  /* 0x000000000a107229 */ /* 0x000fe20000000010 */
[----:B------:R-:W-:Y:S10]  /*0f00*/  @P2 BRA `(.L_x_96) ;  /* 0xfffffff800642947 */ /* 0x000ff4000383ffff */
.L_x_95:
[----:B------:R-:W-:Y:S05]  /*0f10*/  BSYNC.RECONVERGENT B2 ;  /* 0x0000000000027941 */ /* 0x000fea0003800200 */
.L_x_94:
        /* <DEDUP_REMOVED lines=18> */
[----:B------:R-:W-:-:S08]  /*1040*/  DSETP.GEU.AND P2, PT, R10, RZ, PT ;  /* 0x000000ff0a00722a */ /* 0x000fd00003f4e000 */
        /* <DEDUP_REMOVED lines=10> */
[----:B------:R-:W2:Y:S01]  /*10f0*/  LDG.E.64 R18, desc[UR8][R20.64+0x800] ;  /* 0x0008000814127981 */ /* 0x000ea2000c1e1b00 */
[----:B------:R-:W-:-:S03]  /*1100*/  DADD R16, R16, R14 ;  /* 0x0000000010107229 */ /* 0x000fc6000000000e */
[----:B------:R-:W3:Y:S05]  /*1110*/  LDG.E.64 R14, desc[UR8][R20.64+0xa00] ;  /* 0x000a0008140e7981 */ /* 0x000eea000c1e1b00 */
[----:B------:R-:W-:Y:S01]  /*1120*/  DADD R16, R16, R8 ;  /* 0x0000000010107229 */ /* 0x000fe20000000008 */
[----:B------:R-:W4:Y:S07]  /*1130*/  LDG.E.64 R8, desc[UR8][R20.64+0xc00] ;  /* 0x000c000814087981 */ /* 0x000f2e000c1e1b00 */
[----:B------:R-:W-:-:S08]  /*1140*/  DADD R16, R16, R10 ;  /* 0x0000000010107229 */ /* 0x000fd0000000000a */
[----:B------:R-:W-:Y:S01]  /*1150*/  DADD R12, R16, R12 ;  /* 0x00000000100c7229 */ /* 0x000fe2000000000c */
[----:B------:R-:W-:Y:S01]  /*1160*/  VIADD R2, R2, 0x200 ;  /* 0x0000020002027836 */ /* 0x000fe20000000000 */
[----:B--2---:R-:W-:Y:S02]  /*1170*/  DADD R10, -RZ, -R18 ;  /* 0x00000000ff0a7229 */ /* 0x004fe40000000912 */
[----:B------:R-:W-:-:S08]  /*1180*/  DSETP.GEU.AND P2, PT, R18, RZ, PT ;  /* 0x000000ff1200722a */ /* 0x000fd00003f4e000 */
[----:B------:R-:W-:Y:S02]  /*1190*/  FSEL R16, R10, R18, !P2 ;  /* 0x000000120a107208 */ /* 0x000fe40005000000 */
[----:B------:R-:W-:Y:S01]  /*11a0*/  FSEL R17, R11, R19, !P2 ;  /* 0x000000130b117208 */ /* 0x000fe20005000000 */
[----:B---3--:R-:W-:Y:S02]  /*11b0*/  DADD R10, -RZ, -R14 ;  /* 0x00000000ff0a7229 */ /* 0x008fe4000000090e */
[----:B------:R-:W-:-:S03]  /*11c0*/  DSETP.GEU.AND P2, PT, R14, RZ, PT ;  /* 0x000000ff0e00722a */ /* 0x000fc60003f4e000 */
[----:B------:R-:W-:Y:S02]  /*11d0*/  DADD R16, R12, R16 ;  /* 0x000000000c107229 */ /* 0x000fe40000000010 */
[----:B----4-:R-:W-:-:S03]  /*11e0*/  DADD R12, -RZ, -R8 ;  /* 0x00000000ff0c7229 */ /* 0x010fc60000000908 */
[----:B------:R-:W-:Y:S02]  /*11f0*/  FSEL R14, R10, R14, !P2 ;  /* 0x0000000e0a0e7208 */ /* 0x000fe40005000000 */
[----:B------:R-:W-:Y:S01]  /*1200*/  FSEL R15, R11, R15, !P2 ;  /* 0x0000000f0b0f7208 */ /* 0x000fe20005000000 */
[----:B------:R-:W-:Y:S02]  /*1210*/  DSETP.GEU.AND P2, PT, R8, RZ, PT ;  /* 0x000000ff0800722a */ /* 0x000fe40003f4e000 */
[----:B------:R-:W-:-:S03]  /*1220*/  DADD R10, -RZ, -R28 ;  /* 0x00000000ff0a7229 */ /* 0x000fc6000000091c */
[----:B------:R-:W-:Y:S01]  /*1230*/  DADD R14, R16, R14 ;  /* 0x00000000100e7229 */ /* 0x000fe2000000000e */
[----:B------:R-:W-:Y:S02]  /*1240*/  FSEL R8, R12, R8, !P2 ;  /* 0x000000080c087208 */ /* 0x000fe40005000000 */
[----:B------:R-:W-:Y:S01]  /*1250*/  FSEL R9, R13, R9, !P2 ;  /* 0x000000090d097208 */ /* 0x000fe20005000000 */
[----:B------:R-:W-:-:S05]  /*1260*/  DSETP.GEU.AND P2, PT, R28, RZ, PT ;  /* 0x000000ff1c00722a */ /* 0x000fca0003f4e000 */
[----:B------:R-:W-:Y:S01]  /*1270*/  DADD R8, R14, R8 ;  /* 0x000000000e087229 */ /* 0x000fe20000000008 */
[----:B------:R-:W-:Y:S02]  /*1280*/  FSEL R16, R10, R28, !P2 ;  /* 0x0000001c0a107208 */ /* 0x000fe40005000000 */
[----:B------:R-:W-:-:S06]  /*1290*/  FSEL R17, R11, R29, !P2 ;  /* 0x0000001d0b117208 */ /* 0x000fcc0005000000 */
[----:B------:R-:W-:-:S11]  /*12a0*/  DADD R16, R8, R16 ;  /* 0x0000000008107229 */ /* 0x000fd60000000010 */
.L_x_98:
[----:B------:R-:W-:Y:S05]  /*12b0*/  BSYNC.RECONVERGENT B2 ;  /* 0x0000000000027941 */ /* 0x000fea0003800200 */
.L_x_97:
        /* <DEDUP_REMOVED lines=14> */
[----:B--2---:R-:W-:-:S02]  /*13a0*/  DADD R14, -RZ, -R20 ;  /* 0x00000000ff0e7229 */ /* 0x004fc40000000914 */
        /* <DEDUP_REMOVED lines=19> */
.L_x_100:
[----:B------:R-:W-:Y:S05]  /*14e0*/  BSYNC.RECONVERGENT B2 ;  /* 0x0000000000027941 */ /* 0x000fea0003800200 */
.L_x_99:
[----:B------:R-:W-:Y:S05]  /*14f0*/  @!P1 BRA `(.L_x_93) ;  /* 0x00000000005c9947 */ /* 0x000fea0003800000 */
[----:B------:R-:W0:Y:S02]  /*1500*/  LDC.64 R8, c[0x0][0x388] ;  /* 0x0000e200ff087b82 */ /* 0x000e240000000a00 */
[----:B0-----:R-:W-:-:S05]  /*1510*/  IMAD.WIDE R8, R2, 0x8, R8 ;  /* 0x0000000802087825 */ /* 0x001fca00078e0208 */
[----:B------:R-:W2:Y:S02]  /*1520*/  LDG.E.64 R10, desc[UR8][R8.64] ;  /* 0x00000008080a7981 */ /* 0x000ea4000c1e1b00 */
[----:B--2---:R-:W-:Y:S02]  /*1530*/  DADD R12, -RZ, -R10 ;  /* 0x00000000ff0c7229 */ /* 0x004fe4000000090a */
[----:B------:R-:W-:-:S08]  /*1540*/  DSETP.GEU.AND P1, PT, R10, RZ, PT ;  /* 0x000000ff0a00722a */ /* 0x000fd00003f2e000 */
[----:B------:R-:W-:Y:S02]  /*1550*/  FSEL R10, R12, R10, !P1 ;  /* 0x0000000a0c0a7208 */ /* 0x000fe40004800000 */
[----:B------:R-:W-:Y:S02]  /*1560*/  FSEL R11, R13, R11, !P1 ;  /* 0x0000000b0d0b7208 */ /* 0x000fe40004800000 */
[----:B------:R-:W-:-:S04]  /*1570*/  ISETP.NE.AND P1, PT, R24, 0x1, PT ;  /* 0x000000011800780c */ /* 0x000fc80003f25270 */
[----:B------:R-:W-:-:S09]  /*1580*/  DADD R16, R16, R10 ;  /* 0x0000000010107229 */ /* 0x000fd2000000000a */
[----:B------:R-:W-:Y:S05]  /*1590*/  @!P1 BRA `(.L_x_93) ;  /* 0x0000000000349947 */ /* 0x000fea0003800000 */
[----:B------:R-:W-:Y:S01]  /*15a0*/  ISETP.NE.AND P2, PT, R24, 0x2, PT ;  /* 0x000000021800780c */ /* 0x000fe20003f45270 */
[----:B------:R-:W2:-:S12]  /*15b0*/  LDG.E.64 R10, desc[UR8][R8.64+0x200] ;  /* 0x00020008080a7981 */ /* 0x000e98000c1e1b00 */
[----:B------:R-:W3:Y:S01]  /*15c0*/  @P2 LDG.E.64 R12, desc[UR8][R8.64+0x400] ;  /* 0x00040008080c2981 */ /* 0x000ee2000c1e1b00 */
[----:B--2---:R-:W-:Y:S02]  /*15d0*/  DADD R14, -RZ, -R10 ;  /* 0x00000000ff0e7229 */ /* 0x004fe4000000090a */
[----:B------:R-:W-:-:S08]  /*15e0*/  DSETP.GEU.AND P1, PT, R10, RZ, PT ;  /* 0x000000ff0a00722a */ /* 0x000fd00003f2e000 */
[----:B------:R-:W-:Y:S01]  /*15f0*/  FSEL R10, R14, R10, !P1 ;  /* 0x0000000a0e0a7208 */ /* 0x000fe20004800000 */
[----:B---3--:R-:W-:Y:S01]  /*1600*/  @P2 DADD R18, -RZ, -R12 ;  /* 0x00000000ff122229 */ /* 0x008fe2000000090c */
[----:B------:R-:W-:Y:S01]  /*1610*/  FSEL R11, R15, R11, !P1 ;  /* 0x0000000b0f0b7208 */ /* 0x000fe20004800000 */
[----:B------:R-:W-:-:S05]  /*1620*/  @P2 DSETP.GEU.AND P1, PT, R12, RZ, PT ;  /* 0x000000ff0c00222a */ /* 0x000fca0003f2e000 */
[----:B------:R-:W-:-:S03]  /*1630*/  DADD R16, R16, R10 ;  /* 0x0000000010107229 */ /* 0x000fc6000000000a */
[----:B------:R-:W-:Y:S02]  /*1640*/  @P2 FSEL R10, R18, R12, !P1 ;  /* 0x0000000c120a2208 */ /* 0x000fe40004800000 */
[----:B------:R-:W-:-:S06]  /*1650*/  @P2 FSEL R11, R19, R13, !P1 ;  /* 0x0000000d130b2208 */ /* 0x000fcc0004800000 */
[----:B------:R-:W-:-:S11]  /*1660*/  @P2 DADD R16, R16, R10 ;  /* 0x0000000010102229 */ /* 0x000fd6000000000a */
.L_x_93:
[----:B------:R-:W-:Y:S05]  /*1670*/  BSYNC.RECONVERGENT B1 ;  /* 0x0000000000017941 */ /* 0x000fea0003800200 */
.L_x_92:
[----:B------:R-:W-:Y:S01]  /*1680*/  UIADD3 UR4, UPT, UPT, UR4, 0x1, URZ ;  /* 0x0000000104047890 */ /* 0x000fe2000fffe0ff */
[----:B------:R-:W-:Y:S11]  /*1690*/  @!P0 BRA `(.L_x_101) ;  /* 0xfffffff0002c8947 */ /* 0x000ff6000383ffff */
.L_x_86:
[----:B------:R-:W-:Y:S05]  /*16a0*/  BSYNC.RECONVERGENT B0 ;  /* 0x0000000000007941 */ /* 0x000fea0003800200 */
.L_x_84:
        /* <DEDUP_REMOVED lines=34> */
.L_x_103:
[----:B------:R-:W-:Y:S05]  /*18d0*/  BSYNC.RECONVERGENT B0 ;  /* 0x0000000000007941 */ /* 0x000fea0003800200 */
.L_x_102:
[----:B------:R-:W-:Y:S06]  /*18e0*/  BAR.SYNC.DEFER_BLOCKING 0x0 ;  /* 0x0000000000007b1d */ /* 0x000fec0000010000 */
[----:B------:R-:W-:Y:S05]  /*18f0*/  @P1 EXIT ;  /* 0x000000000000194d */ /* 0x000fea0003800000 */
[----:B01----:R-:W0:Y:S01]  /*1900*/  LDS.64 R4, [UR4] ;  /* 0x00000004ff047984 */ /* 0x003e220008000a00 */
[----:B------:R-:W3:Y:S02]  /*1910*/  LDC.64 R6, c[0x0][0x398] ;  /* 0x0000e600ff067b82 */ /* 0x000ee40000000a00 */
[----:B---3--:R-:W-:-:S05]  /*1920*/  IMAD.WIDE.U32 R2, R3, 0x8, R6 ;  /* 0x0000000803027825 */ /* 0x008fca00078e0006 */
[----:B0-----:R-:W-:Y:S01]  /*1930*/  STG.E.64 desc[UR8][R2.64], R4 ;  /* 0x0000000402007986 */ /* 0x001fe2000c101b08 */
[----:B------:R-:W-:Y:S05]  /*1940*/  EXIT ;  /* 0x000000000000794d */ /* 0x000fea0003800000 */
.L_x_104:
        /* <DEDUP_REMOVED lines=11> */
.L_x_298:


//--------------------- .text._Z13_sumabs_32_21iPfiiS_ --------------------------
	.section	.text._Z13_sumabs_32_21iPfiiS_,"ax",@progbits
	.align	128
        .global         _Z13_sumabs_32_21iPfiiS_
        .type           _Z13_sumabs_32_21iPfiiS_,@function
        .size           _Z13_sumabs_32_21iPfiiS_,(.L_x_299 - _Z13_sumabs_32_21iPfiiS_)
        .other          _Z13_sumabs_32_21iPfiiS_,@"STO_CUDA_ENTRY STV_DEFAULT"
_Z13_sumabs_32_21iPfiiS_:
.text._Z13_sumabs_32_21iPfiiS_:
        /* <DEDUP_REMOVED lines=23> */
[C---:B------:R-:W-:Y:S01]  /*0170*/  ISETP.NE.AND P0, PT, R9.reuse, RZ, PT ;  /* 0x000000ff0900720c */ /* 0x040fe20003f05270 */
[----:B------:R-:W-:-:S12]  /*0180*/  VIADD R11, R9, 0xffffffff ;  /* 0xffffffff090b7836 */ /* 0x000fd80000000000 */
[----:B------:R-:W-:Y:S02]  /*0190*/  @!P0 IMAD.MOV R11, RZ, RZ, R9 ;  /* 0x000000ffff0b8224 */ /* 0x000fe400078e0209 */
[----:B0-----:R-:W-:-:S04]  /*01a0*/  VIADD R6, R8, 0xffffffe ;  /* 0x0ffffffe08067836 */ /* 0x001fc80000000000 */
[----:B------:R0:W1:Y:S02]  /*01b0*/  F2I.FTZ.U32.TRUNC.NTZ R7, R6 ;  /* 0x0000000600077305 */ /* 0x000064000021f000 */
[----:B0-----:R-:W-:Y:S02]  /*01c0*/  IMAD.MOV.U32 R6, RZ, RZ, RZ ;  /* 0x000000ffff067224 */ /* 0x001fe400078e00ff */
[----:B-1----:R-:W-:-:S04]  /*01d0*/  IMAD R13, R13, R7, RZ ;  /* 0x000000070d0d7224 */ /* 0x002fc800078e02ff */
[----:B------:R-:W-:Y:S02]  /*01e0*/  IMAD.HI.U32 R4, R7, R13, R6 ;  /* 0x0000000d07047227 */ /* 0x000fe400078e0006 */
[----:B------:R-:W0:Y:S02]  /*01f0*/  LDC.64 R6, c[0x0][0x388] ;  /* 0x0000e200ff067b82 */ /* 0x000e240000000a00 */
[----:B------:R-:W-:Y:S02]  /*0200*/  IMAD.MOV.U32 R13, RZ, RZ, RZ ;  /* 0x000000ffff0d7224 */ /* 0x000fe400078e00ff */
[----:B------:R-:W-:-:S04]  /*0210*/  IMAD.HI.U32 R9, R4, R11, RZ ;  /* 0x0000000b04097227 */ /* 0x000fc800078e00ff */
[----:B------:R-:W-:-:S04]  /*0220*/  IMAD.MOV R4, RZ, RZ, -R9 ;  /* 0x000000ffff047224 */ /* 0x000fc800078e0a09 */
[----:B------:R-:W-:Y:S01]  /*0230*/  IMAD R11, R2, R4, R11 ;  /* 0x00000004020b7224 */ /* 0x000fe200078e020b */
[----:B------:R-:W-:-:S04]  /*0240*/  SEL R4, RZ, 0x1, !P0 ;  /* 0x00000001ff047807 */ /* 0x000fc80004000000 */
        /* <DEDUP_REMOVED lines=12> */
[----:B------:R-:W-:Y:S02]  /*0310*/  VIADD R4, R4, 0x1 ;  /* 0x0000000104047836 */ /* 0x000fe40000000000 */
[----:B------:R-:W-:-:S03]  /*0320*/  IMAD.MOV.U32 R13, RZ, RZ, RZ ;  /* 0x000000ffff0d7224 */ /* 0x000fc600078e00ff */
[----:B------:R-:W-:-:S05]  /*0330*/  LOP3.LUT R4, R4, 0x3, RZ, 0xc0, !PT ;  /* 0x0000000304047812 */ /* 0x000fca00078ec0ff */
[----:B------:R-:W-:-:S07]  /*0340*/  IMAD.MOV R4, RZ, RZ, -R4 ;  /* 0x000000ffff047224 */ /* 0x000fce00078e0a04 */
.L_x_110:
[----:B0-----:R-:W-:-:S06]  /*0350*/  IMAD.WIDE R8, R3, 0x4, R10 ;  /* 0x0000000403087825 */ /* 0x001fcc00078e020a */
[----:B------:R-:W2:Y:S01]  /*0360*/  LDG.E R8, desc[UR8][R8.64] ;  /* 0x0000000808087981 */ /* 0x000ea2000c1e1900 */
[----:B------:R-:W-:Y:S02]  /*0370*/  VIADD R4, R4, 0x1 ;  /* 0x0000000104047836 */ /* 0x000fe40000000000 */
[----:B------:R-:W-:-:S03]  /*0380*/  IMAD.IADD R3, R2, 0x1, R3 ;  /* 0x0000000102037824 */ /* 0x000fc600078e0203 */
[----:B------:R-:W-:Y:S02]  /*0390*/  ISETP.NE.AND P1, PT, R4, RZ, PT ;  /* 0x000000ff0400720c */ /* 0x000fe40003f25270 */
[----:B--2---:R-:W-:-:S04]  /*03a0*/  FSETP.GEU.AND P0, PT, R8, RZ, PT ;  /* 0x000000ff0800720b */ /* 0x004fc80003f0e000 */
[----:B------:R-:W-:-:S05]  /*03b0*/  FSEL R12, -R8, R8, !P0 ;  /* 0x00000008080c7208 */ /* 0x000fca0004000100 */
[----:B------:R-:W-:Y:S02]  /*03c0*/  FADD R13, R12, R13 ;  /* 0x0000000d0c0d7221 */ /* 0x000fe40000000000 */
[----:B------:R-:W-:Y:S05]  /*03d0*/  @P1 BRA `(.L_x_110) ;  /* 0xfffffffc00dc1947 */ /* 0x000fea000383ffff */
.L_x_109:
[----:B------:R-:W-:Y:S05]  /*03e0*/  BSYNC.RECONVERGENT B1 ;  /* 0x0000000000017941 */ /* 0x000fea0003800200 */
.L_x_108:
[----:B------:R-:W-:Y:S05]  /*03f0*/  @!P2 BRA `(.L_x_107) ;  /* 0x0000000c0084a947 */ /* 0x000fea0003800000 */
[----:B------:R-:W-:Y:S01]  /*0400*/  BSSY.RECONVERGENT B1, `(.L_x_111) ;  /* 0x0000019000017945 */ /* 0x000fe20003800200 */
.L_x_112:
[----:B------:R-:W-:-:S04]  /*0410*/  IMAD.WIDE R16, R3, 0x4, R6 ;  /* 0x0000000403107825 */ /* 0x000fc800078e0206 */
[C---:B------:R-:W-:Y:S02]  /*0420*/  IMAD.WIDE R8, R2.reuse, 0x4, R16 ;  /* 0x0000000402087825 */ /* 0x040fe400078e0210 */
[----:B------:R-:W2:Y:S02]  /*0430*/  LDG.E R16, desc[UR8][R16.64] ;  /* 0x0000000810107981 */ /* 0x000ea4000c1e1900 */
[C---:B------:R-:W-:Y:S02]  /*0440*/  IMAD.WIDE R10, R2.reuse, 0x4, R8 ;  /* 0x00000004020a7825 */ /* 0x040fe400078e0208 */
[----:B------:R-:W3:Y:S04]  /*0450*/  LDG.E R8, desc[UR8][R8.64] ;  /* 0x0000000808087981 */ /* 0x000ee8000c1e1900 */
[----:B------:R-:W4:Y:S01]  /*0460*/  LDG.E R12, desc[UR8][R10.64] ;  /* 0x000000080a0c7981 */ /* 0x000f22000c1e1900 */
[----:B------:R-:W-:-:S06]  /*0470*/  IMAD.WIDE R14, R2, 0x4, R10 ;  /* 0x00000004020e7825 */ /* 0x000fcc00078e020a */
[----:B------:R-:W5:Y:S01]  /*0480*/  LDG.E R14, desc[UR8][R14.64] ;  /* 0x000000080e0e7981 */ /* 0x000f62000c1e1900 */
[----:B------:R-:W-:-:S04]  /*0490*/  IADD3 R3, PT, PT, R2, R3, R2 ;  /* 0x0000000302037210 */ /* 0x000fc80007ffe002 */
[----:B------:R-:W-:Y:S02]  /*04a0*/  IADD3 R3, PT, PT, R2, R3, R2 ;  /* 0x0000000302037210 */ /* 0x000fe40007ffe002 */
[----:B--2---:R-:W-:-:S04]  /*04b0*/  FSETP.GEU.AND P0, PT, R16, RZ, PT ;  /* 0x000000ff1000720b */ /* 0x004fc80003f0e000 */
[----:B------:R-:W-:Y:S02]  /*04c0*/  FSEL R4, -R16, R16, !P0 ;  /* 0x0000001010047208 */ /* 0x000fe40004000100 */
[----:B---3--:R-:W-:-:S03]  /*04d0*/  FSETP.GEU.AND P0, PT, R8, RZ, PT ;  /* 0x000000ff0800720b */ /* 0x008fc60003f0e000 */
[----:B------:R-:W-:Y:S01]  /*04e0*/  FADD R4, R4, R13 ;  /* 0x0000000d04047221 */ /* 0x000fe20000000000 */
[----:B----4-:R-:W-:Y:S02]  /*04f0*/  FSETP.GEU.AND P1, PT, R12, RZ, PT ;  /* 0x000000ff0c00720b */ /* 0x010fe40003f2e000 */
[----:B------:R-:W-:Y:S02]  /*0500*/  FSEL R17, -R8, R8, !P0 ;  /* 0x0000000808117208 */ /* 0x000fe40004000100 */
[----:B------:R-:W-:Y:S02]  /*0510*/  FSEL R9, -R12, R12, !P1 ;  /* 0x0000000c0c097208 */ /* 0x000fe40004800100 */
[----:B------:R-:W-:Y:S01]  /*0520*/  ISETP.GE.AND P1, PT, R3, UR4, PT ;  /* 0x0000000403007c0c */ /* 0x000fe2000bf26270 */
[----:B------:R-:W-:Y:S01]  /*0530*/  FADD R4, R4, R17 ;  /* 0x0000001104047221 */ /* 0x000fe20000000000 */
[----:B-----5:R-:W-:-:S03]  /*0540*/  FSETP.GEU.AND P0, PT, R14, RZ, PT ;  /* 0x000000ff0e00720b */ /* 0x020fc60003f0e000 */
[----:B------:R-:W-:Y:S01]  /*0550*/  FADD R4, R4, R9 ;  /* 0x0000000904047221 */ /* 0x000fe20000000000 */
[----:B------:R-:W-:-:S05]  /*0560*/  FSEL R13, -R14, R14, !P0 ;  /* 0x0000000e0e0d7208 */ /* 0x000fca0004000100 */
[----:B------:R-:W-:Y:S02]  /*0570*/  FADD R13, R4, R13 ;  /* 0x0000000d040d7221 */ /* 0x000fe40000000000 */
[----:B------:R-:W-:Y:S05]  /*0580*/  @!P1 BRA `(.L_x_112) ;  /* 0xfffffffc00a09947 */ /* 0x000fea000383ffff */
[----:B------:R-:W-:Y:S05]  /*0590*/  BSYNC.RECONVERGENT B1 ;  /* 0x0000000000017941 */ /* 0x000fea0003800200 */
.L_x_111:
[----:B------:R-:W-:Y:S05]  /*05a0*/  BRA `(.L_x_107) ;  /* 0x0000000c00187947 */ /* 0x000fea0003800000 */
.L_x_106:
        /* <DEDUP_REMOVED lines=15> */
.L_x_122:
[----:B------:R-:W0:Y:S01]  /*06a0*/  LDCU UR7, c[0x0][0x390] ;  /* 0x00007200ff0777ac */ /* 0x000e220008000800 */
[--C-:B------:R-:W-:Y:S01]  /*06b0*/  IMAD.IADD R3, R7, 0x1, R12.reuse ;  /* 0x0000000107037824 */ /* 0x100fe200078e020c */
[----:B------:R-:W-:Y:S01]  /*06c0*/  BSSY.RECONVERGENT B1, `(.L_x_113) ;  /* 0x00000b2000017945 */ /* 0x000fe20003800200 */
[----:B------:R-:W-:Y:S01]  /*06d0*/  IMAD.MOV.U32 R4, RZ, RZ, R12 ;  /* 0x000000ffff047224 */ /* 0x000fe200078e000c */
[----:B------:R-:W1:Y:S01]  /*06e0*/  LDCU UR10, c[0x0][0x380] ;  /* 0x00007000ff0a77ac */ /* 0x000e620008000800 */
[----:B------:R-:W-:Y:S01]  /*06f0*/  IMAD R2, R9, UR4, R0 ;  /* 0x0000000409027c24 */ /* 0x000fe2000f8e0200 */
        /* <DEDUP_REMOVED lines=15> */
.L_x_117:
        /* <DEDUP_REMOVED lines=12> */
[----:B--2---:R-:W-:-:S02]  /*08b0*/  FSETP.GEU.AND P3, PT, R19, RZ, PT ;  /* 0x000000ff1300720b */ /* 0x004fc40003f6e000 */
[----:B---3--:R-:W-:Y:S02]  /*08c0*/  FSETP.GEU.AND P2, PT, R21, RZ, PT ;  /* 0x000000ff1500720b */ /* 0x008fe40003f4e000 */
[----:B------:R-:W-:Y:S02]  /*08d0*/  FSEL R22, -R19, R19, !P3 ;  /* 0x0000001313167208 */ /* 0x000fe40005800100 */
[----:B------:R-:W2:Y:S01]  /*08e0*/  LDG.E R19, desc[UR8][R2.64] ;  /* 0x0000000802137981 */ /* 0x000ea2000c1e1900 */
[----:B------:R-:W-:Y:S02]  /*08f0*/  FSEL R21, -R21, R21, !P2 ;  /* 0x0000001515157208 */ /* 0x000fe40005000100 */
[C---:B----4-:R-:W-:Y:S01]  /*0900*/  FSETP.GEU.AND P3, PT, R23.reuse, RZ, PT ;  /* 0x000000ff1700720b */ /* 0x050fe20003f6e000 */
[----:B------:R-:W-:Y:S02]  /*0910*/  FADD R22, R22, R13 ;  /* 0x0000000d16167221 */ /* 0x000fe40000000000 */
[----:B------:R-:W3:Y:S01]  /*0920*/  LDG.E R13, desc[UR8][R2.64+0x100] ;  /* 0x00010008020d7981 */ /* 0x000ee2000c1e1900 */
[----:B------:R-:W-:Y:S01]  /*0930*/  FSEL R23, -R23, R23, !P3 ;  /* 0x0000001717177208 */ /* 0x000fe20005800100 */
[----:B------:R-:W-:Y:S01]  /*0940*/  FADD R22, R22, R21 ;  /* 0x0000001516167221 */ /* 0x000fe20000000000 */
[----:B-----5:R-:W-:Y:S01]  /*0950*/  FSETP.GEU.AND P2, PT, R20, RZ, PT ;  /* 0x000000ff1400720b */ /* 0x020fe20003f4e000 */
[----:B------:R-:W4:Y:S02]  /*0960*/  LDG.E R21, desc[UR8][R2.64+0x200] ;  /* 0x0002000802157981 */ /* 0x000f24000c1e1900 */
[----:B------:R-:W-:Y:S01]  /*0970*/  FADD R23, R22, R23 ;  /* 0x0000001716177221 */ /* 0x000fe20000000000 */
[----:B------:R-:W-:Y:S01]  /*0980*/  FSEL R24, -R20, R20, !P2 ;  /* 0x0000001414187208 */ /* 0x000fe20005000100 */
[----:B------:R-:W5:Y:S04]  /*0990*/  LDG.E R22, desc[UR8][R2.64+0x300] ;  /* 0x0003000802167981 */ /* 0x000f68000c1e1900 */
[----:B------:R-:W5:Y:S01]  /*09a0*/  LDG.E R20, desc[UR8][R2.64+0x400] ;  /* 0x0004000802147981 */ /* 0x000f62000c1e1900 */
[----:B------:R-:W-:-:S03]  /*09b0*/  FADD R27, R23, R24 ;  /* 0x00000018171b7221 */ /* 0x000fc60000000000 */
[----:B------:R-:W5:Y:S04]  /*09c0*/  LDG.E R23, desc[UR8][R2.64+0x600] ;  /* 0x0006000802177981 */ /* 0x000f68000c1e1900 */
[----:B------:R0:W5:Y:S01]  /*09d0*/  LDG.E R24, desc[UR8][R2.64+0x500] ;  /* 0x0005000802187981 */ /* 0x000162000c1e1900 */
[C---:B------:R-:W-:Y:S02]  /*09e0*/  FSETP.GEU.AND P2, PT, R16.reuse, RZ, PT ;  /* 0x000000ff1000720b */ /* 0x040fe40003f4e000 */
[----:B------:R-:W-:Y:S02]  /*09f0*/  FSETP.GEU.AND P3, PT, R17, RZ, PT ;  /* 0x000000ff1100720b */ /* 0x000fe40003f6e000 */
[----:B------:R-:W-:Y:S02]  /*0a00*/  FSEL R16, -R16, R16, !P2 ;  /* 0x0000001010107208 */ /* 0x000fe40005000100 */
[----:B------:R-:W-:-:S02]  /*0a10*/  FSETP.GEU.AND P2, PT, R15, RZ, PT ;  /* 0x000000ff0f00720b */ /* 0x000fc40003f4e000 */
[----:B------:R-:W-:Y:S01]  /*0a20*/  FSEL R17, -R17, R17, !P3 ;  /* 0x0000001111117208 */ /* 0x000fe20005800100 */
[----:B------:R-:W-:Y:S01]  /*0a30*/  FADD R16, R27, R16 ;  /* 0x000000101b107221 */ /* 0x000fe20000000000 */
[----:B------:R-:W-:Y:S02]  /*0a40*/  FSETP.GEU.AND P3, PT, R18, RZ, PT ;  /* 0x000000ff1200720b */ /* 0x000fe40003f6e000 */
[----:B------:R-:W-:Y:S01]  /*0a50*/  FSEL R15, -R15, R15, !P2 ;  /* 0x0000000f0f0f7208 */ /* 0x000fe20005000100 */
[----:B------:R-:W-:Y:S01]  /*0a60*/  FADD R16, R16, R17 ;  /* 0x0000001110107221 */ /* 0x000fe20000000000 */
[----:B------:R-:W-:-:S03]  /*0a70*/  FSEL R18, -R18, R18, !P3 ;  /* 0x0000001212127208 */ /* 0x000fc60005800100 */
[----:B------:R-:W-:-:S04]  /*0a80*/  FADD R15, R16, R15 ;  /* 0x0000000f100f7221 */ /* 0x000fc80000000000 */
[----:B------:R-:W-:Y:S01]  /*0a90*/  FADD R15, R15, R18 ;  /* 0x000000120f0f7221 */ /* 0x000fe20000000000 */
[----:B------:R-:W-:Y:S02]  /*0aa0*/  VIADD R14, R14, 0x10 ;  /* 0x000000100e0e7836 */ /* 0x000fe40000000000 */
[----:B------:R-:W-:Y:S01]  /*0ab0*/  VIADD R4, R4, 0x400 ;  /* 0x0000040004047836 */ /* 0x000fe20000000000 */
[----:B--2---:R-:W-:-:S04]  /*0ac0*/  FSETP.GEU.AND P2, PT, R19, RZ, PT ;  /* 0x000000ff1300720b */ /* 0x004fc80003f4e000 */
[----:B0-----:R-:W-:Y:S02]  /*0ad0*/  FSEL R2, -R19, R19, !P2 ;  /* 0x0000001313027208 */ /* 0x001fe40005000100 */
[----:B---3--:R-:W-:Y:S02]  /*0ae0*/  FSETP.GEU.AND P3, PT, R13, RZ, PT ;  /* 0x000000ff0d00720b */ /* 0x008fe40003f6e000 */
[----:B----4-:R-:W-:Y:S01]  /*0af0*/  FSETP.GEU.AND P2, PT, R21, RZ, PT ;  /* 0x000000ff1500720b */ /* 0x010fe20003f4e000 */
[----:B------:R-:W-:Y:S01]  /*0b00*/  FADD R2, R15, R2 ;  /* 0x000000020f027221 */ /* 0x000fe20000000000 */
[----:B------:R-:W-:Y:S02]  /*0b10*/  FSEL R13, -R13, R13, !P3 ;  /* 0x0000000d0d0d7208 */ /* 0x000fe40005800100 */
[----:B------:R-:W-:Y:S02]  /*0b20*/  FSEL R21, -R21, R21, !P2 ;  /* 0x0000001515157208 */ /* 0x000fe40005000100 */
[----:B-----5:R-:W-:Y:S01]  /*0b30*/  FSETP.GEU.AND P3, PT, R22, RZ, PT ;  /* 0x000000ff1600720b */ /* 0x020fe20003f6e000 */
[----:B------:R-:W-:Y:S01]  /*0b40*/  FADD R2, R2, R13 ;  /* 0x0000000d02027221 */ /* 0x000fe20000000000 */
[----:B------:R-:W-:-:S02]  /*0b50*/  FSETP.GEU.AND P2, PT, R20, RZ, PT ;  /* 0x000000ff1400720b */ /* 0x000fc40003f4e000 */
[----:B------:R-:W-:Y:S01]  /*0b60*/  FSEL R3, -R22, R22, !P3 ;  /* 0x0000001616037208 */ /* 0x000fe20005800100 */
[----:B------:R-:W-:Y:S01]  /*0b70*/  FADD R2, R2, R21 ;  /* 0x0000001502027221 */ /* 0x000fe20000000000 */
[----:B------:R-:W-:Y:S02]  /*0b80*/  FSEL R13, -R20, R20, !P2 ;  /* 0x00000014140d7208 */ /* 0x000fe40005000100 */
[C---:B------:R-:W-:Y:S01]  /*0b90*/  FSETP.GEU.AND P2, PT, R23.reuse, RZ, PT ;  /* 0x000000ff1700720b */ /* 0x040fe20003f4e000 */
[----:B------:R-:W-:Y:S01]  /*0ba0*/  FADD R2, R2, R3 ;  /* 0x0000000302027221 */ /* 0x000fe20000000000 */
[----:B------:R-:W-:Y:S02]  /*0bb0*/  FSETP.GEU.AND P3, PT, R24, RZ, PT ;  /* 0x000000ff1800720b */ /* 0x000fe40003f6e000 */
[----:B------:R-:W-:Y:S02]  /*0bc0*/  FSEL R23, -R23, R23, !P2 ;  /* 0x0000001717177208 */ /* 0x000fe40005000100 */
[----:B------:R-:W-:Y:S01]  /*0bd0*/  ISETP.NE.AND P2, PT, R14, RZ, PT ;  /* 0x000000ff0e00720c */ /* 0x000fe20003f45270 */
[----:B------:R-:W-:Y:S01]  /*0be0*/  FADD R2, R2, R13 ;  /* 0x0000000d02027221 */ /* 0x000fe20000000000 */
[----:B------:R-:W-:-:S02]  /*0bf0*/  FSEL R3, -R24, R24, !P3 ;  /* 0x0000001818037208 */ /* 0x000fc40005800100 */
[----:B------:R-:W-:-:S03]  /*0c00*/  FSETP.GEU.AND P3, PT, R25, RZ, PT ;  /* 0x000000ff1900720b */ /* 0x000fc60003f6e000 */
[----:B------:R-:W-:Y:S01]  /*0c10*/  FADD R2, R2, R3 ;  /* 0x0000000302027221 */ /* 0x000fe20000000000 */
[----:B------:R-:W-:-:S03]  /*0c20*/  FSEL R13, -R25, R25, !P3 ;  /* 0x00000019190d7208 */ /* 0x000fc60005800100 */
[----:B------:R-:W-:-:S04]  /*0c30*/  FADD R2, R2, R23 ;  /* 0x0000001702027221 */ /* 0x000fc80000000000 */
[----:B------:R-:W-:Y:S01]  /*0c40*/  FADD R13, R2, R13 ;  /* 0x0000000d020d7221 */ /* 0x000fe20000000000 */
[----:B------:R-:W-:Y:S06]  /*0c50*/  @P2 BRA `(.L_x_117) ;  /* 0xfffffff800e42947 */ /* 0x000fec000383ffff */
.L_x_116:
[----:B------:R-:W-:Y:S05]  /*0c60*/  BSYNC.RECONVERGENT B2 ;  /* 0x0000000000027941 */ /* 0x000fea0003800200 */
.L_x_115:
        /* <DEDUP_REMOVED lines=15> */
[----:B------:R0:W5:Y:S01]  /*0d60*/  LDG.E R17, desc[UR8][R2.64+0x700] ;  /* 0x0007000802117981 */ /* 0x000162000c1e1900 */
[----:B------:R-:W-:Y:S01]  /*0d70*/  VIADD R4, R4, 0x200 ;  /* 0x0000020004047836 */ /* 0x000fe20000000000 */
[----:B--2---:R-:W-:-:S02]  /*0d80*/  FSETP.GEU.AND P3, PT, R18, RZ, PT ;  /* 0x000000ff1200720b */ /* 0x004fc40003f6e000 */
[C---:B---3--:R-:W-:Y:S02]  /*0d90*/  FSETP.GEU.AND P2, PT, R19.reuse, RZ, PT ;  /* 0x000000ff1300720b */ /* 0x048fe40003f4e000 */
[----:B------:R-:W-:Y:S02]  /*0da0*/  FSEL R18, -R18, R18, !P3 ;  /* 0x0000001212127208 */ /* 0x000fe40005800100 */
[C---:B----4-:R-:W-:Y:S02]  /*0db0*/  FSETP.GEU.AND P3, PT, R20.reuse, RZ, PT ;  /* 0x000000ff1400720b */ /* 0x050fe40003f6e000 */
[----:B------:R-:W-:Y:S01]  /*0dc0*/  FSEL R19, -R19, R19, !P2 ;  /* 0x0000001313137208 */ /* 0x000fe20005000100 */
[----:B------:R-:W-:Y:S01]  /*0dd0*/  FADD R18, R13, R18 ;  /* 0x000000120d127221 */ /* 0x000fe20000000000 */
[----:B-----5:R-:W-:Y:S02]  /*0de0*/  FSETP.GEU.AND P2, PT, R21, RZ, PT ;  /* 0x000000ff1500720b */ /* 0x020fe40003f4e000 */
[----:B------:R-:W-:Y:S01]  /*0df0*/  FSEL R13, -R20, R20, !P3 ;  /* 0x00000014140d7208 */ /* 0x000fe20005800100 */
[----:B------:R-:W-:Y:S01]  /*0e00*/  FADD R18, R18, R19 ;  /* 0x0000001312127221 */ /* 0x000fe20000000000 */
[----:B------:R-:W-:-:S02]  /*0e10*/  FSETP.GEU.AND P3, PT, R22, RZ, PT ;  /* 0x000000ff1600720b */ /* 0x000fc40003f6e000 */
[----:B0-----:R-:W-:Y:S01]  /*0e20*/  FSEL R2, -R21, R21, !P2 ;  /* 0x0000001515027208 */ /* 0x001fe20005000100 */
[----:B------:R-:W-:Y:S01]  /*0e30*/  FADD R13, R18, R13 ;  /* 0x0000000d120d7221 */ /* 0x000fe20000000000 */
[----:B------:R-:W-:Y:S02]  /*0e40*/  FSETP.GEU.AND P2, PT, R15, RZ, PT ;  /* 0x000000ff0f00720b */ /* 0x000fe40003f4e000 */
[----:B------:R-:W-:Y:S01]  /*0e50*/  FSEL R3, -R22, R22, !P3 ;  /* 0x0000001616037208 */ /* 0x000fe20005800100 */
[----:B------:R-:W-:Y:S01]  /*0e60*/  FADD R2, R13, R2 ;  /* 0x000000020d027221 */ /* 0x000fe20000000000 */
[----:B------:R-:W-:Y:S02]  /*0e70*/  FSETP.GEU.AND P3, PT, R16, RZ, PT ;  /* 0x000000ff1000720b */ /* 0x000fe40003f6e000 */
[----:B------:R-:W-:Y:S01]  /*0e80*/  FSEL R15, -R15, R15, !P2 ;  /* 0x0000000f0f0f7208 */ /* 0x000fe20005000100 */
[----:B------:R-:W-:Y:S01]  /*0e90*/  FADD R2, R2, R3 ;  /* 0x0000000302027221 */ /* 0x000fe20000000000 */
[----:B------:R-:W-:-:S02]  /*0ea0*/  FSETP.GEU.AND P2, PT, R17, RZ, PT ;  /* 0x000000ff1100720b */ /* 0x000fc40003f4e000 */
[----:B------:R-:W-:Y:S01]  /*0eb0*/  FSEL R3, -R16, R16, !P3 ;  /* 0x0000001010037208 */ /* 0x000fe20005800100 */
[----:B------:R-:W-:Y:S01]  /*0ec0*/  FADD R2, R2, R15 ;  /* 0x0000000f02027221 */ /* 0x000fe20000000000 */
[----:B------:R-:W-:-:S03]  /*0ed0*/  FSEL R13, -R17, R17, !P2 ;  /* 0x00000011110d7208 */ /* 0x000fc60005000100 */
[----:B------:R-:W-:-:S04]  /*0ee0*/  FADD R2, R2, R3 ;  /* 0x0000000302027221 */ /* 0x000fc80000000000 */
[----:B------:R-:W-:-:S07]  /*0ef0*/  FADD R13, R2, R13 ;  /* 0x0000000d020d7221 */ /* 0x000fce0000000000 */
.L_x_119:
[----:B------:R-:W-:Y:S05]  /*0f00*/  BSYNC.RECONVERGENT B2 ;  /* 0x0000000000027941 */ /* 0x000fea0003800200 */
.L_x_118:
        /* <DEDUP_REMOVED lines=14> */
[----:B--2---:R-:W-:-:S02]  /*0ff0*/  FSETP.GEU.AND P3, PT, R14, RZ, PT ;  /* 0x000000ff0e00720b */ /* 0x004fc40003f6e000 */
[C---:B---3--:R-:W-:Y:S02]  /*1000*/  FSETP.GEU.AND P2, PT, R15.reuse, RZ, PT ;  /* 0x000000ff0f00720b */ /* 0x048fe40003f4e000 */
[----:B------:R-:W-:Y:S02]  /*1010*/  FSEL R14, -R14, R14, !P3 ;  /* 0x0000000e0e0e7208 */ /* 0x000fe40005800100 */
[C---:B----4-:R-:W-:Y:S02]  /*1020*/  FSETP.GEU.AND P3, PT, R16.reuse, RZ, PT ;  /* 0x000000ff1000720b */ /* 0x050fe40003f6e000 */
[----:B------:R-:W-:Y:S01]  /*1030*/  FSEL R15, -R15, R15, !P2 ;  /* 0x0000000f0f0f7208 */ /* 0x000fe20005000100 */
[----:B------:R-:W-:Y:S01]  /*1040*/  FADD R14, R13, R14 ;  /* 0x0000000e0d0e7221 */ /* 0x000fe20000000000 */
[C---:B-----5:R-:W-:Y:S02]  /*1050*/  FSETP.GEU.AND P2, PT, R17.reuse, RZ, PT ;  /* 0x000000ff1100720b */ /* 0x060fe40003f4e000 */
[----:B------:R-:W-:Y:S01]  /*1060*/  FSEL R13, -R16, R16, !P3 ;  /* 0x00000010100d7208 */ /* 0x000fe20005800100 */
[----:B------:R-:W-:Y:S01]  /*1070*/  FADD R14, R14, R15 ;  /* 0x0000000f0e0e7221 */ /* 0x000fe20000000000 */
[----:B------:R-:W-:-:S03]  /*1080*/  FSEL R16, -R17, R17, !P2 ;  /* 0x0000001111107208 */ /* 0x000fc60005000100 */
[----:B------:R-:W-:-:S04]  /*1090*/  FADD R13, R14, R13 ;  /* 0x0000000d0e0d7221 */ /* 0x000fc80000000000 */
[----:B------:R-:W-:-:S07]  /*10a0*/  FADD R13, R13, R16 ;  /* 0x000000100d0d7221 */ /* 0x000fce0000000000 */
.L_x_121:
[----:B------:R-:W-:Y:S05]  /*10b0*/  BSYNC.RECONVERGENT B2 ;  /* 0x0000000000027941 */ /* 0x000fea0003800200 */
.L_x_120:
[----:B------:R-:W-:Y:S05]  /*10c0*/  @!P1 BRA `(.L_x_114) ;  /* 0x0000000000449947 */ /* 0x000fea0003800000 */
[----:B------:R-:W0:Y:S02]  /*10d0*/  LDC.64 R2, c[0x0][0x388] ;  /* 0x0000e200ff027b82 */ /* 0x000e240000000a00 */
[----:B0-----:R-:W-:-:S05]  /*10e0*/  IMAD.WIDE R2, R4, 0x4, R2 ;  /* 0x0000000404027825 */ /* 0x001fca00078e0202 */
[----:B------:R-:W2:Y:S01]  /*10f0*/  LDG.E R4, desc[UR8][R2.64] ;  /* 0x0000000802047981 */ /* 0x000ea2000c1e1900 */
[----:B------:R-:W-:Y:S02]  /*1100*/  ISETP.NE.AND P2, PT, R6, 0x1, PT ;  /* 0x000000010600780c */ /* 0x000fe40003f45270 */
[----:B--2---:R-:W-:-:S04]  /*1110*/  FSETP.GEU.AND P1, PT, R4, RZ, PT ;  /* 0x000000ff0400720b */ /* 0x004fc80003f2e000 */
[----:B------:R-:W-:-:S05]  /*1120*/  FSEL R4, -R4, R4, !P1 ;  /* 0x0000000404047208 */ /* 0x000fca0004800100 */
[----:B------:R-:W-:Y:S02]  /*1130*/  FADD R13, R13, R4 ;  /* 0x000000040d0d7221 */ /* 0x000fe40000000000 */
[----:B------:R-:W-:Y:S05]  /*1140*/  @!P2 BRA `(.L_x_114) ;  /* 0x000000000024a947 */ /* 0x000fea0003800000 */
[----:B------:R-:W-:Y:S01]  /*1150*/  ISETP.NE.AND P2, PT, R6, 0x2, PT ;  /* 0x000000020600780c */ /* 0x000fe20003f45270 */
[----:B------:R-:W2:-:S12]  /*1160*/  LDG.E R4, desc[UR8][R2.64+0x100] ;  /* 0x0001000802047981 */ /* 0x000e98000c1e1900 */
[----:B------:R-:W3:Y:S01]  /*1170*/  @P2 LDG.E R6, desc[UR8][R2.64+0x200] ;  /* 0x0002000802062981 */ /* 0x000ee2000c1e1900 */
[----:B--2---:R-:W-:-:S04]  /*1180*/  FSETP.GEU.AND P1, PT, R4, RZ, PT ;  /* 0x000000ff0400720b */ /* 0x004fc80003f2e000 */
[----:B------:R-:W-:-:S05]  /*1190*/  FSEL R4, -R4, R4, !P1 ;  /* 0x0000000404047208 */ /* 0x000fca0004800100 */
[----:B------:R-:W-:Y:S01]  /*11a0*/  FADD R13, R13, R4 ;  /* 0x000000040d0d7221 */ /* 0x000fe20000000000 */
[----:B---3--:R-:W-:-:S04]  /*11b0*/  @P2 FSETP.GEU.AND P1, PT, R6, RZ, PT ;  /* 0x000000ff0600220b */ /* 0x008fc80003f2e000 */
[----:B------:R-:W-:-:S05]  /*11c0*/  @P2 FSEL R6, -R6, R6, !P1 ;  /* 0x0000000606062208 */ /* 0x000fca0004800100 */
[----:B------:R-:W-:-:S07]  /*11d0*/  @P2 FADD R13, R13, R6 ;  /* 0x000000060d0d2221 */ /* 0x000fce0000000000 */
.L_x_114:
[----:B------:R-:W-:Y:S05]  /*11e0*/  BSYNC.RECONVERGENT B1 ;  /* 0x0000000000017941 */ /* 0x000fea0003800200 */
.L_x_113:
[----:B------:R-:W-:Y:S01]  /*11f0*/  UIADD3 UR4, UPT, UPT, UR4, 0x1, URZ ;  /* 0x0000000104047890 */ /* 0x000fe2000fffe0ff */
[----:B------:R-:W-:Y:S11]  /*1200*/  @!P0 BRA `(.L_x_122) ;  /* 0xfffffff400248947 */ /* 0x000ff6000383ffff */
.L_x_107:
[----:B------:R-:W-:Y:S05]  /*1210*/  BSYNC.RECONVERGENT B0 ;  /* 0x0000000000007941 */ /* 0x000fea0003800200 */
.L_x_105:
        /* <DEDUP_REMOVED lines=34> */
.L_x_124:
[----:B------:R-:W-:Y:S05]  /*1440*/  BSYNC.RECONVERGENT B0 ;  /* 0x0000000000007941 */ /* 0x000fea0003800200 */
.L_x_123:
[----:B------:R-:W-:Y:S06]  /*1450*/  BAR.SYNC.DEFER_BLOCKING 0x0 ;  /* 0x0000000000007b1d */ /* 0x000fec0000010000 */
[----:B------:R-:W-:Y:S05]  /*1460*/  @P1 EXIT ;  /* 0x000000000000194d */ /* 0x000fea0003800000 */
[----:B-1----:R-:W1:Y:S01]  /*1470*/  LDS R7, [UR4] ;  /* 0x00000004ff077984 */ /* 0x002e620008000800 */
[----:B------:R-:W3:Y:S02]  /*1480*/  LDC.64 R2, c[0x0][0x398] ;  /* 0x0000e600ff027b82 */ /* 0x000ee40000000a00 */
[----:B---3--:R-:W-:-:S05]  /*1490*/  IMAD.WIDE.U32 R2, R5, 0x4, R2 ;  /* 0x0000000405027825 */ /* 0x008fca00078e0002 */
[----:B-1----:R-:W-:Y:S01]  /*14a0*/  STG.E desc[UR8][R2.64], R7 ;  /* 0x0000000702007986 */ /* 0x002fe2000c101908 */
[----:B------:R-:W-:Y:S05]  /*14b0*/  EXIT ;  /* 0x000000000000794d */ /* 0x000fea0003800000 */
.L_x_125:
        /* <DEDUP_REMOVED lines=12> */
.L_x_299:


//--------------------- .text._Z14_minimum_64_21iPdiiS_ --------------------------
	.section	.text._Z14_minimum_64_21iPdiiS_,"ax",@progbits
	.align	128
        .global         _Z14_minimum_64_21iPdiiS_
        .type           _Z14_minimum_64_21iPdiiS_,@function
        .size           _Z14_minimum_64_21iPdiiS_,(.L_x_300 - _Z14_minimum_64_21iPdiiS_)
        .other          _Z14_minimum_64_21iPdiiS_,@"STO_CUDA_ENTRY STV_DEFAULT"
_Z14_minimum_64_21iPdiiS_:
.text._Z14_minimum_64_21iPdiiS_:
[----:B------:R-:W-:Y:S01]  /*0000*/  LDC R1, c[0x0][0x37c] ;  /* 0x0000df00ff017b82 */ /* 0x000fe20000000800 */
[----:B------:R-:W0:Y:S01]  /*0010*/  LDCU UR4, c[0x0][0x390] ;  /* 0x00007200ff0477ac */ /* 0x000e220008000800 */
[----:B------:R-:W1:Y:S01]  /*0020*/  S2R R0, SR_TID.X ;  /* 0x0000000000007919 */ /* 0x000e620000002100 */
[----:B------:R-:W-:Y:S01]  /*0030*/  BSSY.RECONVERGENT B0, `(.L_x_126) ;  /* 0x0000125000007945 */ /* 0x000fe20003800200 */
[----:B------:R-:W-:Y:S01]  /*0040*/  IMAD.MOV.U32 R8, RZ, RZ, 0x0 ;  /* 0x00000000ff087424 */ /* 0x000fe200078e00ff */
[----:B------:R-:W2:Y:S01]  /*0050*/  LDCU.64 UR8, c[0x0][0x358] ;  /* 0x00006b00ff0877ac */ /* 0x000ea20008000a00 */
[----:B------:R-:W3:Y:S01]  /*0060*/  S2R R3, SR_CTAID.X ;  /* 0x0000000000037919 */ /* 0x000ee20000002500 */
[----:B------:R-:W-:Y:S01]  /*0070*/  IMAD.MOV.U32 R9, RZ, RZ, 0x7ff00000 ;  /* 0x7ff00000ff097424 */ /* 0x000fe200078e00ff */
        /* <DEDUP_REMOVED lines=35> */
[----:B------:R-:W-:Y:S02]  /*02b0*/  IMAD.IADD R6, R6, 0x1, R9 ;  /* 0x0000000106067824 */ /* 0x000fe400078e0209 */
[----:B------:R-:W-:-:S03]  /*02c0*/  IMAD.MOV.U32 R9, RZ, RZ, 0x7ff00000 ;  /* 0x7ff00000ff097424 */ /* 0x000fc600078e00ff */
[C---:B------:R-:W-:Y:S02]  /*02d0*/  LOP3.LUT R8, R6.reuse, 0x3, RZ, 0xc0, !PT ;  /* 0x0000000306087812 */ /* 0x040fe400078ec0ff */
[----:B------:R-:W-:Y:S02]  /*02e0*/  ISETP.GE.U32.AND P2, PT, R6, 0x3, PT ;  /* 0x000000030600780c */ /* 0x000fe40003f46070 */
[----:B------:R-:W-:Y:S01]  /*02f0*/  ISETP.NE.AND P0, PT, R8, 0x3, PT ;  /* 0x000000030800780c */ /* 0x000fe20003f05270 */
[----:B------:R-:W-:-:S12]  /*0300*/  IMAD.MOV.U32 R8, RZ, RZ, 0x0 ;  /* 0x00000000ff087424 */ /* 0x000fd800078e00ff */
[----:B0-----:R-:W-:Y:S05]  /*0310*/  @!P0 BRA `(.L_x_130) ;  /* 0x00000000003c8947 */ /* 0x001fea0003800000 */
[----:B------:R-:W0:Y:S01]  /*0320*/  LDC.64 R10, c[0x0][0x388] ;  /* 0x0000e200ff0a7b82 */ /* 0x000e220000000a00 */
[----:B------:R-:W-:Y:S02]  /*0330*/  VIADD R6, R6, 0x1 ;  /* 0x0000000106067836 */ /* 0x000fe40000000000 */
[----:B------:R-:W-:Y:S02]  /*0340*/  IMAD.MOV.U32 R8, RZ, RZ, 0x0 ;  /* 0x00000000ff087424 */ /* 0x000fe400078e00ff */
[----:B------:R-:W-:Y:S01]  /*0350*/  IMAD.MOV.U32 R9, RZ, RZ, 0x7ff00000 ;  /* 0x7ff00000ff097424 */ /* 0x000fe200078e00ff */
[----:B------:R-:W-:-:S05]  /*0360*/  LOP3.LUT R6, R6, 0x3, RZ, 0xc0, !PT ;  /* 0x0000000306067812 */ /* 0x000fca00078ec0ff */
[----:B------:R-:W-:-:S07]  /*0370*/  IMAD.MOV R6, RZ, RZ, -R6 ;  /* 0x000000ffff067224 */ /* 0x000fce00078e0a06 */
.L_x_131:
[----:B0-----:R-:W-:-:S06]  /*0380*/  IMAD.WIDE R12, R7, 0x8, R10 ;  /* 0x00000008070c7825 */ /* 0x001fcc00078e020a */
[----:B------:R-:W2:Y:S01]  /*0390*/  LDG.E.64 R12, desc[UR8][R12.64] ;  /* 0x000000080c0c7981 */ /* 0x000ea2000c1e1b00 */
[----:B------:R-:W-:Y:S02]  /*03a0*/  VIADD R6, R6, 0x1 ;  /* 0x0000000106067836 */ /* 0x000fe40000000000 */
[----:B------:R-:W-:-:S03]  /*03b0*/  IMAD.IADD R7, R2, 0x1, R7 ;  /* 0x0000000102077824 */ /* 0x000fc600078e0207 */
[----:B------:R-:W-:Y:S01]  /*03c0*/  ISETP.NE.AND P1, PT, R6, RZ, PT ;  /* 0x000000ff0600720c */ /* 0x000fe20003f25270 */
[----:B--2---:R-:W-:-:S06]  /*03d0*/  DSETP.GEU.AND P0, PT, R8, R12, PT ;  /* 0x0000000c0800722a */ /* 0x004fcc0003f0e000 */
[----:B------:R-:W-:Y:S02]  /*03e0*/  FSEL R8, R8, R12, !P0 ;  /* 0x0000000c08087208 */ /* 0x000fe40004000000 */
[----:B------:R-:W-:-:S04]  /*03f0*/  FSEL R9, R9, R13, !P0 ;  /* 0x0000000d09097208 */ /* 0x000fc80004000000 */
[----:B------:R-:W-:Y:S05]  /*0400*/  @P1 BRA `(.L_x_131) ;  /* 0xfffffffc00dc1947 */ /* 0x000fea000383ffff */
.L_x_130:
[----:B------:R-:W-:Y:S05]  /*0410*/  BSYNC.RECONVERGENT B1 ;  /* 0x0000000000017941 */ /* 0x000fea0003800200 */
.L_x_129:
[----:B------:R-:W-:Y:S05]  /*0420*/  @!P2 BRA `(.L_x_128) ;  /* 0x0000000c0094a947 */ /* 0x000fea0003800000 */
[----:B------:R-:W-:Y:S01]  /*0430*/  BSSY.RECONVERGENT B1, `(.L_x_132) ;  /* 0x0000019000017945 */ /* 0x000fe20003800200 */
.L_x_133:
        /* <DEDUP_REMOVED lines=11> */
[----:B--2---:R-:W-:-:S06]  /*04f0*/  DSETP.GEU.AND P0, PT, R8, R12, PT ;  /* 0x0000000c0800722a */ /* 0x004fcc0003f0e000 */
[----:B------:R-:W-:Y:S02]  /*0500*/  FSEL R8, R8, R12, !P0 ;  /* 0x0000000c08087208 */ /* 0x000fe40004000000 */
[----:B------:R-:W-:-:S06]  /*0510*/  FSEL R9, R9, R13, !P0 ;  /* 0x0000000d09097208 */ /* 0x000fcc0004000000 */
[----:B---3--:R-:W-:-:S06]  /*0520*/  DSETP.GEU.AND P0, PT, R8, R16, PT ;  /* 0x000000100800722a */ /* 0x008fcc0003f0e000 */
[----:B------:R-:W-:Y:S02]  /*0530*/  FSEL R8, R8, R16, !P0 ;  /* 0x0000001008087208 */ /* 0x000fe40004000000 */
[----:B------:R-:W-:-:S06]  /*0540*/  FSEL R9, R9, R17, !P0 ;  /* 0x0000001109097208 */ /* 0x000fcc0004000000 */
[----:B----4-:R-:W-:-:S06]  /*0550*/  DSETP.GEU.AND P0, PT, R8, R20, PT ;  /* 0x000000140800722a */ /* 0x010fcc0003f0e000 */
[----:B------:R-:W-:Y:S02]  /*0560*/  FSEL R8, R8, R20, !P0 ;  /* 0x0000001408087208 */ /* 0x000fe40004000000 */
[----:B------:R-:W-:-:S06]  /*0570*/  FSEL R9, R9, R21, !P0 ;  /* 0x0000001509097208 */ /* 0x000fcc0004000000 */
[----:B-----5:R-:W-:-:S06]  /*0580*/  DSETP.GEU.AND P0, PT, R8, R10, PT ;  /* 0x0000000a0800722a */ /* 0x020fcc0003f0e000 */
[----:B------:R-:W-:Y:S02]  /*0590*/  FSEL R8, R8, R10, !P0 ;  /* 0x0000000a08087208 */ /* 0x000fe40004000000 */
[----:B------:R-:W-:Y:S01]  /*05a0*/  FSEL R9, R9, R11, !P0 ;  /* 0x0000000b09097208 */ /* 0x000fe20004000000 */
[----:B------:R-:W-:Y:S06]  /*05b0*/  @!P1 BRA `(.L_x_133) ;  /* 0xfffffffc00a09947 */ /* 0x000fec000383ffff */
[----:B------:R-:W-:Y:S05]  /*05c0*/  BSYNC.RECONVERGENT B1 ;  /* 0x0000000000017941 */ /* 0x000fea0003800200 */
.L_x_132:
[----:B------:R-:W-:Y:S05]  /*05d0*/  BRA `(.L_x_128) ;  /* 0x0000000c00287947 */ /* 0x000fea0003800000 */
.L_x_127:
[----:B------:R-:W0:Y:S02]  /*05e0*/  LDCU UR5, c[0x0][0x380] ;  /* 0x00007000ff0577ac */ /* 0x000e240008000800 */
[----:B0-----:R-:W-:-:S09]  /*05f0*/  UISETP.GE.AND UP0, UPT, UR5, 0x1, UPT ;  /* 0x000000010500788c */ /* 0x001fd2000bf06270 */
[----:B------:R-:W-:Y:S05]  /*0600*/  BRA.U !UP0, `(.L_x_128) ;  /* 0x0000000d081c7547 */ /* 0x000fea000b800000 */
[----:B------:R-:W0:Y:S01]  /*0610*/  LDC R10, c[0x0][0x394] ;  /* 0x0000e500ff0a7b82 */ /* 0x000e220000000800 */
[----:B------:R-:W2:Y:S01]  /*0620*/  LDCU.64 UR6, c[0x0][0x388] ;  /* 0x00007100ff0677ac */ /* 0x000ea20008000a00 */
[----:B---3--:R-:W-:Y:S02]  /*0630*/  IMAD R7, R3, UR4, RZ ;  /* 0x0000000403077c24 */ /* 0x008fe4000f8e02ff */
[----:B------:R-:W-:Y:S02]  /*0640*/  IMAD.MOV.U32 R2, RZ, RZ, RZ ;  /* 0x000000ffff027224 */ /* 0x000fe400078e00ff */
[----:B-1----:R-:W-:Y:S01]  /*0650*/  IMAD.IADD R4, R7, 0x1, R0 ;  /* 0x0000000107047824 */ /* 0x002fe200078e0200 */
[----:B------:R-:W-:Y:S01]  /*0660*/  LOP3.LUT R6, RZ, R7, RZ, 0x33, !PT ;  /* 0x00000007ff067212 */ /* 0x000fe200078e33ff */
[----:B------:R-:W-:Y:S02]  /*0670*/  IMAD.MOV.U32 R8, RZ, RZ, 0x0 ;  /* 0x00000000ff087424 */ /* 0x000fe400078e00ff */
[----:B------:R-:W-:-:S02]  /*0680*/  IMAD.MOV.U32 R9, RZ, RZ, 0x7ff00000 ;  /* 0x7ff00000ff097424 */ /* 0x000fc400078e00ff */
[----:B------:R-:W-:Y:S02]  /*0690*/  VIADD R25, R4, 0x40 ;  /* 0x0000004004197836 */ /* 0x000fe40000000000 */
[----:B------:R-:W-:Y:S01]  /*06a0*/  VIADD R5, R7, UR4 ;  /* 0x0000000407057c36 */ /* 0x000fe20008000000 */
[----:B--2---:R-:W-:-:S04]  /*06b0*/  UIADD3 UR5, UP0, UPT, UR6, 0x1000, URZ ;  /* 0x0000100006057890 */ /* 0x004fc8000ff1e0ff */
[----:B------:R-:W-:Y:S01]  /*06c0*/  UIADD3.X UR6, UPT, UPT, URZ, UR7, URZ, UP0, !UPT ;  /* 0x00000007ff067290 */ /* 0x000fe200087fe4ff */
[----:B0-----:R-:W-:Y:S01]  /*06d0*/  IMAD R7, R10, UR4, RZ ;  /* 0x000000040a077c24 */ /* 0x001fe2000f8e02ff */
[----:B------:R-:W-:-:S10]  /*06e0*/  UMOV UR4, URZ ;  /* 0x000000ff00047c82 */ /* 0x000fd40008000000 */
.L_x_143:
        /* <DEDUP_REMOVED lines=21> */
.L_x_138:
        /* <DEDUP_REMOVED lines=9> */
[----:B--2---:R-:W-:-:S06]  /*08d0*/  DSETP.GEU.AND P2, PT, R8, R16, PT ;  /* 0x000000100800722a */ /* 0x004fcc0003f4e000 */
[----:B------:R-:W-:Y:S02]  /*08e0*/  FSEL R8, R8, R16, !P2 ;  /* 0x0000001008087208 */ /* 0x000fe40005000000 */
[----:B------:R-:W-:Y:S02]  /*08f0*/  FSEL R9, R9, R17, !P2 ;  /* 0x0000001109097208 */ /* 0x000fe40005000000 */
[----:B------:R-:W2:Y:S04]  /*0900*/  LDG.E.64 R16, desc[UR8][R20.64+-0x600] ;  /* 0xfffa000814107981 */ /* 0x000ea8000c1e1b00 */
[----:B---3--:R-:W-:-:S06]  /*0910*/  DSETP.GEU.AND P2, PT, R8, R14, PT ;  /* 0x0000000e0800722a */ /* 0x008fcc0003f4e000 */
[----:B------:R-:W-:Y:S02]  /*0920*/  FSEL R8, R8, R14, !P2 ;  /* 0x0000000e08087208 */ /* 0x000fe40005000000 */
[----:B------:R-:W-:Y:S02]  /*0930*/  FSEL R9, R9, R15, !P2 ;  /* 0x0000000f09097208 */ /* 0x000fe40005000000 */
[----:B------:R-:W3:Y:S04]  /*0940*/  LDG.E.64 R14, desc[UR8][R20.64+-0x400] ;  /* 0xfffc0008140e7981 */ /* 0x000ee8000c1e1b00 */
[----:B----4-:R-:W-:-:S06]  /*0950*/  DSETP.GEU.AND P2, PT, R8, R12, PT ;  /* 0x0000000c0800722a */ /* 0x010fcc0003f4e000 */
[----:B------:R-:W-:Y:S02]  /*0960*/  FSEL R8, R8, R12, !P2 ;  /* 0x0000000c08087208 */ /* 0x000fe40005000000 */
[----:B------:R-:W-:Y:S02]  /*0970*/  FSEL R9, R9, R13, !P2 ;  /* 0x0000000d09097208 */ /* 0x000fe40005000000 */
[----:B------:R-:W4:Y:S04]  /*0980*/  LDG.E.64 R12, desc[UR8][R20.64+-0x200] ;  /* 0xfffe0008140c7981 */ /* 0x000f28000c1e1b00 */
[----:B-----5:R-:W-:-:S06]  /*0990*/  DSETP.GEU.AND P2, PT, R8, R10, PT ;  /* 0x0000000a0800722a */ /* 0x020fcc0003f4e000 */
[----:B------:R-:W-:Y:S02]  /*09a0*/  FSEL R8, R8, R10, !P2 ;  /* 0x0000000a08087208 */ /* 0x000fe40005000000 */
[----:B------:R-:W-:Y:S02]  /*09b0*/  FSEL R9, R9, R11, !P2 ;  /* 0x0000000b09097208 */ /* 0x000fe40005000000 */
[----:B------:R-:W5:Y:S04]  /*09c0*/  LDG.E.64 R10, desc[UR8][R20.64] ;  /* 0x00000008140a7981 */ /* 0x000f68000c1e1b00 */
[----:B------:R-:W-:-:S06]  /*09d0*/  DSETP.GEU.AND P2, PT, R8, R18, PT ;  /* 0x000000120800722a */ /* 0x000fcc0003f4e000 */
[----:B------:R-:W-:Y:S02]  /*09e0*/  FSEL R8, R8, R18, !P2 ;  /* 0x0000001208087208 */ /* 0x000fe40005000000 */
[----:B------:R-:W-:Y:S02]  /*09f0*/  FSEL R9, R9, R19, !P2 ;  /* 0x0000001309097208 */ /* 0x000fe40005000000 */
[----:B------:R-:W5:Y:S04]  /*0a00*/  LDG.E.64 R18, desc[UR8][R20.64+0x200] ;  /* 0x0002000814127981 */ /* 0x000f68000c1e1b00 */
        /* <DEDUP_REMOVED lines=19> */
[----:B------:R-:W5:Y:S01]  /*0b40*/  LDG.E.64 R8, desc[UR8][R20.64+0xc00] ;  /* 0x000c000814087981 */ /* 0x000f62000c1e1b00 */
[----:B------:R-:W-:-:S05]  /*0b50*/  VIADD R28, R28, 0x10 ;  /* 0x000000101c1c7836 */ /* 0x000fca0000000000 */
[----:B------:R-:W-:Y:S01]  /*0b60*/  ISETP.NE.AND P3, PT, R28, RZ, PT ;  /* 0x000000ff1c00720c */ /* 0x000fe20003f65270 */
[----:B------:R-:W-:Y:S01]  /*0b70*/  VIADD R27, R27, 0x400 ;  /* 0x000004001b1b7836 */ /* 0x000fe20000000000 */
        /* <DEDUP_REMOVED lines=11> */
[----:B------:R-:W-:-:S06]  /*0c30*/  FSEL R11, R13, R11, !P2 ;  /* 0x0000000b0d0b7208 */ /* 0x000fcc0005000000 */
[----:B------:R-:W-:-:S06]  /*0c40*/  DSETP.GEU.AND P2, PT, R10, R8, PT ;  /* 0x000000080a00722a */ /* 0x000fcc0003f4e000 */
[----:B------:R-:W-:Y:S02]  /*0c50*/  FSEL R8, R10, R8, !P2 ;  /* 0x000000080a087208 */ /* 0x000fe40005000000 */
[----:B------:R-:W-:-:S06]  /*0c60*/  FSEL R9, R11, R9, !P2 ;  /* 0x000000090b097208 */ /* 0x000fcc0005000000 */
[----:B------:R-:W-:-:S06]  /*0c70*/  DSETP.GEU.AND P2, PT, R8, R22, PT ;  /* 0x000000160800722a */ /* 0x000fcc0003f4e000 */
[----:B------:R-:W-:Y:S02]  /*0c80*/  FSEL R8, R8, R22, !P2 ;  /* 0x0000001608087208 */ /* 0x000fe40005000000 */
[----:B------:R-:W-:Y:S01]  /*0c90*/  FSEL R9, R9, R23, !P2 ;  /* 0x0000001709097208 */ /* 0x000fe20005000000 */
[----:B------:R-:W-:Y:S06]  /*0ca0*/  @P3 BRA `(.L_x_138) ;  /* 0xfffffff800e43947 */ /* 0x000fec000383ffff */
.L_x_137:
[----:B------:R-:W-:Y:S05]  /*0cb0*/  BSYNC.RECONVERGENT B2 ;  /* 0x0000000000027941 */ /* 0x000fea0003800200 */
.L_x_136:
        /* <DEDUP_REMOVED lines=30> */
[----:B------:R-:W-:Y:S01]  /*0ea0*/  FSEL R9, R9, R15, !P2 ;  /* 0x0000000f09097208 */ /* 0x000fe20005000000 */
[----:B------:R-:W-:-:S05]  /*0eb0*/  VIADD R27, R27, 0x200 ;  /* 0x000002001b1b7836 */ /* 0x000fca0000000000 */
[----:B--2---:R-:W-:-:S06]  /*0ec0*/  DSETP.GEU.AND P2, PT, R8, R20, PT ;  /* 0x000000140800722a */ /* 0x004fcc0003f4e000 */
[----:B------:R-:W-:Y:S02]  /*0ed0*/  FSEL R8, R8, R20, !P2 ;  /* 0x0000001408087208 */ /* 0x000fe40005000000 */
[----:B------:R-:W-:-:S06]  /*0ee0*/  FSEL R9, R9, R21, !P2 ;  /* 0x0000001509097208 */ /* 0x000fcc0005000000 */
[----:B---3--:R-:W-:-:S06]  /*0ef0*/  DSETP.GEU.AND P2, PT, R8, R16, PT ;  /* 0x000000100800722a */ /* 0x008fcc0003f4e000 */
[----:B------:R-:W-:Y:S02]  /*0f00*/  FSEL R8, R8, R16, !P2 ;  /* 0x0000001008087208 */ /* 0x000fe40005000000 */
[----:B------:R-:W-:-:S06]  /*0f10*/  FSEL R9, R9, R17, !P2 ;  /* 0x0000001109097208 */ /* 0x000fcc0005000000 */
[----:B------:R-:W-:-:S06]  /*0f20*/  DSETP.GEU.AND P2, PT, R8, R28, PT ;  /* 0x0000001c0800722a */ /* 0x000fcc0003f4e000 */
[----:B------:R-:W-:Y:S02]  /*0f30*/  FSEL R8, R8, R28, !P2 ;  /* 0x0000001c08087208 */ /* 0x000fe40005000000 */
[----:B------:R-:W-:-:S07]  /*0f40*/  FSEL R9, R9, R29, !P2 ;  /* 0x0000001d09097208 */ /* 0x000fce0005000000 */
.L_x_140:
[----:B------:R-:W-:Y:S05]  /*0f50*/  BSYNC.RECONVERGENT B2 ;  /* 0x0000000000027941 */ /* 0x000fea0003800200 */
.L_x_139:
        /* <DEDUP_REMOVED lines=25> */
[----:B------:R-:W-:-:S07]  /*10f0*/  FSEL R9, R9, R19, !P2 ;  /* 0x0000001309097208 */ /* 0x000fce0005000000 */
.L_x_142:
[----:B------:R-:W-:Y:S05]  /*1100*/  BSYNC.RECONVERGENT B2 ;  /* 0x0000000000027941 */ /* 0x000fea0003800200 */
.L_x_141:
[----:B------:R-:W-:Y:S05]  /*1110*/  @!P1 BRA `(.L_x_135) ;  /* 0x00000000004c9947 */ /* 0x000fea0003800000 */
[----:B------:R-:W0:Y:S02]  /*1120*/  LDC.64 R10, c[0x0][0x388] ;  /* 0x0000e200ff0a7b82 */ /* 0x000e240000000a00 */
[----:B0-----:R-:W-:-:S05]  /*1130*/  IMAD.WIDE R10, R27, 0x8, R10 ;  /* 0x000000081b0a7825 */ /* 0x001fca00078e020a */
[----:B------:R-:W2:Y:S01]  /*1140*/  LDG.E.64 R12, desc[UR8][R10.64] ;  /* 0x000000080a0c7981 */ /* 0x000ea2000c1e1b00 */
[----:B------:R-:W-:Y:S01]  /*1150*/  ISETP.NE.AND P2, PT, R24, 0x1, PT ;  /* 0x000000011800780c */ /* 0x000fe20003f45270 */
[----:B--2---:R-:W-:-:S06]  /*1160*/  DSETP.GEU.AND P1, PT, R8, R12, PT ;  /* 0x0000000c0800722a */ /* 0x004fcc0003f2e000 */
[----:B------:R-:W-:Y:S02]  /*1170*/  FSEL R8, R8, R12, !P1 ;  /* 0x0000000c08087208 */ /* 0x000fe40004800000 */
[----:B------:R-:W-:-:S04]  /*1180*/  FSEL R9, R9, R13, !P1 ;  /* 0x0000000d09097208 */ /* 0x000fc80004800000 */
[----:B------:R-:W-:Y:S05]  /*1190*/  @!P2 BRA `(.L_x_135) ;  /* 0x00000000002ca947 */ /* 0x000fea0003800000 */
[----:B------:R-:W-:Y:S01]  /*11a0*/  ISETP.NE.AND P2, PT, R24, 0x2, PT ;  /* 0x000000021800780c */ /* 0x000fe20003f45270 */
[----:B------:R-:W2:-:S12]  /*11b0*/  LDG.E.64 R12, desc[UR8][R10.64+0x200] ;  /* 0x000200080a0c7981 */ /* 0x000e98000c1e1b00 */
[----:B------:R-:W3:Y:S01]  /*11c0*/  @P2 LDG.E.64 R14, desc[UR8][R10.64+0x400] ;  /* 0x000400080a0e2981 */ /* 0x000ee2000c1e1b00 */
[----:B--2---:R-:W-:-:S06]  /*11d0*/  DSETP.GEU.AND P1, PT, R8, R12, PT ;  /* 0x0000000c0800722a */ /* 0x004fcc0003f2e000 */
[----:B------:R-:W-:Y:S02]  /*11e0*/  FSEL R8, R8, R12, !P1 ;  /* 0x0000000c08087208 */ /* 0x000fe40004800000 */
[----:B------:R-:W-:-:S06]  /*11f0*/  FSEL R9, R9, R13, !P1 ;  /* 0x0000000d09097208 */ /* 0x000fcc0004800000 */
[----:B---3--:R-:W-:-:S06]  /*1200*/  @P2 DSETP.GEU.AND P1, PT, R8, R14, PT ;  /* 0x0000000e0800222a */ /* 0x008fcc0003f2e000 */
[----:B------:R-:W-:Y:S02]  /*1210*/  @P2 FSEL R12, R8, R14, !P1 ;  /* 0x0000000e080c2208 */ /* 0x000fe40004800000 */
[----:B------:R-:W-:-:S03]  /*1220*/  @P2 FSEL R15, R9, R15, !P1 ;  /* 0x0000000f090f2208 */ /* 0x000fc60004800000 */
[----:B------:R-:W-:Y:S02]  /*1230*/  @P2 IMAD.MOV.U32 R8, RZ, RZ, R12 ;  /* 0x000000ffff082224 */ /* 0x000fe400078e000c */
[----:B------:R-:W-:-:S07]  /*1240*/  @P2 IMAD.MOV.U32 R9, RZ, RZ, R15 ;  /* 0x000000ffff092224 */ /* 0x000fce00078e000f */
.L_x_135:
[----:B------:R-:W-:Y:S05]  /*1250*/  BSYNC.RECONVERGENT B1 ;  /* 0x0000000000017941 */ /* 0x000fea0003800200 */
.L_x_134:
[----:B------:R-:W-:Y:S01]  /*1260*/  UIADD3 UR4, UPT, UPT, UR4, 0x1, URZ ;  /* 0x0000000104047890 */ /* 0x000fe2000fffe0ff */
[----:B------:R-:W-:Y:S11]  /*1270*/  @!P0 BRA `(.L_x_143) ;  /* 0xfffffff4001c8947 */ /* 0x000ff6000383ffff */
.L_x_128:
[----:B------:R-:W-:Y:S05]  /*1280*/  BSYNC.RECONVERGENT B0 ;  /* 0x0000000000007941 */ /* 0x000fea0003800200 */
.L_x_126:
        /* <DEDUP_REMOVED lines=11> */
[----:B0-----:R-:W0:Y:S02]  /*1340*/  LDS.64 R8, [R5+0x100] ;  /* 0x0001000005087984 */ /* 0x001e240000000a00 */
[----:B0-----:R-:W-:-:S06]  /*1350*/  DSETP.GEU.AND P1, PT, R6, R8, PT ;  /* 0x000000080600722a */ /* 0x001fcc0003f2e000 */
[----:B------:R-:W-:Y:S02]  /*1360*/  FSEL R10, R6, R8, !P1 ;  /* 0x00000008060a7208 */ /* 0x000fe40004800000 */
[----:B------:R-:W-:-:S05]  /*1370*/  FSEL R11, R7, R9, !P1 ;  /* 0x00000009070b7208 */ /* 0x000fca0004800000 */
[----:B------:R-:W-:Y:S04]  /*1380*/  STS.64 [R5], R10 ;  /* 0x0000000a05007388 */ /* 0x000fe80000000a00 */
[----:B------:R-:W-:Y:S04]  /*1390*/  LDS.64 R6, [R5] ;  /* 0x0000000005067984 */ /* 0x000fe80000000a00 */
[----:B------:R-:W0:Y:S02]  /*13a0*/  LDS.64 R8, [R5+0x80] ;  /* 0x0000800005087984 */ /* 0x000e240000000a00 */
        /* <DEDUP_REMOVED lines=27> */
[----:B------:R1:W-:Y:S02]  /*1560*/  STS.64 [R5], R6 ;  /* 0x0000000605007388 */ /* 0x0003e40000000a00 */
.L_x_145:
[----:B------:R-:W-:Y:S05]  /*1570*/  BSYNC.RECONVERGENT B0 ;  /* 0x0000000000007941 */ /* 0x000fea0003800200 */
.L_x_144:
[----:B------:R-:W-:Y:S06]  /*1580*/  BAR.SYNC.DEFER_BLOCKING 0x0 ;  /* 0x0000000000007b1d */ /* 0x000fec0000010000 */
[----:B------:R-:W-:Y:S05]  /*1590*/  @P0 EXIT ;  /* 0x000000000000094d */ /* 0x000fea0003800000 */
[----:B01----:R-:W0:Y:S01]  /*15a0*/  LDS.64 R4, [UR4] ;  /* 0x00000004ff047984 */ /* 0x003e220008000a00 */
[----:B------:R-:W3:Y:S02]  /*15b0*/  LDC.64 R6, c[0x0][0x398] ;  /* 0x0000e600ff067b82 */ /* 0x000ee40000000a00 */
[----:B---3--:R-:W-:-:S05]  /*15c0*/  IMAD.WIDE.U32 R2, R3, 0x8, R6 ;  /* 0x0000000803027825 */ /* 0x008fca00078e0006 */
[----:B0-----:R-:W-:Y:S01]  /*15d0*/  STG.E.64 desc[UR8][R2.64], R4 ;  /* 0x0000000402007986 */ /* 0x001fe2000c101b08 */
[----:B------:R-:W-:Y:S05]  /*15e0*/  EXIT ;  /* 0x000000000000794d */ /* 0x000fea0003800000 */
.L_x_146:
        /* <DEDUP_REMOVED lines=9> */
.L_x_300:


//--------------------- .text._Z14_minimum_32_21iPfiiS_ --------------------------
	.section	.text._Z14_minimum_32_21iPfiiS_,"ax",@progbits
	.align	128
        .global         _Z14_minimum_32_21iPfiiS_
        .type           _Z14_minimum_32_21iPfiiS_,@function
        .size           _Z14_minimum_32_21iPfiiS_,(.L_x_301 - _Z14_minimum_32_21iPfiiS_)
        .other          _Z14_minimum_32_21iPfiiS_,@"STO_CUDA_ENTRY STV_DEFAULT"
_Z14_minimum_32_21iPfiiS_:
.text._Z14_minimum_32_21iPfiiS_:
[----:B------:R-:W-:Y:S01]  /*0000*/  LDC R1, c[0x0][0x37c] ;  /* 0x0000df00ff017b82 */ /* 0x000fe20000000800 */
[----:B------:R-:W0:Y:S01]  /*0010*/  LDCU UR4, c[0x0][0x390] ;  /* 0x00007200ff0477ac */ /* 0x000e220008000800 */
[----:B------:R-:W1:Y:S01]  /*0020*/  S2R R0, SR_TID.X ;  /* 0x0000000000007919 */ /* 0x000e620000002100 */
[----:B------:R-:W-:Y:S01]  /*0030*/  BSSY.RECONVERGENT B0, `(.L_x_147) ;  /* 0x00000fb000007945 */ /* 0x000fe20003800200 */
[----:B------:R-:W-:Y:S01]  /*0040*/  IMAD.MOV.U32 R13, RZ, RZ, 0x7f800000 ;  /* 0x7f800000ff0d7424 */ /* 0x000fe200078e00ff */
        /* <DEDUP_REMOVED lines=27> */
[----:B------:R-:W-:Y:S02]  /*0200*/  IMAD.MOV.U32 R13, RZ, RZ, 0x7f800000 ;  /* 0x7f800000ff0d7424 */ /* 0x000fe400078e00ff */
        /* <DEDUP_REMOVED lines=17> */
[----:B------:R-:W-:-:S03]  /*0320*/  IMAD.MOV.U32 R13, RZ, RZ, 0x7f800000 ;  /* 0x7f800000ff0d7424 */ /* 0x000fc600078e00ff */
[----:B------:R-:W-:-:S05]  /*0330*/  LOP3.LUT R4, R4, 0x3, RZ, 0xc0, !PT ;  /* 0x0000000304047812 */ /* 0x000fca00078ec0ff */
[----:B------:R-:W-:-:S07]  /*0340*/  IMAD.MOV R4, RZ, RZ, -R4 ;  /* 0x000000ffff047224 */ /* 0x000fce00078e0a04 */
.L_x_152:
[----:B0-----:R-:W-:-:S06]  /*0350*/  IMAD.WIDE R8, R3, 0x4, R10 ;  /* 0x0000000403087825 */ /* 0x001fcc00078e020a */
[----:B------:R-:W2:Y:S01]  /*0360*/  LDG.E R8, desc[UR8][R8.64] ;  /* 0x0000000808087981 */ /* 0x000ea2000c1e1900 */
[----:B------:R-:W-:Y:S02]  /*0370*/  VIADD R4, R4, 0x1 ;  /* 0x0000000104047836 */ /* 0x000fe40000000000 */
[----:B------:R-:W-:-:S03]  /*0380*/  IMAD.IADD R3, R2, 0x1, R3 ;  /* 0x0000000102037824 */ /* 0x000fc600078e0203 */
[----:B------:R-:W-:Y:S02]  /*0390*/  ISETP.NE.AND P1, PT, R4, RZ, PT ;  /* 0x000000ff0400720c */ /* 0x000fe40003f25270 */
[----:B--2---:R-:W-:-:S04]  /*03a0*/  FSETP.GEU.AND P0, PT, R13, R8, PT ;  /* 0x000000080d00720b */ /* 0x004fc80003f0e000 */
[----:B------:R-:W-:-:S07]  /*03b0*/  FSEL R13, R13, R8, !P0 ;  /* 0x000000080d0d7208 */ /* 0x000fce0004000000 */
[----:B------:R-:W-:Y:S05]  /*03c0*/  @P1 BRA `(.L_x_152) ;  /* 0xfffffffc00e01947 */ /* 0x000fea000383ffff */
.L_x_151:
[----:B------:R-:W-:Y:S05]  /*03d0*/  BSYNC.RECONVERGENT B1 ;  /* 0x0000000000017941 */ /* 0x000fea0003800200 */
.L_x_150:
[----:B------:R-:W-:Y:S05]  /*03e0*/  @!P2 BRA `(.L_x_149) ;  /* 0x0000000800fca947 */ /* 0x000fea0003800000 */
[----:B------:R-:W-:Y:S01]  /*03f0*/  BSSY.RECONVERGENT B1, `(.L_x_153) ;  /* 0x0000015000017945 */ /* 0x000fe20003800200 */
.L_x_154:
[----:B------:R-:W-:-:S05]  /*0400*/  IMAD.WIDE R16, R3, 0x4, R6 ;  /* 0x0000000403107825 */ /* 0x000fca00078e0206 */
[----:B------:R-:W2:Y:S01]  /*0410*/  LDG.E R4, desc[UR8][R16.64] ;  /* 0x0000000810047981 */ /* 0x000ea2000c1e1900 */
[----:B------:R-:W-:-:S05]  /*0420*/  IMAD.WIDE R8, R2, 0x4, R16 ;  /* 0x0000000402087825 */ /* 0x000fca00078e0210 */
[----:B------:R-:W3:Y:S01]  /*0430*/  LDG.E R19, desc[UR8][R8.64] ;  /* 0x0000000808137981 */ /* 0x000ee2000c1e1900 */
[----:B------:R-:W-:-:S05]  /*0440*/  IMAD.WIDE R10, R2, 0x4, R8 ;  /* 0x00000004020a7825 */ /* 0x000fca00078e0208 */
[----:B------:R-:W4:Y:S01]  /*0450*/  LDG.E R21, desc[UR8][R10.64] ;  /* 0x000000080a157981 */ /* 0x000f22000c1e1900 */
[----:B------:R-:W-:-:S06]  /*0460*/  IMAD.WIDE R14, R2, 0x4, R10 ;  /* 0x00000004020e7825 */ /* 0x000fcc00078e020a */
[----:B------:R-:W5:Y:S01]  /*0470*/  LDG.E R15, desc[UR8][R14.64] ;  /* 0x000000080e0f7981 */ /* 0x000f62000c1e1900 */
[----:B------:R-:W-:-:S04]  /*0480*/  IADD3 R3, PT, PT, R2, R3, R2 ;  /* 0x0000000302037210 */ /* 0x000fc80007ffe002 */
[----:B------:R-:W-:-:S04]  /*0490*/  IADD3 R3, PT, PT, R2, R3, R2 ;  /* 0x0000000302037210 */ /* 0x000fc80007ffe002 */
[----:B------:R-:W-:Y:S02]  /*04a0*/  ISETP.GE.AND P1, PT, R3, UR4, PT ;  /* 0x0000000403007c0c */ /* 0x000fe4000bf26270 */
[----:B--2---:R-:W-:-:S04]  /*04b0*/  FSETP.GEU.AND P0, PT, R13, R4, PT ;  /* 0x000000040d00720b */ /* 0x004fc80003f0e000 */
[----:B------:R-:W-:-:S04]  /*04c0*/  FSEL R4, R13, R4, !P0 ;  /* 0x000000040d047208 */ /* 0x000fc80004000000 */
[----:B---3--:R-:W-:-:S04]  /*04d0*/  FSETP.GEU.AND P0, PT, R4, R19, PT ;  /* 0x000000130400720b */ /* 0x008fc80003f0e000 */
[----:B------:R-:W-:-:S04]  /*04e0*/  FSEL R4, R4, R19, !P0 ;  /* 0x0000001304047208 */ /* 0x000fc80004000000 */
[----:B----4-:R-:W-:-:S04]  /*04f0*/  FSETP.GEU.AND P0, PT, R4, R21, PT ;  /* 0x000000150400720b */ /* 0x010fc80003f0e000 */
[----:B------:R-:W-:-:S04]  /*0500*/  FSEL R4, R4, R21, !P0 ;  /* 0x0000001504047208 */ /* 0x000fc80004000000 */
[----:B-----5:R-:W-:-:S04]  /*0510*/  FSETP.GEU.AND P0, PT, R4, R15, PT ;  /* 0x0000000f0400720b */ /* 0x020fc80003f0e000 */
[----:B------:R-:W-:Y:S01]  /*0520*/  FSEL R13, R4, R15, !P0 ;  /* 0x0000000f040d7208 */ /* 0x000fe20004000000 */
[----:B------:R-:W-:Y:S08]  /*0530*/  @!P1 BRA `(.L_x_154) ;  /* 0xfffffffc00b09947 */ /* 0x000ff0000383ffff */
[----:B------:R-:W-:Y:S05]  /*0540*/  BSYNC.RECONVERGENT B1 ;  /* 0x0000000000017941 */ /* 0x000fea0003800200 */
.L_x_153:
[----:B------:R-:W-:Y:S05]  /*0550*/  BRA `(.L_x_149) ;  /* 0x0000000800a07947 */ /* 0x000fea0003800000 */
.L_x_148:
[----:B------:R-:W0:Y:S02]  /*0560*/  LDCU UR5, c[0x0][0x380] ;  /* 0x00007000ff0577ac */ /* 0x000e240008000800 */
[----:B0-----:R-:W-:-:S09]  /*0570*/  UISETP.GE.AND UP0, UPT, UR5, 0x1, UPT ;  /* 0x000000010500788c */ /* 0x001fd2000bf06270 */
[----:B------:R-:W-:Y:S05]  /*0580*/  BRA.U !UP0, `(.L_x_149) ;  /* 0x0000000908947547 */ /* 0x000fea000b800000 */
[----:B------:R-:W0:Y:S01]  /*0590*/  LDC R9, c[0x0][0x394] ;  /* 0x0000e500ff097b82 */ /* 0x000e220000000800 */
[----:B------:R-:W2:Y:S01]  /*05a0*/  LDCU.64 UR6, c[0x0][0x388] ;  /* 0x00007100ff0677ac */ /* 0x000ea20008000a00 */
[----:B---3--:R-:W-:Y:S02]  /*05b0*/  IMAD R3, R5, UR4, RZ ;  /* 0x0000000405037c24 */ /* 0x008fe4000f8e02ff */
[----:B------:R-:W-:Y:S02]  /*05c0*/  IMAD.MOV.U32 R13, RZ, RZ, 0x7f800000 ;  /* 0x7f800000ff0d7424 */ /* 0x000fe400078e00ff */
[----:B-1----:R-:W-:Y:S01]  /*05d0*/  IMAD.IADD R6, R3, 0x1, R0 ;  /* 0x0000000103067824 */ /* 0x002fe200078e0200 */
[----:B------:R-:W-:Y:S01]  /*05e0*/  LOP3.LUT R8, RZ, R3, RZ, 0x33, !PT ;  /* 0x00000003ff087212 */ /* 0x000fe200078e33ff */
[----:B------:R-:W-:Y:S02]  /*05f0*/  IMAD.MOV.U32 R4, RZ, RZ, RZ ;  /* 0x000000ffff047224 */ /* 0x000fe400078e00ff */
[----:B------:R-:W-:-:S02]  /*0600*/  VIADD R11, R6, 0x40 ;  /* 0x00000040060b7836 */ /* 0x000fc40000000000 */
[----:B------:R-:W-:Y:S01]  /*0610*/  VIADD R7, R3, UR4 ;  /* 0x0000000403077c36 */ /* 0x000fe20008000000 */
[----:B--2---:R-:W-:-:S04]  /*0620*/  UIADD3 UR5, UP0, UPT, UR6, 0x800, URZ ;  /* 0x0000080006057890 */ /* 0x004fc8000ff1e0ff */
[----:B------:R-:W-:Y:S01]  /*0630*/  UIADD3.X UR6, UPT, UPT, URZ, UR7, URZ, UP0, !UPT ;  /* 0x00000007ff067290 */ /* 0x000fe200087fe4ff */
[----:B0-----:R-:W-:Y:S01]  /*0640*/  IMAD R9, R9, UR4, RZ ;  /* 0x0000000409097c24 */ /* 0x001fe2000f8e02ff */
[----:B------:R-:W-:-:S10]  /*0650*/  UMOV UR4, URZ ;  /* 0x000000ff00047c82 */ /* 0x000fd40008000000 */
.L_x_164:
        /* <DEDUP_REMOVED lines=21> */
.L_x_159:
        /* <DEDUP_REMOVED lines=14> */
[----:B--2---:R-:W-:-:S04]  /*0890*/  FSETP.GEU.AND P2, PT, R13, R24, PT ;  /* 0x000000180d00720b */ /* 0x004fc80003f4e000 */
[----:B------:R-:W-:Y:S02]  /*08a0*/  FSEL R24, R13, R24, !P2 ;  /* 0x000000180d187208 */ /* 0x000fe40005000000 */
[----:B------:R-:W2:Y:S02]  /*08b0*/  LDG.E R13, desc[UR8][R2.64+0x300] ;  /* 0x00030008020d7981 */ /* 0x000ea4000c1e1900 */
[----:B---3--:R-:W-:-:S04]  /*08c0*/  FSETP.GEU.AND P2, PT, R24, R25, PT ;  /* 0x000000191800720b */ /* 0x008fc80003f4e000 */
[----:B------:R-:W-:Y:S02]  /*08d0*/  FSEL R28, R24, R25, !P2 ;  /* 0x00000019181c7208 */ /* 0x000fe40005000000 */
[----:B------:R-:W3:Y:S02]  /*08e0*/  LDG.E R24, desc[UR8][R2.64+0x400] ;  /* 0x0004000802187981 */ /* 0x000ee4000c1e1900 */
[----:B----4-:R-:W-:-:S04]  /*08f0*/  FSETP.GEU.AND P2, PT, R28, R23, PT ;  /* 0x000000171c00720b */ /* 0x010fc80003f4e000 */
[----:B------:R-:W-:Y:S02]  /*0900*/  FSEL R25, R28, R23, !P2 ;  /* 0x000000171c197208 */ /* 0x000fe40005000000 */
[----:B------:R-:W4:Y:S02]  /*0910*/  LDG.E R23, desc[UR8][R2.64+0x500] ;  /* 0x0005000802177981 */ /* 0x000f24000c1e1900 */
[----:B-----5:R-:W-:-:S04]  /*0920*/  FSETP.GEU.AND P2, PT, R25, R22, PT ;  /* 0x000000161900720b */ /* 0x020fc80003f4e000 */
[----:B------:R-:W-:Y:S02]  /*0930*/  FSEL R28, R25, R22, !P2 ;  /* 0x00000016191c7208 */ /* 0x000fe40005000000 */
[----:B------:R-:W5:Y:S04]  /*0940*/  LDG.E R22, desc[UR8][R2.64+0x600] ;  /* 0x0006000802167981 */ /* 0x000f68000c1e1900 */
[----:B------:R-:W5:Y:S01]  /*0950*/  LDG.E R25, desc[UR8][R2.64+0x700] ;  /* 0x0007000802197981 */ /* 0x000f62000c1e1900 */
[-C--:B------:R-:W-:Y:S01]  /*0960*/  FSETP.GEU.AND P2, PT, R28, R15.reuse, PT ;  /* 0x0000000f1c00720b */ /* 0x080fe20003f4e000 */
[----:B------:R-:W-:Y:S02]  /*0970*/  VIADD R14, R14, 0x10 ;  /* 0x000000100e0e7836 */ /* 0x000fe40000000000 */
[----:B------:R-:W-:Y:S01]  /*0980*/  VIADD R12, R12, 0x400 ;  /* 0x000004000c0c7836 */ /* 0x000fe20000000000 */
[----:B------:R-:W-:-:S02]  /*0990*/  FSEL R15, R28, R15, !P2 ;  /* 0x0000000f1c0f7208 */ /* 0x000fc40005000000 */
[----:B------:R-:W-:Y:S02]  /*09a0*/  ISETP.NE.AND P3, PT, R14, RZ, PT ;  /* 0x000000ff0e00720c */ /* 0x000fe40003f65270 */
[----:B------:R-:W-:-:S04]  /*09b0*/  FSETP.GEU.AND P2, PT, R15, R16, PT ;  /* 0x000000100f00720b */ /* 0x000fc80003f4e000 */
[----:B------:R-:W-:-:S04]  /*09c0*/  FSEL R16, R15, R16, !P2 ;  /* 0x000000100f107208 */ /* 0x000fc80005000000 */
        /* <DEDUP_REMOVED lines=10> */
[----:B--2---:R-:W-:-:S04]  /*0a70*/  FSETP.GEU.AND P2, PT, R20, R13, PT ;  /* 0x0000000d1400720b */ /* 0x004fc80003f4e000 */
[----:B------:R-:W-:-:S04]  /*0a80*/  FSEL R13, R20, R13, !P2 ;  /* 0x0000000d140d7208 */ /* 0x000fc80005000000 */
[----:B---3--:R-:W-:-:S04]  /*0a90*/  FSETP.GEU.AND P2, PT, R13, R24, PT ;  /* 0x000000180d00720b */ /* 0x008fc80003f4e000 */
[----:B------:R-:W-:-:S04]  /*0aa0*/  FSEL R24, R13, R24, !P2 ;  /* 0x000000180d187208 */ /* 0x000fc80005000000 */
[----:B----4-:R-:W-:-:S04]  /*0ab0*/  FSETP.GEU.AND P2, PT, R24, R23, PT ;  /* 0x000000171800720b */ /* 0x010fc80003f4e000 */
[----:B------:R-:W-:-:S04]  /*0ac0*/  FSEL R23, R24, R23, !P2 ;  /* 0x0000001718177208 */ /* 0x000fc80005000000 */
[----:B-----5:R-:W-:-:S04]  /*0ad0*/  FSETP.GEU.AND P2, PT, R23, R22, PT ;  /* 0x000000161700720b */ /* 0x020fc80003f4e000 */
[----:B------:R-:W-:-:S04]  /*0ae0*/  FSEL R22, R23, R22, !P2 ;  /* 0x0000001617167208 */ /* 0x000fc80005000000 */
[----:B------:R-:W-:-:S04]  /*0af0*/  FSETP.GEU.AND P2, PT, R22, R25, PT ;  /* 0x000000191600720b */ /* 0x000fc80003f4e000 */
[----:B------:R-:W-:Y:S01]  /*0b00*/  FSEL R13, R22, R25, !P2 ;  /* 0x00000019160d7208 */ /* 0x000fe20005000000 */
[----:B------:R-:W-:Y:S08]  /*0b10*/  @P3 BRA `(.L_x_159) ;  /* 0xfffffffc00243947 */ /* 0x000ff0000383ffff */
.L_x_158:
[----:B------:R-:W-:Y:S05]  /*0b20*/  BSYNC.RECONVERGENT B2 ;  /* 0x0000000000027941 */ /* 0x000fea0003800200 */
.L_x_157:
        /* <DEDUP_REMOVED lines=32> */
[----:B------:R-:W-:-:S09]  /*0d30*/  FSEL R13, R13, R15, !P2 ;  /* 0x0000000f0d0d7208 */ /* 0x000fd20005000000 */
.L_x_161:
[----:B------:R-:W-:Y:S05]  /*0d40*/  BSYNC.RECONVERGENT B2 ;  /* 0x0000000000027941 */ /* 0x000fea0003800200 */
.L_x_160:
        /* <DEDUP_REMOVED lines=21> */
[----:B------:R-:W-:-:S09]  /*0ea0*/  FSEL R13, R10, R21, !P2 ;  /* 0x000000150a0d7208 */ /* 0x000fd20005000000 */
.L_x_163:
[----:B------:R-:W-:Y:S05]  /*0eb0*/  BSYNC.RECONVERGENT B2 ;  /* 0x0000000000027941 */ /* 0x000fea0003800200 */
.L_x_162:
[----:B------:R-:W-:Y:S05]  /*0ec0*/  @!P1 BRA `(.L_x_156) ;  /* 0x0000000000389947 */ /* 0x000fea0003800000 */
[----:B------:R-:W0:Y:S02]  /*0ed0*/  LDC.64 R2, c[0x0][0x388] ;  /* 0x0000e200ff027b82 */ /* 0x000e240000000a00 */
[----:B0-----:R-:W-:-:S05]  /*0ee0*/  IMAD.WIDE R2, R12, 0x4, R2 ;  /* 0x000000040c027825 */ /* 0x001fca00078e0202 */
[----:B------:R-:W2:Y:S01]  /*0ef0*/  LDG.E R10, desc[UR8][R2.64] ;  /* 0x00000008020a7981 */ /* 0x000ea2000c1e1900 */
[----:B------:R-:W-:Y:S02]  /*0f00*/  ISETP.NE.AND P2, PT, R15, 0x1, PT ;  /* 0x000000010f00780c */ /* 0x000fe40003f45270 */
[----:B--2---:R-:W-:-:S04]  /*0f10*/  FSETP.GEU.AND P1, PT, R13, R10, PT ;  /* 0x0000000a0d00720b */ /* 0x004fc80003f2e000 */
[----:B------:R-:W-:-:S07]  /*0f20*/  FSEL R13, R13, R10, !P1 ;  /* 0x0000000a0d0d7208 */ /* 0x000fce0004800000 */
[----:B------:R-:W-:Y:S05]  /*0f30*/  @!P2 BRA `(.L_x_156) ;  /* 0x00000000001ca947 */ /* 0x000fea0003800000 */
[----:B------:R-:W-:Y:S01]  /*0f40*/  ISETP.NE.AND P2, PT, R15, 0x2, PT ;  /* 0x000000020f00780c */ /* 0x000fe20003f45270 */
[----:B------:R-:W2:-:S12]  /*0f50*/  LDG.E R10, desc[UR8][R2.64+0x100] ;  /* 0x00010008020a7981 */ /* 0x000e98000c1e1900 */
[----:B------:R-:W3:Y:S01]  /*0f60*/  @P2 LDG.E R12, desc[UR8][R2.64+0x200] ;  /* 0x00020008020c2981 */ /* 0x000ee2000c1e1900 */
[----:B--2---:R-:W-:-:S04]  /*0f70*/  FSETP.GEU.AND P1, PT, R13, R10, PT ;  /* 0x0000000a0d00720b */ /* 0x004fc80003f2e000 */
[----:B------:R-:W-:-:S04]  /*0f80*/  FSEL R13, R13, R10, !P1 ;  /* 0x0000000a0d0d7208 */ /* 0x000fc80004800000 */
[----:B---3--:R-:W-:-:S04]  /*0f90*/  @P2 FSETP.GEU.AND P1, PT, R13, R12, PT ;  /* 0x0000000c0d00220b */ /* 0x008fc80003f2e000 */
[----:B------:R-:W-:-:S09]  /*0fa0*/  @P2 FSEL R13, R13, R12, !P1 ;  /* 0x0000000c0d0d2208 */ /* 0x000fd20004800000 */
.L_x_156:
[----:B------:R-:W-:Y:S05]  /*0fb0*/  BSYNC.RECONVERGENT B1 ;  /* 0x0000000000017941 */ /* 0x000fea0003800200 */
.L_x_155:
[----:B------:R-:W-:Y:S01]  /*0fc0*/  UIADD3 UR4, UPT, UPT, UR4, 0x1, URZ ;  /* 0x0000000104047890 */ /* 0x000fe2000fffe0ff */
[----:B------:R-:W-:Y:S11]  /*0fd0*/  @!P0 BRA `(.L_x_164) ;  /* 0xfffffff400a08947 */ /* 0x000ff6000383ffff */
.L_x_149:
[----:B------:R-:W-:Y:S05]  /*0fe0*/  BSYNC.RECONVERGENT B0 ;  /* 0x0000000000007941 */ /* 0x000fea0003800200 */
.L_x_147:
        /* <DEDUP_REMOVED lines=12> */
[----:B-1----:R-:W-:-:S04]  /*10b0*/  FSETP.GEU.AND P1, PT, R2, R3, PT ;  /* 0x000000030200720b */ /* 0x002fc80003f2e000 */
[----:B------:R-:W-:-:S05]  /*10c0*/  FSEL R3, R2, R3, !P1 ;  /* 0x0000000302037208 */ /* 0x000fca0004800000 */
[----:B------:R-:W-:Y:S04]  /*10d0*/  STS [R0], R3 ;  /* 0x0000000300007388 */ /* 0x000fe80000000800 */
        /* <DEDUP_REMOVED lines=24> */
[----:B------:R1:W-:Y:S04]  /*1260*/  STS [R0], R9 ;  /* 0x0000000900007388 */ /* 0x0003e80000000800 */
.L_x_166:
[----:B------:R-:W-:Y:S05]  /*1270*/  BSYNC.RECONVERGENT B0 ;  /* 0x0000000000007941 */ /* 0x000fea0003800200 */
.L_x_165:
[----:B------:R-:W-:Y:S06]  /*1280*/  BAR.SYNC.DEFER_BLOCKING 0x0 ;  /* 0x0000000000007b1d */ /* 0x000fec0000010000 */
[----:B------:R-:W-:Y:S05]  /*1290*/  @P0 EXIT ;  /* 0x000000000000094d */ /* 0x000fea0003800000 */
[----:B------:R-:W2:Y:S01]  /*12a0*/  LDS R7, [UR4] ;  /* 0x00000004ff077984 */ /* 0x000ea20008000800 */
[----:B------:R-:W3:Y:S02]  /*12b0*/  LDC.64 R2, c[0x0][0x398] ;  /* 0x0000e600ff027b82 */ /* 0x000ee40000000a00 */
[----:B---3--:R-:W-:-:S05]  /*12c0*/  IMAD.WIDE.U32 R2, R5, 0x4, R2 ;  /* 0x0000000405027825 */ /* 0x008fca00078e0002 */
[----:B--2---:R-:W-:Y:S01]  /*12d0*/  STG.E desc[UR8][R2.64], R7 ;  /* 0x0000000702007986 */ /* 0x004fe2000c101908 */
[----:B------:R-:W-:Y:S05]  /*12e0*/  EXIT ;  /* 0x000000000000794d */ /* 0x000fea0003800000 */
.L_x_167:
        /* <DEDUP_REMOVED lines=9> */
.L_x_301:


//--------------------- .text._Z14_maximum_64_21iPdiiS_ --------------------------
	.section	.text._Z14_maximum_64_21iPdiiS_,"ax",@progbits
	.align	128
        .global         _Z14_maximum_64_21iPdiiS_
        .type           _Z14_maximum_64_21iPdiiS_,@function
        .size           _Z14_maximum_64_21iPdiiS_,(.L_x_302 - _Z14_maximum_64_21iPdiiS_)
        .other          _Z14_maximum_64_21iPdiiS_,@"STO_CUDA_ENTRY STV_DEFAULT"
_Z14_maximum_64_21iPdiiS_:
.text._Z14_maximum_64_21iPdiiS_:
[----:B------:R-:W-:Y:S01]  /*0000*/  LDC R1, c[0x0][0x37c] ;  /* 0x0000df00ff017b82 */ /* 0x000fe20000000800 */
[----:B------:R-:W0:Y:S01]  /*0010*/  LDCU UR4, c[0x0][0x390] ;  /* 0x00007200ff0477ac */ /* 0x000e220008000800 */
[----:B------:R-:W1:Y:S01]  /*0020*/  S2R R0, SR_TID.X ;  /* 0x0000000000007919 */ /* 0x000e620000002100 */
[----:B------:R-:W-:Y:S01]  /*0030*/  BSSY.RECONVERGENT B0, `(.L_x_168) ;  /* 0x0000125000007945 */ /* 0x000fe20003800200 */
[----:B------:R-:W-:Y:S01]  /*0040*/  IMAD.MOV.U32 R8, RZ, RZ, 0x0 ;  /* 0x00000000ff087424 */ /* 0x000fe200078e00ff */
[----:B------:R-:W2:Y:S01]  /*0050*/  LDCU.64 UR8, c[0x0][0x358] ;  /* 0x00006b00ff0877ac */ /* 0x000ea20008000a00 */
[----:B------:R-:W3:Y:S01]  /*0060*/  S2R R3, SR_CTAID.X ;  /* 0x0000000000037919 */ /* 0x000ee20000002500 */
[----:B------:R-:W-:Y:S01]  /*0070*/  IMAD.MOV.U32 R9, RZ, RZ, -0x100000 ;  /* 0xfff00000ff097424 */ /* 0x000fe200078e00ff */
        /* <DEDUP_REMOVED lines=36> */
[----:B------:R-:W-:-:S03]  /*02c0*/  IMAD.MOV.U32 R9, RZ, RZ, -0x100000 ;  /* 0xfff00000ff097424 */ /* 0x000fc600078e00ff */
        /* <DEDUP_REMOVED lines=8> */
[----:B------:R-:W-:Y:S01]  /*0350*/  IMAD.MOV.U32 R9, RZ, RZ, -0x100000 ;  /* 0xfff00000ff097424 */ /* 0x000fe200078e00ff */
[----:B------:R-:W-:-:S05]  /*0360*/  LOP3.LUT R6, R6, 0x3, RZ, 0xc0, !PT ;  /* 0x0000000306067812 */ /* 0x000fca00078ec0ff */
[----:B------:R-:W-:-:S07]  /*0370*/  IMAD.MOV R6, RZ, RZ, -R6 ;  /* 0x000000ffff067224 */ /* 0x000fce00078e0a06 */
.L_x_173:
[----:B0-----:R-:W-:-:S06]  /*0380*/  IMAD.WIDE R12, R7, 0x8, R10 ;  /* 0x00000008070c7825 */ /* 0x001fcc00078e020a */
[----:B------:R-:W2:Y:S01]  /*0390*/  LDG.E.64 R12, desc[UR8][R12.64] ;  /* 0x000000080c0c7981 */ /* 0x000ea2000c1e1b00 */
[----:B------:R-:W-:Y:S02]  /*03a0*/  VIADD R6, R6, 0x1 ;  /* 0x0000000106067836 */ /* 0x000fe40000000000 */
[----:B------:R-:W-:-:S03]  /*03b0*/  IMAD.IADD R7, R2, 0x1, R7 ;  /* 0x0000000102077824 */ /* 0x000fc600078e0207 */
[----:B------:R-:W-:Y:S01]  /*03c0*/  ISETP.NE.AND P1, PT, R6, RZ, PT ;  /* 0x000000ff0600720c */ /* 0x000fe20003f25270 */
[----:B--2---:R-:W-:-:S06]  /*03d0*/  DSETP.GT.AND P0, PT, R8, R12, PT ;  /* 0x0000000c0800722a */ /* 0x004fcc0003f04000 */
[----:B------:R-:W-:Y:S02]  /*03e0*/  FSEL R8, R8, R12, P0 ;  /* 0x0000000c08087208 */ /* 0x000fe40000000000 */
[----:B------:R-:W-:-:S04]  /*03f0*/  FSEL R9, R9, R13, P0 ;  /* 0x0000000d09097208 */ /* 0x000fc80000000000 */
[----:B------:R-:W-:Y:S05]  /*0400*/  @P1 BRA `(.L_x_173) ;  /* 0xfffffffc00dc1947 */ /* 0x000fea000383ffff */
.L_x_172:
[----:B------:R-:W-:Y:S05]  /*0410*/  BSYNC.RECONVERGENT B1 ;  /* 0x0000000000017941 */ /* 0x000fea0003800200 */
.L_x_171:
[----:B------:R-:W-:Y:S05]  /*0420*/  @!P2 BRA `(.L_x_170) ;  /* 0x0000000c0094a947 */ /* 0x000fea0003800000 */
[----:B------:R-:W-:Y:S01]  /*0430*/  BSSY.RECONVERGENT B1, `(.L_x_174) ;  /* 0x0000019000017945 */ /* 0x000fe20003800200 */
.L_x_175:
        /* <DEDUP_REMOVED lines=11> */
[----:B--2---:R-:W-:-:S06]  /*04f0*/  DSETP.GT.AND P0, PT, R8, R12, PT ;  /* 0x0000000c0800722a */ /* 0x004fcc0003f04000 */
[----:B------:R-:W-:Y:S02]  /*0500*/  FSEL R8, R8, R12, P0 ;  /* 0x0000000c08087208 */ /* 0x000fe40000000000 */
[----:B------:R-:W-:-:S06]  /*0510*/  FSEL R9, R9, R13, P0 ;  /* 0x0000000d09097208 */ /* 0x000fcc0000000000 */
[----:B---3--:R-:W-:-:S06]  /*0520*/  DSETP.GT.AND P0, PT, R8, R16, PT ;  /* 0x000000100800722a */ /* 0x008fcc0003f04000 */
[----:B------:R-:W-:Y:S02]  /*0530*/  FSEL R8, R8, R16, P0 ;  /* 0x0000001008087208 */ /* 0x000fe40000000000 */
[----:B------:R-:W-:-:S06]  /*0540*/  FSEL R9, R9, R17, P0 ;  /* 0x0000001109097208 */ /* 0x000fcc0000000000 */
[----:B----4-:R-:W-:-:S06]  /*0550*/  DSETP.GT.AND P0, PT, R8, R20, PT ;  /* 0x000000140800722a */ /* 0x010fcc0003f04000 */
[----:B------:R-:W-:Y:S02]  /*0560*/  FSEL R8, R8, R20, P0 ;  /* 0x0000001408087208 */ /* 0x000fe40000000000 */
[----:B------:R-:W-:-:S06]  /*0570*/  FSEL R9, R9, R21, P0 ;  /* 0x0000001509097208 */ /* 0x000fcc0000000000 */
[----:B-----5:R-:W-:-:S06]  /*0580*/  DSETP.GT.AND P0, PT, R8, R10, PT ;  /* 0x0000000a0800722a */ /* 0x020fcc0003f04000 */
[----:B------:R-:W-:Y:S02]  /*0590*/  FSEL R8, R8, R10, P0 ;  /* 0x0000000a08087208 */ /* 0x000fe40000000000 */
[----:B------:R-:W-:Y:S01]  /*05a0*/  FSEL R9, R9, R11, P0 ;  /* 0x0000000b09097208 */ /* 0x000fe20000000000 */
[----:B------:R-:W-:Y:S06]  /*05b0*/  @!P1 BRA `(.L_x_175) ;  /* 0xfffffffc00a09947 */ /* 0x000fec000383ffff */
[----:B------:R-:W-:Y:S05]  /*05c0*/  BSYNC.RECONVERGENT B1 ;  /* 0x0000000000017941 */ /* 0x000fea0003800200 */
.L_x_174:
[----:B------:R-:W-:Y:S05]  /*05d0*/  BRA `(.L_x_170) ;  /* 0x0000000c00287947 */ /* 0x000fea0003800000 */
.L_x_169:
        /* <DEDUP_REMOVED lines=10> */
[----:B------:R-:W-:-:S02]  /*0680*/  IMAD.MOV.U32 R9, RZ, RZ, -0x100000 ;  /* 0xfff00000ff097424 */ /* 0x000fc400078e00ff */
[----:B------:R-:W-:Y:S02]  /*0690*/  VIADD R25, R4, 0x40 ;  /* 0x0000004004197836 */ /* 0x000fe40000000000 */
[----:B------:R-:W-:Y:S01]  /*06a0*/  VIADD R5, R7, UR4 ;  /* 0x0000000407057c36 */ /* 0x000fe20008000000 */
[----:B--2---:R-:W-:-:S04]  /*06b0*/  UIADD3 UR5, UP0, UPT, UR6, 0x1000, URZ ;  /* 0x0000100006057890 */ /* 0x004fc8000ff1e0ff */
[----:B------:R-:W-:Y:S01]  /*06c0*/  UIADD3.X UR6, UPT, UPT, URZ, UR7, URZ, UP0, !UPT ;  /* 0x00000007ff067290 */ /* 0x000fe200087fe4ff */
[----:B0-----:R-:W-:Y:S01]  /*06d0*/  IMAD R7, R10, UR4, RZ ;  /* 0x000000040a077c24 */ /* 0x001fe2000f8e02ff */
[----:B------:R-:W-:-:S10]  /*06e0*/  UMOV UR4, URZ ;  /* 0x000000ff00047c82 */ /* 0x000fd40008000000 */
.L_x_185:
        /* <DEDUP_REMOVED lines=21> */
.L_x_180:
        /* <DEDUP_REMOVED lines=9> */
[----:B--2---:R-:W-:-:S06]  /*08d0*/  DSETP.GT.AND P2, PT, R8, R16, PT ;  /* 0x000000100800722a */ /* 0x004fcc0003f44000 */
[----:B------:R-:W-:Y:S02]  /*08e0*/  FSEL R8, R8, R16, P2 ;  /* 0x0000001008087208 */ /* 0x000fe40001000000 */
[----:B------:R-:W-:Y:S02]  /*08f0*/  FSEL R9, R9, R17, P2 ;  /* 0x0000001109097208 */ /* 0x000fe40001000000 */
[----:B------:R-:W2:Y:S04]  /*0900*/  LDG.E.64 R16, desc[UR8][R20.64+-0x600] ;  /* 0xfffa000814107981 */ /* 0x000ea8000c1e1b00 */
[----:B---3--:R-:W-:-:S06]  /*0910*/  DSETP.GT.AND P2, PT, R8, R14, PT ;  /* 0x0000000e0800722a */ /* 0x008fcc0003f44000 */
[----:B------:R-:W-:Y:S02]  /*0920*/  FSEL R8, R8, R14, P2 ;  /* 0x0000000e08087208 */ /* 0x000fe40001000000 */
[----:B------:R-:W-:Y:S02]  /*0930*/  FSEL R9, R9, R15, P2 ;  /* 0x0000000f09097208 */ /* 0x000fe40001000000 */
[----:B------:R-:W3:Y:S04]  /*0940*/  LDG.E.64 R14, desc[UR8][R20.64+-0x400] ;  /* 0xfffc0008140e7981 */ /* 0x000ee8000c1e1b00 */
[----:B----4-:R-:W-:-:S06]  /*0950*/  DSETP.GT.AND P2, PT, R8, R12, PT ;  /* 0x0000000c0800722a */ /* 0x010fcc0003f44000 */
[----:B------:R-:W-:Y:S02]  /*0960*/  FSEL R8, R8, R12, P2 ;  /* 0x0000000c08087208 */ /* 0x000fe40001000000 */
[----:B------:R-:W-:Y:S02]  /*0970*/  FSEL R9, R9, R13, P2 ;  /* 0x0000000d09097208 */ /* 0x000fe40001000000 */
[----:B------:R-:W4:Y:S04]  /*0980*/  LDG.E.64 R12, desc[UR8][R20.64+-0x200] ;  /* 0xfffe0008140c7981 */ /* 0x000f28000c1e1b00 */
[----:B-----5:R-:W-:-:S06]  /*0990*/  DSETP.GT.AND P2, PT, R8, R10, PT ;  /* 0x0000000a0800722a */ /* 0x020fcc0003f44000 */
[----:B------:R-:W-:Y:S02]  /*09a0*/  FSEL R8, R8, R10, P2 ;  /* 0x0000000a08087208 */ /* 0x000fe40001000000 */
[----:B------:R-:W-:Y:S02]  /*09b0*/  FSEL R9, R9, R11, P2 ;  /* 0x0000000b09097208 */ /* 0x000fe40001000000 */
[----:B------:R-:W5:Y:S04]  /*09c0*/  LDG.E.64 R10, desc[UR8][R20.64] ;  /* 0x00000008140a7981 */ /* 0x000f68000c1e1b00 */
[----:B------:R-:W-:-:S06]  /*09d0*/  DSETP.GT.AND P2, PT, R8, R18, PT ;  /* 0x000000120800722a */ /* 0x000fcc0003f44000 */
[----:B------:R-:W-:Y:S02]  /*09e0*/  FSEL R8, R8, R18, P2 ;  /* 0x0000001208087208 */ /* 0x000fe40001000000 */
[----:B------:R-:W-:Y:S02]  /*09f0*/  FSEL R9, R9, R19, P2 ;  /* 0x0000001309097208 */ /* 0x000fe40001000000 */
[----:B------:R-:W5:Y:S04]  /*0a00*/  LDG.E.64 R18, desc[UR8][R20.64+0x200] ;  /* 0x0002000814127981 */ /* 0x000f68000c1e1b00 */
        /* <DEDUP_REMOVED lines=19> */
[----:B------:R-:W5:Y:S01]  /*0b40*/  LDG.E.64 R8, desc[UR8][R20.64+0xc00] ;  /* 0x000c000814087981 */ /* 0x000f62000c1e1b00 */
[----:B------:R-:W-:-:S05]  /*0b50*/  VIADD R28, R28, 0x10 ;  /* 0x000000101c1c7836 */ /* 0x000fca0000000000 */
[----:B------:R-:W-:Y:S01]  /*0b60*/  ISETP.NE.AND P3, PT, R28, RZ, PT ;  /* 0x000000ff1c00720c */ /* 0x000fe20003f65270 */
[----:B------:R-:W-:Y:S01]  /*0b70*/  VIADD R27, R27, 0x400 ;  /* 0x000004001b1b7836 */ /* 0x000fe20000000000 */
        /* <DEDUP_REMOVED lines=11> */
[----:B------:R-:W-:-:S06]  /*0c30*/  FSEL R11, R13, R11, P2 ;  /* 0x0000000b0d0b7208 */ /* 0x000fcc0001000000 */
[----:B------:R-:W-:-:S06]  /*0c40*/  DSETP.GT.AND P2, PT, R10, R8, PT ;  /* 0x000000080a00722a */ /* 0x000fcc0003f44000 */
[----:B------:R-:W-:Y:S02]  /*0c50*/  FSEL R8, R10, R8, P2 ;  /* 0x000000080a087208 */ /* 0x000fe40001000000 */
[----:B------:R-:W-:-:S06]  /*0c60*/  FSEL R9, R11, R9, P2 ;  /* 0x000000090b097208 */ /* 0x000fcc0001000000 */
[----:B------:R-:W-:-:S06]  /*0c70*/  DSETP.GT.AND P2, PT, R8, R22, PT ;  /* 0x000000160800722a */ /* 0x000fcc0003f44000 */
[----:B------:R-:W-:Y:S02]  /*0c80*/  FSEL R8, R8, R22, P2 ;  /* 0x0000001608087208 */ /* 0x000fe40001000000 */
[----:B------:R-:W-:Y:S01]  /*0c90*/  FSEL R9, R9, R23, P2 ;  /* 0x0000001709097208 */ /* 0x000fe20001000000 */
[----:B------:R-:W-:Y:S06]  /*0ca0*/  @P3 BRA `(.L_x_180) ;  /* 0xfffffff800e43947 */ /* 0x000fec000383ffff */
.L_x_179:
[----:B------:R-:W-:Y:S05]  /*0cb0*/  BSYNC.RECONVERGENT B2 ;  /* 0x0000000000027941 */ /* 0x000fea0003800200 */
.L_x_178:
        /* <DEDUP_REMOVED lines=30> */
[----:B------:R-:W-:Y:S01]  /*0ea0*/  FSEL R9, R9, R15, P2 ;  /* 0x0000000f09097208 */ /* 0x000fe20001000000 */
[----:B------:R-:W-:-:S05]  /*0eb0*/  VIADD R27, R27, 0x200 ;  /* 0x000002001b1b7836 */ /* 0x000fca0000000000 */
[----:B--2---:R-:W-:-:S06]  /*0ec0*/  DSETP.GT.AND P2, PT, R8, R20, PT ;  /* 0x000000140800722a */ /* 0x004fcc0003f44000 */
[----:B------:R-:W-:Y:S02]  /*0ed0*/  FSEL R8, R8, R20, P2 ;  /* 0x0000001408087208 */ /* 0x000fe40001000000 */
[----:B------:R-:W-:-:S06]  /*0ee0*/  FSEL R9, R9, R21, P2 ;  /* 0x0000001509097208 */ /* 0x000fcc0001000000 */
[----:B---3--:R-:W-:-:S06]  /*0ef0*/  DSETP.GT.AND P2, PT, R8, R16, PT ;  /* 0x000000100800722a */ /* 0x008fcc0003f44000 */
[----:B------:R-:W-:Y:S02]  /*0f00*/  FSEL R8, R8, R16, P2 ;  /* 0x0000001008087208 */ /* 0x000fe40001000000 */
[----:B------:R-:W-:-:S06]  /*0f10*/  FSEL R9, R9, R17, P2 ;  /* 0x0000001109097208 */ /* 0x000fcc0001000000 */
[----:B------:R-:W-:-:S06]  /*0f20*/  DSETP.GT.AND P2, PT, R8, R28, PT ;  /* 0x0000001c0800722a */ /* 0x000fcc0003f44000 */
[----:B------:R-:W-:Y:S02]  /*0f30*/  FSEL R8, R8, R28, P2 ;  /* 0x0000001c08087208 */ /* 0x000fe40001000000 */
[----:B------:R-:W-:-:S07]  /*0f40*/  FSEL R9, R9, R29, P2 ;  /* 0x0000001d09097208 */ /* 0x000fce0001000000 */
.L_x_182:
[----:B------:R-:W-:Y:S05]  /*0f50*/  BSYNC.RECONVERGENT B2 ;  /* 0x0000000000027941 */ /* 0x000fea0003800200 */
.L_x_181:
        /* <DEDUP_REMOVED lines=25> */
[----:B------:R-:W-:-:S07]  /*10f0*/  FSEL R9, R9, R19, P2 ;  /* 0x0000001309097208 */ /* 0x000fce0001000000 */
.L_x_184:
[----:B------:R-:W-:Y:S05]  /*1100*/  BSYNC.RECONVERGENT B2 ;  /* 0x0000000000027941 */ /* 0x000fea0003800200 */
.L_x_183:
[----:B------:R-:W-:Y:S05]  /*1110*/  @!P1 BRA `(.L_x_177) ;  /* 0x00000000004c9947 */ /* 0x000fea0003800000 */
[----:B------:R-:W0:Y:S02]  /*1120*/  LDC.64 R10, c[0x0][0x388] ;  /* 0x0000e200ff0a7b82 */ /* 0x000e240000000a00 */
[----:B0-----:R-:W-:-:S05]  /*1130*/  IMAD.WIDE R10, R27, 0x8, R10 ;  /* 0x000000081b0a7825 */ /* 0x001fca00078e020a */
[----:B------:R-:W2:Y:S01]  /*1140*/  LDG.E.64 R12, desc[UR8][R10.64] ;  /* 0x000000080a0c7981 */ /* 0x000ea2000c1e1b00 */
[----:B------:R-:W-:Y:S01]  /*1150*/  ISETP.NE.AND P2, PT, R24, 0x1, PT ;  /* 0x000000011800780c */ /* 0x000fe20003f45270 */
[----:B--2---:R-:W-:-:S06]  /*1160*/  DSETP.GT.AND P1, PT, R8, R12, PT ;  /* 0x0000000c0800722a */ /* 0x004fcc0003f24000 */
[----:B------:R-:W-:Y:S02]  /*1170*/  FSEL R8, R8, R12, P1 ;  /* 0x0000000c08087208 */ /* 0x000fe40000800000 */
[----:B------:R-:W-:-:S04]  /*1180*/  FSEL R9, R9, R13, P1 ;  /* 0x0000000d09097208 */ /* 0x000fc80000800000 */
[----:B------:R-:W-:Y:S05]  /*1190*/  @!P2 BRA `(.L_x_177) ;  /* 0x00000000002ca947 */ /* 0x000fea0003800000 */
[----:B------:R-:W-:Y:S01]  /*11a0*/  ISETP.NE.AND P2, PT, R24, 0x2, PT ;  /* 0x000000021800780c */ /* 0x000fe20003f45270 */
[----:B------:R-:W2:-:S12]  /*11b0*/  LDG.E.64 R12, desc[UR8][R10.64+0x200] ;  /* 0x000200080a0c7981 */ /* 0x000e98000c1e1b00 */
[----:B------:R-:W3:Y:S01]  /*11c0*/  @P2 LDG.E.64 R14, desc[UR8][R10.64+0x400] ;  /* 0x000400080a0e2981 */ /* 0x000ee2000c1e1b00 */
[----:B--2---:R-:W-:-:S06]  /*11d0*/  DSETP.GT.AND P1, PT, R8, R12, PT ;  /* 0x0000000c0800722a */ /* 0x004fcc0003f24000 */
[----:B------:R-:W-:Y:S02]  /*11e0*/  FSEL R8, R8, R12, P1 ;  /* 0x0000000c08087208 */ /* 0x000fe40000800000 */
[----:B------:R-:W-:-:S06]  /*11f0*/  FSEL R9, R9, R13, P1 ;  /* 0x0000000d09097208 */ /* 0x000fcc0000800000 */
[----:B---3--:R-:W-:-:S06]  /*1200*/  @P2 DSETP.GT.AND P1, PT, R8, R14, PT ;  /* 0x0000000e0800222a */ /* 0x008fcc0003f24000 */
[----:B------:R-:W-:Y:S02]  /*1210*/  @P2 FSEL R12, R8, R14, P1 ;  /* 0x0000000e080c2208 */ /* 0x000fe40000800000 */
[----:B------:R-:W-:-:S03]  /*1220*/  @P2 FSEL R15, R9, R15, P1 ;  /* 0x0000000f090f2208 */ /* 0x000fc60000800000 */
[----:B------:R-:W-:Y:S02]  /*1230*/  @P2 IMAD.MOV.U32 R8, RZ, RZ, R12 ;  /* 0x000000ffff082224 */ /* 0x000fe400078e000c */
[----:B------:R-:W-:-:S07]  /*1240*/  @P2 IMAD.MOV.U32 R9, RZ, RZ, R15 ;  /* 0x000000ffff092224 */ /* 0x000fce00078e000f */
.L_x_177:
[----:B------:R-:W-:Y:S05]  /*1250*/  BSYNC.RECONVERGENT B1 ;  /* 0x0000000000017941 */ /* 0x000fea0003800200 */
.L_x_176:
[----:B------:R-:W-:Y:S01]  /*1260*/  UIADD3 UR4, UPT, UPT, UR4, 0x1, URZ ;  /* 0x0000000104047890 */ /* 0x000fe2000fffe0ff */
[----:B------:R-:W-:Y:S11]  /*1270*/  @!P0 BRA `(.L_x_185) ;  /* 0xfffffff4001c8947 */ /* 0x000ff6000383ffff */
.L_x_170:
[----:B------:R-:W-:Y:S05]  /*1280*/  BSYNC.RECONVERGENT B0 ;  /* 0x0000000000007941 */ /* 0x000fea0003800200 */
.L_x_168:
        /* <DEDUP_REMOVED lines=12> */
[----:B0-----:R-:W-:-:S06]  /*1350*/  DSETP.GT.AND P1, PT, R6, R8, PT ;  /* 0x000000080600722a */ /* 0x001fcc0003f24000 */
[----:B------:R-:W-:Y:S02]  /*1360*/  FSEL R10, R6, R8, P1 ;  /* 0x00000008060a7208 */ /* 0x000fe40000800000 */
[----:B------:R-:W-:-:S05]  /*1370*/  FSEL R11, R7, R9, P1 ;  /* 0x00000009070b7208 */ /* 0x000fca0000800000 */
[----:B------:R-:W-:Y:S04]  /*1380*/  STS.64 [R5], R10 ;  /* 0x0000000a05007388 */ /* 0x000fe80000000a00 */
[----:B------:R-:W-:Y:S04]  /*1390*/  LDS.64 R6, [R5] ;  /* 0x0000000005067984 */ /* 0x000fe80000000a00 */
[----:B------:R-:W0:Y:S02]  /*13a0*/  LDS.64 R8, [R5+0x80] ;  /* 0x0000800005087984 */ /* 0x000e240000000a00 */
        /* <DEDUP_REMOVED lines=27> */
[----:B------:R1:W-:Y:S02]  /*1560*/  STS.64 [R5], R6 ;  /* 0x0000000605007388 */ /* 0x0003e40000000a00 */
.L_x_187:
[----:B------:R-:W-:Y:S05]  /*1570*/  BSYNC.RECONVERGENT B0 ;  /* 0x0000000000007941 */ /* 0x000fea0003800200 */
.L_x_186:
[----:B------:R-:W-:Y:S06]  /*1580*/  BAR.SYNC.DEFER_BLOCKING 0x0 ;  /* 0x0000000000007b1d */ /* 0x000fec0000010000 */
[----:B------:R-:W-:Y:S05]  /*1590*/  @P0 EXIT ;  /* 0x000000000000094d */ /* 0x000fea0003800000 */
[----:B01----:R-:W0:Y:S01]  /*15a0*/  LDS.64 R4, [UR4] ;  /* 0x00000004ff047984 */ /* 0x003e220008000a00 */
[----:B------:R-:W3:Y:S02]  /*15b0*/  LDC.64 R6, c[0x0][0x398] ;  /* 0x0000e600ff067b82 */ /* 0x000ee40000000a00 */
[----:B---3--:R-:W-:-:S05]  /*15c0*/  IMAD.WIDE.U32 R2, R3, 0x8, R6 ;  /* 0x0000000803027825 */ /* 0x008fca00078e0006 */
[----:B0-----:R-:W-:Y:S01]  /*15d0*/  STG.E.64 desc[UR8][R2.64], R4 ;  /* 0x0000000402007986 */ /* 0x001fe2000c101b08 */
[----:B------:R-:W-:Y:S05]  /*15e0*/  EXIT ;  /* 0x000000000000794d */ /* 0x000fea0003800000 */
.L_x_188:
        /* <DEDUP_REMOVED lines=9> */
.L_x_302:


//--------------------- .text._Z14_maximum_32_21iPfiiS_ --------------------------
	.section	.text._Z14_maximum_32_21iPfiiS_,"ax",@progbits
	.align	128
        .global         _Z14_maximum_32_21iPfiiS_
        .type           _Z14_maximum_32_21iPfiiS_,@function
        .size           _Z14_maximum_32_21iPfiiS_,(.L_x_303 - _Z14_maximum_32_21iPfiiS_)
        .other          _Z14_maximum_32_21iPfiiS_,@"STO_CUDA_ENTRY STV_DEFAULT"
_Z14_maximum_32_21iPfiiS_:
.text._Z14_maximum_32_21iPfiiS_:
[----:B------:R-:W-:Y:S01]  /*0000*/  LDC R1, c[0x0][0x37c] ;  /* 0x0000df00ff017b82 */ /* 0x000fe20000000800 */
[----:B------:R-:W0:Y:S01]  /*0010*/  LDCU UR4, c[0x0][0x390] ;  /* 0x00007200ff0477ac */ /* 0x000e220008000800 */
[----:B------:R-:W1:Y:S01]  /*0020*/  S2R R0, SR_TID.X ;  /* 0x0000000000007919 */ /* 0x000e620000002100 */
[----:B------:R-:W-:Y:S01]  /*0030*/  BSSY.RECONVERGENT B0, `(.L_x_189) ;  /* 0x00000fb000007945 */ /* 0x000fe20003800200 */
[----:B------:R-:W-:Y:S01]  /*0040*/  IMAD.MOV.U32 R13, RZ, RZ, -0x800000 ;  /* 0xff800000ff0d7424 */ /* 0x000fe200078e00ff */
        /* <DEDUP_REMOVED lines=27> */
[----:B------:R-:W-:Y:S02]  /*0200*/  IMAD.MOV.U32 R13, RZ, RZ, -0x800000 ;  /* 0xff800000ff0d7424 */ /* 0x000fe400078e00ff */
        /* <DEDUP_REMOVED lines=17> */
[----:B------:R-:W-:-:S03]  /*0320*/  IMAD.MOV.U32 R13, RZ, RZ, -0x800000 ;  /* 0xff800000ff0d7424 */ /* 0x000fc600078e00ff */
[----:B------:R-:W-:-:S05]  /*0330*/  LOP3.LUT R4, R4, 0x3, RZ, 0xc0, !PT ;  /* 0x0000000304047812 */ /* 0x000fca00078ec0ff */
[----:B------:R-:W-:-:S07]  /*0340*/  IMAD.MOV R4, RZ, RZ, -R4 ;  /* 0x000000ffff047224 */ /* 0x000fce00078e0a04 */
.L_x_194:
[----:B0-----:R-:W-:-:S06]  /*0350*/  IMAD.WIDE R8, R3, 0x4, R10 ;  /* 0x0000000403087825 */ /* 0x001fcc00078e020a */
[----:B------:R-:W2:Y:S01]  /*0360*/  LDG.E R8, desc[UR8][R8.64] ;  /* 0x0000000808087981 */ /* 0x000ea2000c1e1900 */
[----:B------:R-:W-:Y:S02]  /*0370*/  VIADD R4, R4, 0x1 ;  /* 0x0000000104047836 */ /* 0x000fe40000000000 */
[----:B------:R-:W-:-:S03]  /*0380*/  IMAD.IADD R3, R2, 0x1, R3 ;  /* 0x0000000102037824 */ /* 0x000fc600078e0203 */
[----:B------:R-:W-:Y:S02]  /*0390*/  ISETP.NE.AND P1, PT, R4, RZ, PT ;  /* 0x000000ff0400720c */ /* 0x000fe40003f25270 */
[----:B--2---:R-:W-:-:S04]  /*03a0*/  FSETP.GT.AND P0, PT, R13, R8, PT ;  /* 0x000000080d00720b */ /* 0x004fc80003f04000 */
[----:B------:R-:W-:-:S07]  /*03b0*/  FSEL R13, R13, R8, P0 ;  /* 0x000000080d0d7208 */ /* 0x000fce0000000000 */
[----:B------:R-:W-:Y:S05]  /*03c0*/  @P1 BRA `(.L_x_194) ;  /* 0xfffffffc00e01947 */ /* 0x000fea000383ffff */
.L_x_193:
[----:B------:R-:W-:Y:S05]  /*03d0*/  BSYNC.RECONVERGENT B1 ;  /* 0x0000000000017941 */ /* 0x000fea0003800200 */
.L_x_192:
[----:B------:R-:W-:Y:S05]  /*03e0*/  @!P2 BRA `(.L_x_191) ;  /* 0x0000000800fca947 */ /* 0x000fea0003800000 */
[----:B------:R-:W-:Y:S01]  /*03f0*/  BSSY.RECONVERGENT B1, `(.L_x_195) ;  /* 0x0000015000017945 */ /* 0x000fe20003800200 */
.L_x_196:
        /* <DEDUP_REMOVED lines=11> */
[----:B--2---:R-:W-:-:S04]  /*04b0*/  FSETP.GT.AND P0, PT, R13, R4, PT ;  /* 0x000000040d00720b */ /* 0x004fc80003f04000 */
[----:B------:R-:W-:-:S04]  /*04c0*/  FSEL R4, R13, R4, P0 ;  /* 0x000000040d047208 */ /* 0x000fc80000000000 */
[----:B---3--:R-:W-:-:S04]  /*04d0*/  FSETP.GT.AND P0, PT, R4, R19, PT ;  /* 0x000000130400720b */ /* 0x008fc80003f04000 */
[----:B------:R-:W-:-:S04]  /*04e0*/  FSEL R4, R4, R19, P0 ;  /* 0x0000001304047208 */ /* 0x000fc80000000000 */
[----:B----4-:R-:W-:-:S04]  /*04f0*/  FSETP.GT.AND P0, PT, R4, R21, PT ;  /* 0x000000150400720b */ /* 0x010fc80003f04000 */
[----:B------:R-:W-:-:S04]  /*0500*/  FSEL R4, R4, R21, P0 ;  /* 0x0000001504047208 */ /* 0x000fc80000000000 */
[----:B-----5:R-:W-:-:S04]  /*0510*/  FSETP.GT.AND P0, PT, R4, R15, PT ;  /* 0x0000000f0400720b */ /* 0x020fc80003f04000 */
[----:B------:R-:W-:Y:S01]  /*0520*/  FSEL R13, R4, R15, P0 ;  /* 0x0000000f040d7208 */ /* 0x000fe20000000000 */
[----:B------:R-:W-:Y:S08]  /*0530*/  @!P1 BRA `(.L_x_196) ;  /* 0xfffffffc00b09947 */ /* 0x000ff0000383ffff */
[----:B------:R-:W-:Y:S05]  /*0540*/  BSYNC.RECONVERGENT B1 ;  /* 0x0000000000017941 */ /* 0x000fea0003800200 */
.L_x_195:
[----:B------:R-:W-:Y:S05]  /*0550*/  BRA `(.L_x_191) ;  /* 0x0000000800a07947 */ /* 0x000fea0003800000 */
.L_x_190:
[----:B------:R-:W0:Y:S02]  /*0560*/  LDCU UR5, c[0x0][0x380] ;  /* 0x00007000ff0577ac */ /* 0x000e240008000800 */
[----:B0-----:R-:W-:-:S09]  /*0570*/  UISETP.GE.AND UP0, UPT, UR5, 0x1, UPT ;  /* 0x000000010500788c */ /* 0x001fd2000bf06270 */
[----:B------:R-:W-:Y:S05]  /*0580*/  BRA.U !UP0, `(.L_x_191) ;  /* 0x0000000908947547 */ /* 0x000fea000b800000 */
[----:B------:R-:W0:Y:S01]  /*0590*/  LDC R9, c[0x0][0x394] ;  /* 0x0000e500ff097b82 */ /* 0x000e220000000800 */
[----:B------:R-:W2:Y:S01]  /*05a0*/  LDCU.64 UR6, c[0x0][0x388] ;  /* 0x00007100ff0677ac */ /* 0x000ea20008000a00 */
[----:B---3--:R-:W-:Y:S02]  /*05b0*/  IMAD R3, R5, UR4, RZ ;  /* 0x0000000405037c24 */ /* 0x008fe4000f8e02ff */
[----:B------:R-:W-:Y:S02]  /*05c0*/  IMAD.MOV.U32 R13, RZ, RZ, -0x800000 ;  /* 0xff800000ff0d7424 */ /* 0x000fe400078e00ff */
        /* <DEDUP_REMOVED lines=9> */
.L_x_206:
        /* <DEDUP_REMOVED lines=21> */
.L_x_201:
        /* <DEDUP_REMOVED lines=14> */
[----:B--2---:R-:W-:-:S04]  /*0890*/  FSETP.GT.AND P2, PT, R13, R24, PT ;  /* 0x000000180d00720b */ /* 0x004fc80003f44000 */
[----:B------:R-:W-:Y:S02]  /*08a0*/  FSEL R24, R13, R24, P2 ;  /* 0x000000180d187208 */ /* 0x000fe40001000000 */
[----:B------:R-:W2:Y:S02]  /*08b0*/  LDG.E R13, desc[UR8][R2.64+0x300] ;  /* 0x00030008020d7981 */ /* 0x000ea4000c1e1900 */
[----:B---3--:R-:W-:-:S04]  /*08c0*/  FSETP.GT.AND P2, PT, R24, R25, PT ;  /* 0x000000191800720b */ /* 0x008fc80003f44000 */
[----:B------:R-:W-:Y:S02]  /*08d0*/  FSEL R28, R24, R25, P2 ;  /* 0x00000019181c7208 */ /* 0x000fe40001000000 */
[----:B------:R-:W3:Y:S02]  /*08e0*/  LDG.E R24, desc[UR8][R2.64+0x400] ;  /* 0x0004000802187981 */ /* 0x000ee4000c1e1900 */
[----:B----4-:R-:W-:-:S04]  /*08f0*/  FSETP.GT.AND P2, PT, R28, R23, PT ;  /* 0x000000171c00720b */ /* 0x010fc80003f44000 */
[----:B------:R-:W-:Y:S02]  /*0900*/  FSEL R25, R28, R23, P2 ;  /* 0x000000171c197208 */ /* 0x000fe40001000000 */
[----:B------:R-:W4:Y:S02]  /*0910*/  LDG.E R23, desc[UR8][R2.64+0x500] ;  /* 0x0005000802177981 */ /* 0x000f24000c1e1900 */
[----:B-----5:R-:W-:-:S04]  /*0920*/  FSETP.GT.AND P2, PT, R25, R22, PT ;  /* 0x000000161900720b */ /* 0x020fc80003f44000 */
[----:B------:R-:W-:Y:S02]  /*0930*/  FSEL R28, R25, R22, P2 ;  /* 0x00000016191c7208 */ /* 0x000fe40001000000 */
[----:B------:R-:W5:Y:S04]  /*0940*/  LDG.E R22, desc[UR8][R2.64+0x600] ;  /* 0x0006000802167981 */ /* 0x000f68000c1e1900 */
[----:B------:R-:W5:Y:S01]  /*0950*/  LDG.E R25, desc[UR8][R2.64+0x700] ;  /* 0x0007000802197981 */ /* 0x000f62000c1e1900 */
[-C--:B------:R-:W-:Y:S01]  /*0960*/  FSETP.GT.AND P2, PT, R28, R15.reuse, PT ;  /* 0x0000000f1c00720b */ /* 0x080fe20003f44000 */
[----:B------:R-:W-:Y:S02]  /*0970*/  VIADD R14, R14, 0x10 ;  /* 0x000000100e0e7836 */ /* 0x000fe40000000000 */
[----:B------:R-:W-:Y:S01]  /*0980*/  VIADD R12, R12, 0x400 ;  /* 0x000004000c0c7836 */ /* 0x000fe20000000000 */
[----:B------:R-:W-:-:S02]  /*0990*/  FSEL R15, R28, R15, P2 ;  /* 0x0000000f1c0f7208 */ /* 0x000fc40001000000 */
[----:B------:R-:W-:Y:S02]  /*09a0*/  ISETP.NE.AND P3, PT, R14, RZ, PT ;  /* 0x000000ff0e00720c */ /* 0x000fe40003f65270 */
[----:B------:R-:W-:-:S04]  /*09b0*/  FSETP.GT.AND P2, PT, R15, R16, PT ;  /* 0x000000100f00720b */ /* 0x000fc80003f44000 */
[----:B------:R-:W-:-:S04]  /*09c0*/  FSEL R16, R15, R16, P2 ;  /* 0x000000100f107208 */ /* 0x000fc80001000000 */
        /* <DEDUP_REMOVED lines=10> */
[----:B--2---:R-:W-:-:S04]  /*0a70*/  FSETP.GT.AND P2, PT, R20, R13, PT ;  /* 0x0000000d1400720b */ /* 0x004fc80003f44000 */
[----:B------:R-:W-:-:S04]  /*0a80*/  FSEL R13, R20, R13, P2 ;  /* 0x0000000d140d7208 */ /* 0x000fc80001000000 */
[----:B---3--:R-:W-:-:S04]  /*0a90*/  FSETP.GT.AND P2, PT, R13, R24, PT ;  /* 0x000000180d00720b */ /* 0x008fc80003f44000 */
[----:B------:R-:W-:-:S04]  /*0aa0*/  FSEL R24, R13, R24, P2 ;  /* 0x000000180d187208 */ /* 0x000fc80001000000 */
[----:B----4-:R-:W-:-:S04]  /*0ab0*/  FSETP.GT.AND P2, PT, R24, R23, PT ;  /* 0x000000171800720b */ /* 0x010fc80003f44000 */
[----:B------:R-:W-:-:S04]  /*0ac0*/  FSEL R23, R24, R23, P2 ;  /* 0x0000001718177208 */ /* 0x000fc80001000000 */
[----:B-----5:R-:W-:-:S04]  /*0ad0*/  FSETP.GT.AND P2, PT, R23, R22, PT ;  /* 0x000000161700720b */ /* 0x020fc80003f44000 */
[----:B------:R-:W-:-:S04]  /*0ae0*/  FSEL R22, R23, R22, P2 ;  /* 0x0000001617167208 */ /* 0x000fc80001000000 */
[----:B------:R-:W-:-:S04]  /*0af0*/  FSETP.GT.AND P2, PT, R22, R25, PT ;  /* 0x000000191600720b */ /* 0x000fc80003f44000 */
[----:B------:R-:W-:Y:S01]  /*0b00*/  FSEL R13, R22, R25, P2 ;  /* 0x00000019160d7208 */ /* 0x000fe20001000000 */
[----:B------:R-:W-:Y:S08]  /*0b10*/  @P3 BRA `(.L_x_201) ;  /* 0xfffffffc00243947 */ /* 0x000ff0000383ffff */
.L_x_200:
[----:B------:R-:W-:Y:S05]  /*0b20*/  BSYNC.RECONVERGENT B2 ;  /* 0x0000000000027941 */ /* 0x000fea0003800200 */
.L_x_199:
        /* <DEDUP_REMOVED lines=32> */
[----:B------:R-:W-:-:S09]  /*0d30*/  FSEL R13, R13, R15, P2 ;  /* 0x0000000f0d0d7208 */ /* 0x000fd20001000000 */
.L_x_203:
[----:B------:R-:W-:Y:S05]  /*0d40*/  BSYNC.RECONVERGENT B2 ;  /* 0x0000000000027941 */ /* 0x000fea0003800200 */
.L_x_202:
        /* <DEDUP_REMOVED lines=21> */
[----:B------:R-:W-:-:S09]  /*0ea0*/  FSEL R13, R10, R21, P2 ;  /* 0x000000150a0d7208 */ /* 0x000fd20001000000 */
.L_x_205:
[----:B------:R-:W-:Y:S05]  /*0eb0*/  BSYNC.RECONVERGENT B2 ;  /* 0x0000000000027941 */ /* 0x000fea0003800200 */
.L_x_204:
[----:B------:R-:W-:Y:S05]  /*0ec0*/  @!P1 BRA `(.L_x_198) ;  /* 0x0000000000389947 */ /* 0x000fea0003800000 */
[----:B------:R-:W0:Y:S02]  /*0ed0*/  LDC.64 R2, c[0x0][0x388] ;  /* 0x0000e200ff027b82 */ /* 0x000e240000000a00 */
[----:B0-----:R-:W-:-:S05]  /*0ee0*/  IMAD.WIDE R2, R12, 0x4, R2 ;  /* 0x000000040c027825 */ /* 0x001fca00078e0202 */
[----:B------:R-:W2:Y:S01]  /*0ef0*/  LDG.E R10, desc[UR8][R2.64] ;  /* 0x00000008020a7981 */ /* 0x000ea2000c1e1900 */
[----:B------:R-:W-:Y:S02]  /*0f00*/  ISETP.NE.AND P2, PT, R15, 0x1, PT ;  /* 0x000000010f00780c */ /* 0x000fe40003f45270 */
[----:B--2---:R-:W-:-:S04]  /*0f10*/  FSETP.GT.AND P1, PT, R13, R10, PT ;  /* 0x0000000a0d00720b */ /* 0x004fc80003f24000 */
[----:B------:R-:W-:-:S07]  /*0f20*/  FSEL R13, R13, R10, P1 ;  /* 0x0000000a0d0d7208 */ /* 0x000fce0000800000 */
[----:B------:R-:W-:Y:S05]  /*0f30*/  @!P2 BRA `(.L_x_198) ;  /* 0x00000000001ca947 */ /* 0x000fea0003800000 */
[----:B------:R-:W-:Y:S01]  /*0f40*/  ISETP.NE.AND P2, PT, R15, 0x2, PT ;  /* 0x000000020f00780c */ /* 0x000fe20003f45270 */
[----:B------:R-:W2:-:S12]  /*0f50*/  LDG.E R10, desc[UR8][R2.64+0x100] ;  /* 0x00010008020a7981 */ /* 0x000e98000c1e1900 */
[----:B------:R-:W3:Y:S01]  /*0f60*/  @P2 LDG.E R12, desc[UR8][R2.64+0x200] ;  /* 0x00020008020c2981 */ /* 0x000ee2000c1e1900 */
[----:B--2---:R-:W-:-:S04]  /*0f70*/  FSETP.GT.AND P1, PT, R13, R10, PT ;  /* 0x0000000a0d00720b */ /* 0x004fc80003f24000 */
[----:B------:R-:W-:-:S04]  /*0f80*/  FSEL R13, R13, R10, P1 ;  /* 0x0000000a0d0d7208 */ /* 0x000fc80000800000 */
[----:B---3--:R-:W-:-:S04]  /*0f90*/  @P2 FSETP.GT.AND P1, PT, R13, R12, PT ;  /* 0x0000000c0d00220b */ /* 0x008fc80003f24000 */
[----:B------:R-:W-:-:S09]  /*0fa0*/  @P2 FSEL R13, R13, R12, P1 ;  /* 0x0000000c0d0d2208 */ /* 0x000fd20000800000 */
.L_x_198:
[----:B------:R-:W-:Y:S05]  /*0fb0*/  BSYNC.RECONVERGENT B1 ;  /* 0x0000000000017941 */ /* 0x000fea0003800200 */
.L_x_197:
[----:B------:R-:W-:Y:S01]  /*0fc0*/  UIADD3 UR4, UPT, UPT, UR4, 0x1, URZ ;  /* 0x0000000104047890 */ /* 0x000fe2000fffe0ff */
[----:B------:R-:W-:Y:S11]  /*0fd0*/  @!P0 BRA `(.L_x_206) ;  /* 0xfffffff400a08947 */ /* 0x000ff6000383ffff */
.L_x_191:
[----:B------:R-:W-:Y:S05]  /*0fe0*/  BSYNC.RECONVERGENT B0 ;  /* 0x0000000000007941 */ /* 0x000fea0003800200 */
.L_x_189:
        /* <DEDUP_REMOVED lines=12> */
[----:B-1----:R-:W-:-:S04]  /*10b0*/  FSETP.GT.AND P1, PT, R2, R3, PT ;  /* 0x000000030200720b */ /* 0x002fc80003f24000 */
[----:B------:R-:W-:-:S05]  /*10c0*/  FSEL R3, R2, R3, P1 ;  /* 0x0000000302037208 */ /* 0x000fca0000800000 */
[----:B------:R-:W-:Y:S04]  /*10d0*/  STS [R0], R3 ;  /* 0x0000000300007388 */ /* 0x000fe80000000800 */
        /* <DEDUP_REMOVED lines=24> */
[----:B------:R1:W-:Y:S04]  /*1260*/  STS [R0], R9 ;  /* 0x0000000900007388 */ /* 0x0003e80000000800 */
.L_x_208:
[----:B------:R-:W-:Y:S05]  /*1270*/  BSYNC.RECONVERGENT B0 ;  /* 0x0000000000007941 */ /* 0x000fea0003800200 */
.L_x_207:
[----:B------:R-:W-:Y:S06]  /*1280*/  BAR.SYNC.DEFER_BLOCKING 0x0 ;  /* 0x0000000000007b1d */ /* 0x000fec0000010000 */
[----:B------:R-:W-:Y:S05]  /*1290*/  @P0 EXIT ;  /* 0x000000000000094d */ /* 0x000fea0003800000 */
[----:B------:R-:W2:Y:S01]  /*12a0*/  LDS R7, [UR4] ;  /* 0x00000004ff077984 */ /* 0x000ea20008000800 */
[----:B------:R-:W3:Y:S02]  /*12b0*/  LDC.64 R2, c[0x0][0x398] ;  /* 0x0000e600ff027b82 */ /* 0x000ee40000000a00 */
[----:B---3--:R-:W-:-:S05]  /*12c0*/  IMAD.WIDE.U32 R2, R5, 0x4, R2 ;  /* 0x0000000405027825 */ /* 0x008fca00078e0002 */
[----:B--2---:R-:W-:Y:S01]  /*12d0*/  STG.E desc[UR8][R2.64], R7 ;  /* 0x0000000702007986 */ /* 0x004fe2000c101908 */
[----:B------:R-:W-:Y:S05]  /*12e0*/  EXIT ;  /* 0x000000000000794d */ /* 0x000fea0003800000 */
.L_x_209:
        /* <DEDUP_REMOVED lines=9> */
.L_x_303:


//--------------------- .text._Z11_prod_64_21iPdiiS_ --------------------------
	.section	.text._Z11_prod_64_21iPdiiS_,"ax",@progbits
	.align	128
        .global         _Z11_prod_64_21iPdiiS_
        .type           _Z11_prod_64_21iPdiiS_,@function
        .size           _Z11_prod_64_21iPdiiS_,(.L_x_304 - _Z11_prod_64_21iPdiiS_)
        .other          _Z11_prod_64_21iPdiiS_,@"STO_CUDA_ENTRY STV_DEFAULT"
_Z11_prod_64_21iPdiiS_:
.text._Z11_prod_64_21iPdiiS_:
        /* <DEDUP_REMOVED lines=17> */
[----:B------:R-:W-:Y:S02]  /*0110*/  HFMA2 R22, -RZ, RZ, 0, 0 ;  /* 0x00000000ff167431 */ /* 0x000fe400000001ff */
[----:B------:R-:W-:Y:S01]  /*0120*/  IMAD.MOV.U32 R23, RZ, RZ, 0x3ff00000 ;  /* 0x3ff00000ff177424 */ /* 0x000fe200078e00ff */
[----:B------:R-:W0:Y:S01]  /*0130*/  I2F.U32.RP R8, R5 ;  /* 0x0000000500087306 */ /* 0x000e220000209000 */
[C---:B------:R-:W-:Y:S01]  /*0140*/  IADD3 R4, PT, PT, R5.reuse, R2, RZ ;  /* 0x0000000205047210 */ /* 0x040fe20007ffe0ff */
[----:B------:R-:W-:Y:S01]  /*0150*/  IMAD.MOV R11, RZ, RZ, -R5 ;  /* 0x000000ffff0b7224 */ /* 0x000fe200078e0a05 */
[----:B------:R-:W-:Y:S02]  /*0160*/  ISETP.NE.U32.AND P3, PT, R5, RZ, PT ;  /* 0x000000ff0500720c */ /* 0x000fe40003f65070 */
        /* <DEDUP_REMOVED lines=15> */
[----:B------:R-:W-:Y:S01]  /*0260*/  @P1 IADD3 R4, PT, PT, -R5, R4, RZ ;  /* 0x0000000405041210 */ /* 0x000fe20007ffe1ff */
[----:B------:R-:W-:-:S03]  /*0270*/  @P1 VIADD R7, R7, 0x1 ;  /* 0x0000000107071836 */ /* 0x000fc60000000000 */
        /* <DEDUP_REMOVED lines=11> */
[----:B------:R-:W-:Y:S01]  /*0330*/  MOV R22, 0x0 ;  /* 0x0000000000167802 */ /* 0x000fe20000000f00 */
[----:B------:R-:W-:-:S03]  /*0340*/  IMAD.MOV.U32 R23, RZ, RZ, 0x3ff00000 ;  /* 0x3ff00000ff177424 */ /* 0x000fc600078e00ff */
[----:B------:R-:W-:-:S05]  /*0350*/  LOP3.LUT R4, R4, 0x3, RZ, 0xc0, !PT ;  /* 0x0000000304047812 */ /* 0x000fca00078ec0ff */
[----:B------:R-:W-:-:S07]  /*0360*/  IMAD.MOV R4, RZ, RZ, -R4 ;  /* 0x000000ffff047224 */ /* 0x000fce00078e0a04 */
.L_x_215:
[----:B0-----:R-:W-:-:S06]  /*0370*/  IMAD.WIDE R6, R2, 0x8, R8 ;  /* 0x0000000802067825 */ /* 0x001fcc00078e0208 */
[----:B------:R-:W2:Y:S01]  /*0380*/  LDG.E.64 R6, desc[UR8][R6.64] ;  /* 0x0000000806067981 */ /* 0x000ea2000c1e1b00 */
[----:B------:R-:W-:Y:S01]  /*0390*/  IADD3 R4, PT, PT, R4, 0x1, RZ ;  /* 0x0000000104047810 */ /* 0x000fe20007ffe0ff */
[----:B------:R-:W-:-:S03]  /*03a0*/  IMAD.IADD R2, R5, 0x1, R2 ;  /* 0x0000000105027824 */ /* 0x000fc600078e0202 */
[----:B------:R-:W-:Y:S01]  /*03b0*/  ISETP.NE.AND P0, PT, R4, RZ, PT ;  /* 0x000000ff0400720c */ /* 0x000fe20003f05270 */
[----:B--2---:R-:W-:-:S12]  /*03c0*/  DMUL R22, R6, R22 ;  /* 0x0000001606167228 */ /* 0x004fd80000000000 */
[----:B------:R-:W-:Y:S05]  /*03d0*/  @P0 BRA `(.L_x_215) ;  /* 0xfffffffc00e40947 */ /* 0x000fea000383ffff */
.L_x_214:
[----:B------:R-:W-:Y:S05]  /*03e0*/  BSYNC.RECONVERGENT B1 ;  /* 0x0000000000017941 */ /* 0x000fea0003800200 */
.L_x_213:
[----:B------:R-:W-:Y:S05]  /*03f0*/  @!P1 BRA `(.L_x_212) ;  /* 0x0000000800789947 */ /* 0x000fea0003800000 */
[----:B------:R-:W-:Y:S01]  /*0400*/  BSSY.RECONVERGENT B1, `(.L_x_216) ;  /* 0x0000012000017945 */ /* 0x000fe20003800200 */
.L_x_217:
        /* <DEDUP_REMOVED lines=12> */
[----:B--2---:R-:W-:-:S08]  /*04d0*/  DMUL R6, R6, R22 ;  /* 0x0000001606067228 */ /* 0x004fd00000000000 */
[----:B---3--:R-:W-:-:S08]  /*04e0*/  DMUL R6, R6, R10 ;  /* 0x0000000a06067228 */ /* 0x008fd00000000000 */
[----:B----4-:R-:W-:-:S08]  /*04f0*/  DMUL R6, R6, R14 ;  /* 0x0000000e06067228 */ /* 0x010fd00000000000 */
[----:B-----5:R-:W-:Y:S01]  /*0500*/  DMUL R22, R6, R16 ;  /* 0x0000001006167228 */ /* 0x020fe20000000000 */
[----:B------:R-:W-:Y:S10]  /*0510*/  @!P0 BRA `(.L_x_217) ;  /* 0xfffffffc00bc8947 */ /* 0x000ff4000383ffff */
[----:B------:R-:W-:Y:S05]  /*0520*/  BSYNC.RECONVERGENT B1 ;  /* 0x0000000000017941 */ /* 0x000fea0003800200 */
.L_x_216:
[----:B------:R-:W-:Y:S05]  /*0530*/  BRA `(.L_x_212) ;  /* 0x0000000800287947 */ /* 0x000fea0003800000 */
.L_x_211:
[----:B------:R-:W0:Y:S02]  /*0540*/  LDCU UR5, c[0x0][0x380] ;  /* 0x00007000ff0577ac */ /* 0x000e240008000800 */
[----:B0-----:R-:W-:-:S09]  /*0550*/  UISETP.GE.AND UP0, UPT, UR5, 0x1, UPT ;  /* 0x000000010500788c */ /* 0x001fd2000bf06270 */
[----:B------:R-:W-:Y:S05]  /*0560*/  BRA.U !UP0, `(.L_x_212) ;  /* 0x00000009081c7547 */ /* 0x000fea000b800000 */
[----:B------:R-:W0:Y:S01]  /*0570*/  LDC R25, c[0x0][0x394] ;  /* 0x0000e500ff197b82 */ /* 0x000e220000000800 */
[----:B------:R-:W2:Y:S01]  /*0580*/  LDCU.64 UR6, c[0x0][0x388] ;  /* 0x00007100ff0677ac */ /* 0x000ea20008000a00 */
[----:B---3--:R-:W-:Y:S01]  /*0590*/  IMAD R9, R3, UR4, RZ ;  /* 0x0000000403097c24 */ /* 0x008fe2000f8e02ff */
[----:B------:R-:W-:Y:S01]  /*05a0*/  MOV R22, 0x0 ;  /* 0x0000000000167802 */ /* 0x000fe20000000f00 */
[----:B------:R-:W-:Y:S02]  /*05b0*/  IMAD.MOV.U32 R4, RZ, RZ, RZ ;  /* 0x000000ffff047224 */ /* 0x000fe400078e00ff */
[C---:B-1----:R-:W-:Y:S01]  /*05c0*/  IMAD.IADD R5, R9.reuse, 0x1, R0 ;  /* 0x0000000109057824 */ /* 0x042fe200078e0200 */
[----:B------:R-:W-:Y:S01]  /*05d0*/  LOP3.LUT R6, RZ, R9, RZ, 0x33, !PT ;  /* 0x00000009ff067212 */ /* 0x000fe200078e33ff */
[----:B------:R-:W-:Y:S01]  /*05e0*/  IMAD.MOV.U32 R23, RZ, RZ, 0x3ff00000 ;  /* 0x3ff00000ff177424 */ /* 0x000fe200078e00ff */
[----:B------:R-:W-:Y:S01]  /*05f0*/  IADD3 R7, PT, PT, R9, UR4, RZ ;  /* 0x0000000409077c10 */ /* 0x000fe2000fffe0ff */
[----:B------:R-:W-:Y:S01]  /*0600*/  VIADD R27, R5, 0x40 ;  /* 0x00000040051b7836 */ /* 0x000fe20000000000 */
[----:B--2---:R-:W-:-:S04]  /*0610*/  UIADD3 UR5, UP0, UPT, UR6, 0x1000, URZ ;  /* 0x0000100006057890 */ /* 0x004fc8000ff1e0ff */
[----:B------:R-:W-:Y:S01]  /*0620*/  UIADD3.X UR6, UPT, UPT, URZ, UR7, URZ, UP0, !UPT ;  /* 0x00000007ff067290 */ /* 0x000fe200087fe4ff */
[----:B0-----:R-:W-:Y:S01]  /*0630*/  IMAD R25, R25, UR4, RZ ;  /* 0x0000000419197c24 */ /* 0x001fe2000f8e02ff */
[----:B------:R-:W-:-:S10]  /*0640*/  UMOV UR4, URZ ;  /* 0x000000ff00047c82 */ /* 0x000fd40008000000 */
.L_x_227:
[----:B------:R-:W0:Y:S01]  /*0650*/  LDCU UR7, c[0x0][0x390] ;  /* 0x00007200ff0777ac */ /* 0x000e220008000800 */
[----:B------:R-:W-:Y:S01]  /*0660*/  IMAD.IADD R2, R27, 0x1, R4 ;  /* 0x000000011b027824 */ /* 0x000fe200078e0204 */
[-C--:B------:R-:W-:Y:S01]  /*0670*/  MOV R8, R4.reuse ;  /* 0x0000000400087202 */ /* 0x080fe20000000f00 */
[----:B------:R-:W-:Y:S01]  /*0680*/  BSSY.RECONVERGENT B1, `(.L_x_218) ;  /* 0x0000073000017945 */ /* 0x000fe20003800200 */
        /* <DEDUP_REMOVED lines=17> */
.L_x_222:
        /* <DEDUP_REMOVED lines=9> */
[----:B--2---:R-:W-:-:S03]  /*0830*/  DMUL R12, R12, R22 ;  /* 0x000000160c0c7228 */ /* 0x004fc60000000000 */
[----:B------:R-:W2:Y:S05]  /*0840*/  LDG.E.64 R22, desc[UR8][R20.64+0xe00] ;  /* 0x000e000814167981 */ /* 0x000eaa000c1e1b00 */
[----:B---3--:R-:W-:Y:S02]  /*0850*/  DMUL R10, R12, R10 ;  /* 0x0000000a0c0a7228 */ /* 0x008fe40000000000 */
[----:B------:R-:W3:Y:S06]  /*0860*/  LDG.E.64 R12, desc[UR8][R20.64+-0x400] ;  /* 0xfffc0008140c7981 */ /* 0x000eec000c1e1b00 */
[----:B----4-:R-:W-:-:S02]  /*0870*/  DMUL R8, R10, R8 ;  /* 0x000000080a087228 */ /* 0x010fc40000000000 */
[----:B------:R-:W4:Y:S06]  /*0880*/  LDG.E.64 R10, desc[UR8][R20.64+-0x200] ;  /* 0xfffe0008140a7981 */ /* 0x000f2c000c1e1b00 */
[----:B-----5:R-:W-:Y:S02]  /*0890*/  DMUL R16, R8, R16 ;  /* 0x0000001008107228 */ /* 0x020fe40000000000 */
[----:B------:R-:W5:Y:S06]  /*08a0*/  LDG.E.64 R8, desc[UR8][R20.64] ;  /* 0x0000000814087981 */ /* 0x000f6c000c1e1b00 */
[----:B------:R-:W-:-:S02]  /*08b0*/  DMUL R18, R16, R18 ;  /* 0x0000001210127228 */ /* 0x000fc40000000000 */
[----:B------:R-:W2:Y:S06]  /*08c0*/  LDG.E.64 R16, desc[UR8][R20.64+0x200] ;  /* 0x0002000814107981 */ /* 0x000eac000c1e1b00 */
[----:B------:R-:W-:Y:S02]  /*08d0*/  DMUL R14, R18, R14 ;  /* 0x0000000e120e7228 */ /* 0x000fe40000000000 */
[----:B------:R-:W2:Y:S06]  /*08e0*/  LDG.E.64 R18, desc[UR8][R20.64+0x400] ;  /* 0x0004000814127981 */ /* 0x000eac000c1e1b00 */
[----:B---3--:R-:W-:-:S02]  /*08f0*/  DMUL R12, R14, R12 ;  /* 0x0000000c0e0c7228 */ /* 0x008fc40000000000 */
[----:B------:R-:W3:Y:S06]  /*0900*/  LDG.E.64 R14, desc[UR8][R20.64+0x600] ;  /* 0x00060008140e7981 */ /* 0x000eec000c1e1b00 */
[----:B----4-:R-:W-:Y:S02]  /*0910*/  DMUL R10, R12, R10 ;  /* 0x0000000a0c0a7228 */ /* 0x010fe40000000000 */
[----:B------:R-:W4:Y:S06]  /*0920*/  LDG.E.64 R12, desc[UR8][R20.64+0x800] ;  /* 0x00080008140c7981 */ /* 0x000f2c000c1e1b00 */
[----:B-----5:R-:W-:-:S02]  /*0930*/  DMUL R8, R10, R8 ;  /* 0x000000080a087228 */ /* 0x020fc40000000000 */
[----:B------:R-:W5:Y:S06]  /*0940*/  LDG.E.64 R10, desc[UR8][R20.64+0xa00] ;  /* 0x000a0008140a7981 */ /* 0x000f6c000c1e1b00 */
[----:B--2---:R-:W-:Y:S02]  /*0950*/  DMUL R16, R8, R16 ;  /* 0x0000001008107228 */ /* 0x004fe40000000000 */
[----:B------:R-:W2:Y:S06]  /*0960*/  LDG.E.64 R8, desc[UR8][R20.64+0xc00] ;  /* 0x000c000814087981 */ /* 0x000eac000c1e1b00 */
[----:B------:R-:W-:Y:S01]  /*0970*/  DMUL R16, R16, R18 ;  /* 0x0000001210107228 */ /* 0x000fe20000000000 */
[----:B------:R-:W-:-:S04]  /*0980*/  IADD3 R28, PT, PT, R28, 0x10, RZ ;  /* 0x000000101c1c7810 */ /* 0x000fc80007ffe0ff */
[----:B------:R-:W-:Y:S01]  /*0990*/  ISETP.NE.AND P1, PT, R28, RZ, PT ;  /* 0x000000ff1c00720c */ /* 0x000fe20003f25270 */
[----:B------:R-:W-:Y:S02]  /*09a0*/  VIADD R2, R2, 0x400 ;  /* 0x0000040002027836 */ /* 0x000fe40000000000 */
[----:B---3--:R-:W-:-:S08]  /*09b0*/  DMUL R14, R16, R14 ;  /* 0x0000000e100e7228 */ /* 0x008fd00000000000 */
[----:B----4-:R-:W-:-:S08]  /*09c0*/  DMUL R12, R14, R12 ;  /* 0x0000000c0e0c7228 */ /* 0x010fd00000000000 */
[----:B-----5:R-:W-:-:S08]  /*09d0*/  DMUL R10, R12, R10 ;  /* 0x0000000a0c0a7228 */ /* 0x020fd00000000000 */
[----:B--2---:R-:W-:-:S08]  /*09e0*/  DMUL R8, R10, R8 ;  /* 0x000000080a087228 */ /* 0x004fd00000000000 */
[----:B------:R-:W-:Y:S01]  /*09f0*/  DMUL R22, R8, R22 ;  /* 0x0000001608167228 */ /* 0x000fe20000000000 */
[----:B------:R-:W-:Y:S10]  /*0a00*/  @P1 BRA `(.L_x_222) ;  /* 0xfffffffc00641947 */ /* 0x000ff4000383ffff */
.L_x_221:
[----:B------:R-:W-:Y:S05]  /*0a10*/  BSYNC.RECONVERGENT B2 ;  /* 0x0000000000027941 */ /* 0x000fea0003800200 */
.L_x_220:
        /* <DEDUP_REMOVED lines=18> */
[----:B----4-:R-:W-:-:S08]  /*0b40*/  DMUL R8, R20, R8 ;  /* 0x0000000814087228 */ /* 0x010fd00000000000 */
[----:B-----5:R-:W-:-:S08]  /*0b50*/  DMUL R8, R8, R10 ;  /* 0x0000000a08087228 */ /* 0x020fd00000000000 */
[----:B------:R-:W-:-:S08]  /*0b60*/  DMUL R8, R8, R12 ;  /* 0x0000000c08087228 */ /* 0x000fd00000000000 */
[----:B------:R-:W-:Y:S01]  /*0b70*/  DMUL R8, R8, R18 ;  /* 0x0000001208087228 */ /* 0x000fe20000000000 */
[----:B------:R-:W-:-:S07]  /*0b80*/  VIADD R2, R2, 0x200 ;  /* 0x0000020002027836 */ /* 0x000fce0000000000 */
[----:B--2---:R-:W-:-:S08]  /*0b90*/  DMUL R8, R8, R16 ;  /* 0x0000001008087228 */ /* 0x004fd00000000000 */
[----:B---3--:R-:W-:-:S11]  /*0ba0*/  DMUL R22, R8, R22 ;  /* 0x0000001608167228 */ /* 0x008fd60000000000 */
.L_x_224:
[----:B------:R-:W-:Y:S05]  /*0bb0*/  BSYNC.RECONVERGENT B2 ;  /* 0x0000000000027941 */ /* 0x000fea0003800200 */
.L_x_223:
        /* <DEDUP_REMOVED lines=14> */
[----:B--2---:R-:W-:-:S08]  /*0ca0*/  DMUL R12, R22, R12 ;  /* 0x0000000c160c7228 */ /* 0x004fd00000000000 */
[----:B---3--:R-:W-:-:S08]  /*0cb0*/  DMUL R10, R12, R10 ;  /* 0x0000000a0c0a7228 */ /* 0x008fd00000000000 */
[----:B----4-:R-:W-:-:S08]  /*0cc0*/  DMUL R8, R10, R8 ;  /* 0x000000080a087228 */ /* 0x010fd00000000000 */
[----:B-----5:R-:W-:-:S11]  /*0cd0*/  DMUL R22, R8, R16 ;  /* 0x0000001008167228 */ /* 0x020fd60000000000 */
.L_x_226:
[----:B------:R-:W-:Y:S05]  /*0ce0*/  BSYNC.RECONVERGENT B2 ;  /* 0x0000000000027941 */ /* 0x000fea0003800200 */
.L_x_225:
[----:B------:R-:W-:Y:S05]  /*0cf0*/  @!P2 BRA `(.L_x_219) ;  /* 0x00000000002ca947 */ /* 0x000fea0003800000 */
[----:B------:R-:W0:Y:S02]  /*0d00*/  LDC.64 R12, c[0x0][0x388] ;  /* 0x0000e200ff0c7b82 */ /* 0x000e240000000a00 */
[----:B0-----:R-:W-:-:S05]  /*0d10*/  IMAD.WIDE R12, R2, 0x8, R12 ;  /* 0x00000008020c7825 */ /* 0x001fca00078e020c */
[----:B------:R-:W2:Y:S01]  /*0d20*/  LDG.E.64 R8, desc[UR8][R12.64] ;  /* 0x000000080c087981 */ /* 0x000ea2000c1e1b00 */
[----:B------:R-:W-:Y:S01]  /*0d30*/  ISETP.NE.AND P1, PT, R24, 0x1, PT ;  /* 0x000000011800780c */ /* 0x000fe20003f25270 */
[----:B--2---:R-:W-:-:S12]  /*0d40*/  DMUL R22, R22, R8 ;  /* 0x0000000816167228 */ /* 0x004fd80000000000 */
[----:B------:R-:W-:Y:S05]  /*0d50*/  @!P1 BRA `(.L_x_219) ;  /* 0x0000000000149947 */ /* 0x000fea0003800000 */
[----:B------:R-:W-:Y:S01]  /*0d60*/  ISETP.NE.AND P1, PT, R24, 0x2, PT ;  /* 0x000000021800780c */ /* 0x000fe20003f25270 */
[----:B------:R-:W2:-:S12]  /*0d70*/  LDG.E.64 R8, desc[UR8][R12.64+0x200] ;  /* 0x000200080c087981 */ /* 0x000e98000c1e1b00 */
[----:B------:R-:W3:Y:S01]  /*0d80*/  @P1 LDG.E.64 R10, desc[UR8][R12.64+0x400] ;  /* 0x000400080c0a1981 */ /* 0x000ee2000c1e1b00 */
[----:B--2---:R-:W-:-:S08]  /*0d90*/  DMUL R22, R22, R8 ;  /* 0x0000000816167228 */ /* 0x004fd00000000000 */
[----:B---3--:R-:W-:-:S11]  /*0da0*/  @P1 DMUL R22, R22, R10 ;  /* 0x0000000a16161228 */ /* 0x008fd60000000000 */
.L_x_219:
[----:B------:R-:W-:Y:S05]  /*0db0*/  BSYNC.RECONVERGENT B1 ;  /* 0x0000000000017941 */ /* 0x000fea0003800200 */
.L_x_218:
[----:B------:R-:W-:Y:S01]  /*0dc0*/  UIADD3 UR4, UPT, UPT, UR4, 0x1, URZ ;  /* 0x0000000104047890 */ /* 0x000fe2000fffe0ff */
[----:B------:R-:W-:Y:S11]  /*0dd0*/  @!P0 BRA `(.L_x_227) ;  /* 0xfffffff8001c8947 */ /* 0x000ff6000383ffff */
.L_x_212:
[----:B------:R-:W-:Y:S05]  /*0de0*/  BSYNC.RECONVERGENT B0 ;  /* 0x0000000000007941 */ /* 0x000fea0003800200 */
.L_x_210:
        /* <DEDUP_REMOVED lines=12> */
[----:B-1----:R-:W-:-:S07]  /*0eb0*/  DMUL R6, R6, R8 ;  /* 0x0000000806067228 */ /* 0x002fce0000000000 */
[----:B------:R-:W-:Y:S04]  /*0ec0*/  STS.64 [R5], R6 ;  /* 0x0000000605007388 */ /* 0x000fe80000000a00 */
        /* <DEDUP_REMOVED lines=19> */
[----:B------:R1:W-:Y:S04]  /*1000*/  STS.64 [R5], R8 ;  /* 0x0000000805007388 */ /* 0x0003e80000000a00 */
.L_x_229:
[----:B------:R-:W-:Y:S05]  /*1010*/  BSYNC.RECONVERGENT B0 ;  /* 0x0000000000007941 */ /* 0x000fea0003800200 */
.L_x_228:
[----:B------:R-:W-:Y:S06]  /*1020*/  BAR.SYNC.DEFER_BLOCKING 0x0 ;  /* 0x0000000000007b1d */ /* 0x000fec0000010000 */
[----:B------:R-:W-:Y:S05]  /*1030*/  @P1 EXIT ;  /* 0x000000000000194d */ /* 0x000fea0003800000 */
[----:B01----:R-:W0:Y:S01]  /*1040*/  LDS.64 R4, [UR4] ;  /* 0x00000004ff047984 */ /* 0x003e220008000a00 */
[----:B------:R-:W3:Y:S02]  /*1050*/  LDC.64 R6, c[0x0][0x398] ;  /* 0x0000e600ff067b82 */ /* 0x000ee40000000a00 */
[----:B---3--:R-:W-:-:S05]  /*1060*/  IMAD.WIDE.U32 R2, R3, 0x8, R6 ;  /* 0x0000000803027825 */ /* 0x008fca00078e0006 */
[----:B0-----:R-:W-:Y:S01]  /*1070*/  STG.E.64 desc[UR8][R2.64], R4 ;  /* 0x0000000402007986 */ /* 0x001fe2000c101b08 */
[----:B------:R-:W-:Y:S05]  /*1080*/  EXIT ;  /* 0x000000000000794d */ /* 0x000fea0003800000 */
.L_x_230:
        /* <DEDUP_REMOVED lines=15> */
.L_x_304:


//--------------------- .text._Z11_prod_32_21iPfiiS_ --------------------------
	.section	.text._Z11_prod_32_21iPfiiS_,"ax",@progbits
	.align	128
        .global         _Z11_prod_32_21iPfiiS_
        .type           _Z11_prod_32_21iPfiiS_,@function
        .size           _Z11_prod_32_21iPfiiS_,(.L_x_305 - _Z11_prod_32_21iPfiiS_)
        .other          _Z11_prod_32_21iPfiiS_,@"STO_CUDA_ENTRY STV_DEFAULT"
_Z11_prod_32_21iPfiiS_:
.text._Z11_prod_32_21iPfiiS_:
[----:B------:R-:W-:Y:S01]  /*0000*/  LDC R1, c[0x0][0x37c] ;  /* 0x0000df00ff017b82 */ /* 0x000fe20000000800 */
[----:B------:R-:W0:Y:S01]  /*0010*/  LDCU UR4, c[0x0][0x390] ;  /* 0x00007200ff0477ac */ /* 0x000e220008000800 */
[----:B------:R-:W1:Y:S01]  /*0020*/  S2R R0, SR_TID.X ;  /* 0x0000000000007919 */ /* 0x000e620000002100 */
[----:B------:R-:W-:Y:S01]  /*0030*/  HFMA2 R13, -RZ, RZ, 1.875, 0 ;  /* 0x3f800000ff0d7431 */ /* 0x000fe200000001ff */
        /* <DEDUP_REMOVED lines=27> */
[----:B------:R-:W-:Y:S02]  /*01f0*/  HFMA2 R13, -RZ, RZ, 1.875, 0 ;  /* 0x3f800000ff0d7431 */ /* 0x000fe400000001ff */
        /* <DEDUP_REMOVED lines=17> */
[----:B------:R-:W-:Y:S02]  /*0310*/  MOV R13, 0x3f800000 ;  /* 0x3f800000000d7802 */ /* 0x000fe40000000f00 */
[----:B------:R-:W-:-:S05]  /*0320*/  LOP3.LUT R4, R4, 0x3, RZ, 0xc0, !PT ;  /* 0x0000000304047812 */ /* 0x000fca00078ec0ff */
[----:B------:R-:W-:-:S07]  /*0330*/  IMAD.MOV R4, RZ, RZ, -R4 ;  /* 0x000000ffff047224 */ /* 0x000fce00078e0a04 */
.L_x_236:
[----:B0-----:R-:W-:-:S06]  /*0340*/  IMAD.WIDE R6, R3, 0x4, R8 ;  /* 0x0000000403067825 */ /* 0x001fcc00078e0208 */
[----:B------:R-:W2:Y:S01]  /*0350*/  LDG.E R6, desc[UR8][R6.64] ;  /* 0x0000000806067981 */ /* 0x000ea2000c1e1900 */
[----:B------:R-:W-:Y:S02]  /*0360*/  IADD3 R4, PT, PT, R4, 0x1, RZ ;  /* 0x0000000104047810 */ /* 0x000fe40007ffe0ff */
[----:B------:R-:W-:Y:S02]  /*0370*/  IADD3 R3, PT, PT, R2, R3, RZ ;  /* 0x0000000302037210 */ /* 0x000fe40007ffe0ff */
[----:B------:R-:W-:Y:S01]  /*0380*/  ISETP.NE.AND P0, PT, R4, RZ, PT ;  /* 0x000000ff0400720c */ /* 0x000fe20003f05270 */
[----:B--2---:R-:W-:-:S12]  /*0390*/  FMUL R13, R6, R13 ;  /* 0x0000000d060d7220 */ /* 0x004fd80000400000 */
[----:B------:R-:W-:Y:S05]  /*03a0*/  @P0 BRA `(.L_x_236) ;  /* 0xfffffffc00e40947 */ /* 0x000fea000383ffff */
.L_x_235:
[----:B------:R-:W-:Y:S05]  /*03b0*/  BSYNC.RECONVERGENT B1 ;  /* 0x0000000000017941 */ /* 0x000fea0003800200 */
.L_x_234:
[----:B------:R-:W-:Y:S05]  /*03c0*/  @!P1 BRA `(.L_x_233) ;  /* 0x0000000800749947 */ /* 0x000fea0003800000 */
[----:B------:R-:W-:Y:S01]  /*03d0*/  BSSY.RECONVERGENT B1, `(.L_x_237) ;  /* 0x0000012000017945 */ /* 0x000fe20003800200 */
.L_x_238:
        /* <DEDUP_REMOVED lines=12> */
[----:B--2---:R-:W-:-:S04]  /*04a0*/  FMUL R13, R14, R13 ;  /* 0x0000000d0e0d7220 */ /* 0x004fc80000400000 */
[----:B---3--:R-:W-:-:S04]  /*04b0*/  FMUL R13, R13, R6 ;  /* 0x000000060d0d7220 */ /* 0x008fc80000400000 */
[----:B----4-:R-:W-:-:S04]  /*04c0*/  FMUL R13, R13, R8 ;  /* 0x000000080d0d7220 */ /* 0x010fc80000400000 */
[----:B-----5:R-:W-:Y:S01]  /*04d0*/  FMUL R13, R13, R10 ;  /* 0x0000000a0d0d7220 */ /* 0x020fe20000400000 */
[----:B------:R-:W-:Y:S06]  /*04e0*/  @!P0 BRA `(.L_x_238) ;  /* 0xfffffffc00bc8947 */ /* 0x000fec000383ffff */
[----:B------:R-:W-:Y:S05]  /*04f0*/  BSYNC.RECONVERGENT B1 ;  /* 0x0000000000017941 */ /* 0x000fea0003800200 */
.L_x_237:
[----:B------:R-:W-:Y:S05]  /*0500*/  BRA `(.L_x_233) ;  /* 0x0000000800247947 */ /* 0x000fea0003800000 */
.L_x_232:
[----:B------:R-:W0:Y:S02]  /*0510*/  LDCU UR5, c[0x0][0x380] ;  /* 0x00007000ff0577ac */ /* 0x000e240008000800 */
[----:B0-----:R-:W-:-:S09]  /*0520*/  UISETP.GE.AND UP0, UPT, UR5, 0x1, UPT ;  /* 0x000000010500788c */ /* 0x001fd2000bf06270 */
[----:B------:R-:W-:Y:S05]  /*0530*/  BRA.U !UP0, `(.L_x_233) ;  /* 0x0000000908187547 */ /* 0x000fea000b800000 */
[----:B------:R-:W0:Y:S01]  /*0540*/  LDC R9, c[0x0][0x394] ;  /* 0x0000e500ff097b82 */ /* 0x000e220000000800 */
[----:B------:R-:W2:Y:S01]  /*0550*/  LDCU.64 UR6, c[0x0][0x388] ;  /* 0x00007100ff0677ac */ /* 0x000ea20008000a00 */
[----:B---3--:R-:W-:Y:S02]  /*0560*/  IMAD R3, R5, UR4, RZ ;  /* 0x0000000405037c24 */ /* 0x008fe4000f8e02ff */
[----:B------:R-:W-:Y:S01]  /*0570*/  HFMA2 R4, -RZ, RZ, 0, 0 ;  /* 0x00000000ff047431 */ /* 0x000fe200000001ff */
[----:B------:R-:W-:Y:S01]  /*0580*/  MOV R13, 0x3f800000 ;  /* 0x3f800000000d7802 */ /* 0x000fe20000000f00 */
        /* <DEDUP_REMOVED lines=8> */
.L_x_248:
        /* <DEDUP_REMOVED lines=21> */
.L_x_243:
        /* <DEDUP_REMOVED lines=14> */
[----:B--2---:R-:W-:-:S03]  /*0840*/  FMUL R24, R24, R13 ;  /* 0x0000000d18187220 */ /* 0x004fc60000400000 */
[----:B------:R-:W2:Y:S01]  /*0850*/  LDG.E R13, desc[UR8][R2.64+0x300] ;  /* 0x00030008020d7981 */ /* 0x000ea2000c1e1900 */
[----:B---3--:R-:W-:-:S03]  /*0860*/  FMUL R28, R24, R25 ;  /* 0x00000019181c7220 */ /* 0x008fc60000400000 */
[----:B------:R-:W3:Y:S01]  /*0870*/  LDG.E R24, desc[UR8][R2.64+0x400] ;  /* 0x0004000802187981 */ /* 0x000ee2000c1e1900 */
[----:B----4-:R-:W-:-:S03]  /*0880*/  FMUL R25, R28, R23 ;  /* 0x000000171c197220 */ /* 0x010fc60000400000 */
[----:B------:R-:W4:Y:S01]  /*0890*/  LDG.E R23, desc[UR8][R2.64+0x500] ;  /* 0x0005000802177981 */ /* 0x000f22000c1e1900 */
[----:B-----5:R-:W-:-:S03]  /*08a0*/  FMUL R28, R25, R22 ;  /* 0x00000016191c7220 */ /* 0x020fc60000400000 */
[----:B------:R-:W5:Y:S04]  /*08b0*/  LDG.E R22, desc[UR8][R2.64+0x600] ;  /* 0x0006000802167981 */ /* 0x000f68000c1e1900 */
[----:B------:R-:W5:Y:S01]  /*08c0*/  LDG.E R25, desc[UR8][R2.64+0x700] ;  /* 0x0007000802197981 */ /* 0x000f62000c1e1900 */
[----:B------:R-:W-:Y:S01]  /*08d0*/  FMUL R15, R28, R15 ;  /* 0x0000000f1c0f7220 */ /* 0x000fe20000400000 */
[----:B------:R-:W-:Y:S01]  /*08e0*/  VIADD R14, R14, 0x10 ;  /* 0x000000100e0e7836 */ /* 0x000fe20000000000 */
[----:B------:R-:W-:Y:S02]  /*08f0*/  IADD3 R12, PT, PT, R12, 0x400, RZ ;  /* 0x000004000c0c7810 */ /* 0x000fe40007ffe0ff */
[----:B------:R-:W-:Y:S02]  /*0900*/  FMUL R16, R15, R16 ;  /* 0x000000100f107220 */ /* 0x000fe40000400000 */
[----:B------:R-:W-:-:S02]  /*0910*/  ISETP.NE.AND P1, PT, R14, RZ, PT ;  /* 0x000000ff0e00720c */ /* 0x000fc40003f25270 */
[----:B------:R-:W-:-:S04]  /*0920*/  FMUL R17, R16, R17 ;  /* 0x0000001110117220 */ /* 0x000fc80000400000 */
[----:B------:R-:W-:-:S04]  /*0930*/  FMUL R18, R17, R18 ;  /* 0x0000001211127220 */ /* 0x000fc80000400000 */
[----:B------:R-:W-:-:S04]  /*0940*/  FMUL R19, R18, R19 ;  /* 0x0000001312137220 */ /* 0x000fc80000400000 */
[----:B------:R-:W-:-:S04]  /*0950*/  FMUL R20, R19, R20 ;  /* 0x0000001413147220 */ /* 0x000fc80000400000 */
[----:B------:R-:W-:-:S04]  /*0960*/  FMUL R20, R20, R21 ;  /* 0x0000001514147220 */ /* 0x000fc80000400000 */
[----:B--2---:R-:W-:-:S04]  /*0970*/  FMUL R13, R20, R13 ;  /* 0x0000000d140d7220 */ /* 0x004fc80000400000 */
[----:B---3--:R-:W-:-:S04]  /*0980*/  FMUL R24, R13, R24 ;  /* 0x000000180d187220 */ /* 0x008fc80000400000 */
[----:B----4-:R-:W-:-:S04]  /*0990*/  FMUL R23, R24, R23 ;  /* 0x0000001718177220 */ /* 0x010fc80000400000 */
[----:B-----5:R-:W-:-:S04]  /*09a0*/  FMUL R22, R23, R22 ;  /* 0x0000001617167220 */ /* 0x020fc80000400000 */
[----:B------:R-:W-:Y:S01]  /*09b0*/  FMUL R13, R22, R25 ;  /* 0x00000019160d7220 */ /* 0x000fe20000400000 */
[----:B------:R-:W-:Y:S06]  /*09c0*/  @P1 BRA `(.L_x_243) ;  /* 0xfffffffc00641947 */ /* 0x000fec000383ffff */
.L_x_242:
[----:B------:R-:W-:Y:S05]  /*09d0*/  BSYNC.RECONVERGENT B2 ;  /* 0x0000000000027941 */ /* 0x000fea0003800200 */
.L_x_241:
        /* <DEDUP_REMOVED lines=17> */
[----:B--2---:R-:W-:-:S04]  /*0af0*/  FMUL R16, R13, R16 ;  /* 0x000000100d107220 */ /* 0x004fc80000400000 */
[----:B---3--:R-:W-:-:S04]  /*0b00*/  FMUL R15, R16, R15 ;  /* 0x0000000f100f7220 */ /* 0x008fc80000400000 */
[----:B----4-:R-:W-:-:S04]  /*0b10*/  FMUL R15, R15, R18 ;  /* 0x000000120f0f7220 */ /* 0x010fc80000400000 */
[----:B-----5:R-:W-:-:S04]  /*0b20*/  FMUL R15, R15, R20 ;  /* 0x000000140f0f7220 */ /* 0x020fc80000400000 */
[----:B------:R-:W-:-:S04]  /*0b30*/  FMUL R15, R15, R22 ;  /* 0x000000160f0f7220 */ /* 0x000fc80000400000 */
[----:B------:R-:W-:-:S04]  /*0b40*/  FMUL R15, R15, R24 ;  /* 0x000000180f0f7220 */ /* 0x000fc80000400000 */
[----:B------:R-:W-:-:S04]  /*0b50*/  FMUL R15, R15, R26 ;  /* 0x0000001a0f0f7220 */ /* 0x000fc80000400000 */
[----:B------:R-:W-:-:S07]  /*0b60*/  FMUL R13, R15, R28 ;  /* 0x0000001c0f0d7220 */ /* 0x000fce0000400000 */
.L_x_245:
[----:B------:R-:W-:Y:S05]  /*0b70*/  BSYNC.RECONVERGENT B2 ;  /* 0x0000000000027941 */ /* 0x000fea0003800200 */
.L_x_244:
        /* <DEDUP_REMOVED lines=14> */
[----:B--2---:R-:W-:-:S04]  /*0c60*/  FMUL R10, R13, R10 ;  /* 0x0000000a0d0a7220 */ /* 0x004fc80000400000 */
[----:B---3--:R-:W-:-:S04]  /*0c70*/  FMUL R10, R10, R17 ;  /* 0x000000110a0a7220 */ /* 0x008fc80000400000 */
[----:B----4-:R-:W-:-:S04]  /*0c80*/  FMUL R10, R10, R19 ;  /* 0x000000130a0a7220 */ /* 0x010fc80000400000 */
[----:B-----5:R-:W-:-:S07]  /*0c90*/  FMUL R13, R10, R21 ;  /* 0x000000150a0d7220 */ /* 0x020fce0000400000 */
.L_x_247:
[----:B------:R-:W-:Y:S05]  /*0ca0*/  BSYNC.RECONVERGENT B2 ;  /* 0x0000000000027941 */ /* 0x000fea0003800200 */
.L_x_246:
[----:B------:R-:W-:Y:S05]  /*0cb0*/  @!P2 BRA `(.L_x_240) ;  /* 0x00000000002ca947 */ /* 0x000fea0003800000 */
[----:B------:R-:W0:Y:S02]  /*0cc0*/  LDC.64 R2, c[0x0][0x388] ;  /* 0x0000e200ff027b82 */ /* 0x000e240000000a00 */
[----:B0-----:R-:W-:-:S05]  /*0cd0*/  IMAD.WIDE R2, R12, 0x4, R2 ;  /* 0x000000040c027825 */ /* 0x001fca00078e0202 */
[----:B------:R-:W2:Y:S01]  /*0ce0*/  LDG.E R10, desc[UR8][R2.64] ;  /* 0x00000008020a7981 */ /* 0x000ea2000c1e1900 */
[----:B------:R-:W-:Y:S01]  /*0cf0*/  ISETP.NE.AND P1, PT, R15, 0x1, PT ;  /* 0x000000010f00780c */ /* 0x000fe20003f25270 */
[----:B--2---:R-:W-:-:S12]  /*0d00*/  FMUL R13, R13, R10 ;  /* 0x0000000a0d0d7220 */ /* 0x004fd80000400000 */
[----:B------:R-:W-:Y:S05]  /*0d10*/  @!P1 BRA `(.L_x_240) ;  /* 0x0000000000149947 */ /* 0x000fea0003800000 */
[----:B------:R-:W-:Y:S01]  /*0d20*/  ISETP.NE.AND P1, PT, R15, 0x2, PT ;  /* 0x000000020f00780c */ /* 0x000fe20003f25270 */
[----:B------:R-:W2:-:S12]  /*0d30*/  LDG.E R10, desc[UR8][R2.64+0x100] ;  /* 0x00010008020a7981 */ /* 0x000e98000c1e1900 */
[----:B------:R-:W3:Y:S01]  /*0d40*/  @P1 LDG.E R12, desc[UR8][R2.64+0x200] ;  /* 0x00020008020c1981 */ /* 0x000ee2000c1e1900 */
[----:B--2---:R-:W-:-:S04]  /*0d50*/  FMUL R13, R13, R10 ;  /* 0x0000000a0d0d7220 */ /* 0x004fc80000400000 */
[----:B---3--:R-:W-:-:S07]  /*0d60*/  @P1 FMUL R13, R13, R12 ;  /* 0x0000000c0d0d1220 */ /* 0x008fce0000400000 */
.L_x_240:
[----:B------:R-:W-:Y:S05]  /*0d70*/  BSYNC.RECONVERGENT B1 ;  /* 0x0000000000017941 */ /* 0x000fea0003800200 */
.L_x_239:
[----:B------:R-:W-:Y:S01]  /*0d80*/  UIADD3 UR4, UPT, UPT, UR4, 0x1, URZ ;  /* 0x0000000104047890 */ /* 0x000fe2000fffe0ff */
[----:B------:R-:W-:Y:S11]  /*0d90*/  @!P0 BRA `(.L_x_248) ;  /* 0xfffffff8001c8947 */ /* 0x000ff6000383ffff */
.L_x_233:
[----:B------:R-:W-:Y:S05]  /*0da0*/  BSYNC.RECONVERGENT B0 ;  /* 0x0000000000007941 */ /* 0x000fea0003800200 */
.L_x_231:
        /* <DEDUP_REMOVED lines=12> */
[----:B-1----:R-:W-:-:S05]  /*0e70*/  FMUL R3, R2, R3 ;  /* 0x0000000302037220 */ /* 0x002fca0000400000 */
[----:B------:R-:W-:Y:S04]  /*0e80*/  STS [R0], R3 ;  /* 0x0000000300007388 */ /* 0x000fe80000000800 */
        /* <DEDUP_REMOVED lines=19> */
[----:B------:R1:W-:Y:S02]  /*0fc0*/  STS [R0], R7 ;  /* 0x0000000700007388 */ /* 0x0003e40000000800 */
.L_x_250:
[----:B------:R-:W-:Y:S05]  /*0fd0*/  BSYNC.RECONVERGENT B0 ;  /* 0x0000000000007941 */ /* 0x000fea0003800200 */
.L_x_249:
[----:B------:R-:W-:Y:S06]  /*0fe0*/  BAR.SYNC.DEFER_BLOCKING 0x0 ;  /* 0x0000000000007b1d */ /* 0x000fec0000010000 */
[----:B------:R-:W-:Y:S05]  /*0ff0*/  @P1 EXIT ;  /* 0x000000000000194d */ /* 0x000fea0003800000 */
[----:B-1----:R-:W1:Y:S01]  /*1000*/  LDS R7, [UR4] ;  /* 0x00000004ff077984 */ /* 0x002e620008000800 */
[----:B------:R-:W3:Y:S02]  /*1010*/  LDC.64 R2, c[0x0][0x398] ;  /* 0x0000e600ff027b82 */ /* 0x000ee40000000a00 */
[----:B---3--:R-:W-:-:S05]  /*1020*/  IMAD.WIDE.U32 R2, R5, 0x4, R2 ;  /* 0x0000000405027825 */ /* 0x008fca00078e0002 */
[----:B-1----:R-:W-:Y:S01]  /*1030*/  STG.E desc[UR8][R2.64], R7 ;  /* 0x0000000702007986 */ /* 0x002fe2000c101908 */
[----:B------:R-:W-:Y:S05]  /*1040*/  EXIT ;  /* 0x000000000000794d */ /* 0x000fea0003800000 */
.L_x_251:
        /* <DEDUP_REMOVED lines=11> */
.L_x_305:


//--------------------- .text._Z10_sum_64_21iPdiiS_ --------------------------
	.section	.text._Z10_sum_64_21iPdiiS_,"ax",@progbits
	.align	128
        .global         _Z10_sum_64_21iPdiiS_
        .type           _Z10_sum_64_21iPdiiS_,@function
        .size           _Z10_sum_64_21iPdiiS_,(.L_x_306 - _Z10_sum_64_21iPdiiS_)
        .other          _Z10_sum_64_21iPdiiS_,@"STO_CUDA_ENTRY STV_DEFAULT"
_Z10_sum_64_21iPdiiS_:
.text._Z10_sum_64_21iPdiiS_:
        /* <DEDUP_REMOVED lines=52> */
.L_x_257:
[----:B0-----:R-:W-:-:S06]  /*0340*/  IMAD.WIDE R6, R2, 0x8, R8 ;  /* 0x0000000802067825 */ /* 0x001fcc00078e0208 */
[----:B------:R-:W2:Y:S01]  /*0350*/  LDG.E.64 R6, desc[UR8][R6.64] ;  /* 0x0000000806067981 */ /* 0x000ea2000c1e1b00 */
[----:B------:R-:W-:Y:S01]  /*0360*/  IADD3 R4, PT, PT, R4, 0x1, RZ ;  /* 0x0000000104047810 */ /* 0x000fe20007ffe0ff */
[----:B------:R-:W-:-:S03]  /*0370*/  IMAD.IADD R2, R5, 0x1, R2 ;  /* 0x0000000105027824 */ /* 0x000fc600078e0202 */
[----:B------:R-:W-:Y:S01]  /*0380*/  ISETP.NE.AND P0, PT, R4, RZ, PT ;  /* 0x000000ff0400720c */ /* 0x000fe20003f05270 */
[----:B--2---:R-:W-:-:S12]  /*0390*/  DADD R22, R6, R22 ;  /* 0x0000000006167229 */ /* 0x004fd80000000016 */
[----:B------:R-:W-:Y:S05]  /*03a0*/  @P0 BRA `(.L_x_257) ;  /* 0xfffffffc00e40947 */ /* 0x000fea000383ffff */
.L_x_256:
[----:B------:R-:W-:Y:S05]  /*03b0*/  BSYNC.RECONVERGENT B1 ;  /* 0x0000000000017941 */ /* 0x000fea0003800200 */
.L_x_255:
[----:B------:R-:W-:Y:S05]  /*03c0*/  @!P1 BRA `(.L_x_254) ;  /* 0x0000000800749947 */ /* 0x000fea0003800000 */
[----:B------:R-:W-:Y:S01]  /*03d0*/  BSSY.RECONVERGENT B1, `(.L_x_258) ;  /* 0x0000012000017945 */ /* 0x000fe20003800200 */
.L_x_259:
        /* <DEDUP_REMOVED lines=12> */
[----:B--2---:R-:W-:-:S08]  /*04a0*/  DADD R6, R6, R22 ;  /* 0x0000000006067229 */ /* 0x004fd00000000016 */
[----:B---3--:R-:W-:-:S08]  /*04b0*/  DADD R6, R6, R10 ;  /* 0x0000000006067229 */ /* 0x008fd0000000000a */
[----:B----4-:R-:W-:-:S08]  /*04c0*/  DADD R6, R6, R14 ;  /* 0x0000000006067229 */ /* 0x010fd0000000000e */
[----:B-----5:R-:W-:Y:S01]  /*04d0*/  DADD R22, R6, R16 ;  /* 0x0000000006167229 */ /* 0x020fe20000000010 */
[----:B------:R-:W-:Y:S10]  /*04e0*/  @!P0 BRA `(.L_x_259) ;  /* 0xfffffffc00bc8947 */ /* 0x000ff4000383ffff */
[----:B------:R-:W-:Y:S05]  /*04f0*/  BSYNC.RECONVERGENT B1 ;  /* 0x0000000000017941 */ /* 0x000fea0003800200 */
.L_x_258:
[----:B------:R-:W-:Y:S05]  /*0500*/  BRA `(.L_x_254) ;  /* 0x0000000800247947 */ /* 0x000fea0003800000 */
.L_x_253:
        /* <DEDUP_REMOVED lines=16> */
.L_x_269:
        /* <DEDUP_REMOVED lines=21> */
.L_x_264:
        /* <DEDUP_REMOVED lines=9> */
[----:B--2---:R-:W-:-:S03]  /*07f0*/  DADD R12, R12, R22 ;  /* 0x000000000c0c7229 */ /* 0x004fc60000000016 */
[----:B------:R-:W2:Y:S05]  /*0800*/  LDG.E.64 R22, desc[UR8][R20.64+0xe00] ;  /* 0x000e000814167981 */ /* 0x000eaa000c1e1b00 */
[----:B---3--:R-:W-:Y:S02]  /*0810*/  DADD R10, R12, R10 ;  /* 0x000000000c0a7229 */ /* 0x008fe4000000000a */
[----:B------:R-:W3:Y:S06]  /*0820*/  LDG.E.64 R12, desc[UR8][R20.64+-0x400] ;  /* 0xfffc0008140c7981 */ /* 0x000eec000c1e1b00 */
[----:B----4-:R-:W-:-:S02]  /*0830*/  DADD R8, R10, R8 ;  /* 0x000000000a087229 */ /* 0x010fc40000000008 */
[----:B------:R-:W4:Y:S06]  /*0840*/  LDG.E.64 R10, desc[UR8][R20.64+-0x200] ;  /* 0xfffe0008140a7981 */ /* 0x000f2c000c1e1b00 */
[----:B-----5:R-:W-:Y:S02]  /*0850*/  DADD R16, R8, R16 ;  /* 0x0000000008107229 */ /* 0x020fe40000000010 */
[----:B------:R-:W5:Y:S06]  /*0860*/  LDG.E.64 R8, desc[UR8][R20.64] ;  /* 0x0000000814087981 */ /* 0x000f6c000c1e1b00 */
[----:B------:R-:W-:-:S02]  /*0870*/  DADD R18, R16, R18 ;  /* 0x0000000010127229 */ /* 0x000fc40000000012 */
[----:B------:R-:W2:Y:S06]  /*0880*/  LDG.E.64 R16, desc[UR8][R20.64+0x200] ;  /* 0x0002000814107981 */ /* 0x000eac000c1e1b00 */
[----:B------:R-:W-:Y:S02]  /*0890*/  DADD R14, R18, R14 ;  /* 0x00000000120e7229 */ /* 0x000fe4000000000e */
[----:B------:R-:W2:Y:S06]  /*08a0*/  LDG.E.64 R18, desc[UR8][R20.64+0x400] ;  /* 0x0004000814127981 */ /* 0x000eac000c1e1b00 */
[----:B---3--:R-:W-:-:S02]  /*08b0*/  DADD R12, R14, R12 ;  /* 0x000000000e0c7229 */ /* 0x008fc4000000000c */
[----:B------:R-:W3:Y:S06]  /*08c0*/  LDG.E.64 R14, desc[UR8][R20.64+0x600] ;  /* 0x00060008140e7981 */ /* 0x000eec000c1e1b00 */
[----:B----4-:R-:W-:Y:S02]  /*08d0*/  DADD R10, R12, R10 ;  /* 0x000000000c0a7229 */ /* 0x010fe4000000000a */
[----:B------:R-:W4:Y:S06]  /*08e0*/  LDG.E.64 R12, desc[UR8][R20.64+0x800] ;  /* 0x00080008140c7981 */ /* 0x000f2c000c1e1b00 */
[----:B-----5:R-:W-:-:S02]  /*08f0*/  DADD R8, R10, R8 ;  /* 0x000000000a087229 */ /* 0x020fc40000000008 */
[----:B------:R-:W5:Y:S06]  /*0900*/  LDG.E.64 R10, desc[UR8][R20.64+0xa00] ;  /* 0x000a0008140a7981 */ /* 0x000f6c000c1e1b00 */
[----:B--2---:R-:W-:Y:S02]  /*0910*/  DADD R16, R8, R16 ;  /* 0x0000000008107229 */ /* 0x004fe40000000010 */
[----:B------:R-:W2:Y:S06]  /*0920*/  LDG.E.64 R8, desc[UR8][R20.64+0xc00] ;  /* 0x000c000814087981 */ /* 0x000eac000c1e1b00 */
[----:B------:R-:W-:Y:S01]  /*0930*/  DADD R16, R16, R18 ;  /* 0x0000000010107229 */ /* 0x000fe20000000012 */
[----:B------:R-:W-:-:S05]  /*0940*/  VIADD R28, R28, 0x10 ;  /* 0x000000101c1c7836 */ /* 0x000fca0000000000 */
[----:B------:R-:W-:Y:S01]  /*0950*/  ISETP.NE.AND P1, PT, R28, RZ, PT ;  /* 0x000000ff1c00720c */ /* 0x000fe20003f25270 */
[----:B------:R-:W-:Y:S01]  /*0960*/  VIADD R2, R2, 0x400 ;  /* 0x0000040002027836 */ /* 0x000fe20000000000 */
[----:B---3--:R-:W-:-:S08]  /*0970*/  DADD R14, R16, R14 ;  /* 0x00000000100e7229 */ /* 0x008fd0000000000e */
[----:B----4-:R-:W-:-:S08]  /*0980*/  DADD R12, R14, R12 ;  /* 0x000000000e0c7229 */ /* 0x010fd0000000000c */
[----:B-----5:R-:W-:-:S08]  /*0990*/  DADD R10, R12, R10 ;  /* 0x000000000c0a7229 */ /* 0x020fd0000000000a */
[----:B--2---:R-:W-:-:S08]  /*09a0*/  DADD R8, R10, R8 ;  /* 0x000000000a087229 */ /* 0x004fd00000000008 */
[----:B------:R-:W-:Y:S01]  /*09b0*/  DADD R22, R8, R22 ;  /* 0x0000000008167229 */ /* 0x000fe20000000016 */
[----:B------:R-:W-:Y:S10]  /*09c0*/  @P1 BRA `(.L_x_264) ;  /* 0xfffffffc00641947 */ /* 0x000ff4000383ffff */
.L_x_263:
[----:B------:R-:W-:Y:S05]  /*09d0*/  BSYNC.RECONVERGENT B2 ;  /* 0x0000000000027941 */ /* 0x000fea0003800200 */
.L_x_262:
        /* <DEDUP_REMOVED lines=18> */
[----:B----4-:R-:W-:-:S08]  /*0b00*/  DADD R8, R20, R8 ;  /* 0x0000000014087229 */ /* 0x010fd00000000008 */
[----:B-----5:R-:W-:-:S08]  /*0b10*/  DADD R8, R8, R10 ;  /* 0x0000000008087229 */ /* 0x020fd0000000000a */
[----:B------:R-:W-:-:S08]  /*0b20*/  DADD R8, R8, R12 ;  /* 0x0000000008087229 */ /* 0x000fd0000000000c */
[----:B------:R-:W-:Y:S01]  /*0b30*/  DADD R8, R8, R18 ;  /* 0x0000000008087229 */ /* 0x000fe20000000012 */
[----:B------:R-:W-:-:S07]  /*0b40*/  IADD3 R2, PT, PT, R2, 0x200, RZ ;  /* 0x0000020002027810 */ /* 0x000fce0007ffe0ff */
[----:B--2---:R-:W-:-:S08]  /*0b50*/  DADD R8, R8, R16 ;  /* 0x0000000008087229 */ /* 0x004fd00000000010 */
[----:B---3--:R-:W-:-:S11]  /*0b60*/  DADD R22, R8, R22 ;  /* 0x0000000008167229 */ /* 0x008fd60000000016 */
.L_x_266:
[----:B------:R-:W-:Y:S05]  /*0b70*/  BSYNC.RECONVERGENT B2 ;  /* 0x0000000000027941 */ /* 0x000fea0003800200 */
.L_x_265:
        /* <DEDUP_REMOVED lines=14> */
[----:B--2---:R-:W-:-:S08]  /*0c60*/  DADD R12, R22, R12 ;  /* 0x00000000160c7229 */ /* 0x004fd0000000000c */
[----:B---3--:R-:W-:-:S08]  /*0c70*/  DADD R10, R12, R10 ;  /* 0x000000000c0a7229 */ /* 0x008fd0000000000a */
[----:B----4-:R-:W-:-:S08]  /*0c80*/  DADD R8, R10, R8 ;  /* 0x000000000a087229 */ /* 0x010fd00000000008 */
[----:B-----5:R-:W-:-:S11]  /*0c90*/  DADD R22, R8, R16 ;  /* 0x0000000008167229 */ /* 0x020fd60000000010 */
.L_x_268:
[----:B------:R-:W-:Y:S05]  /*0ca0*/  BSYNC.RECONVERGENT B2 ;  /* 0x0000000000027941 */ /* 0x000fea0003800200 */
.L_x_267:
[----:B------:R-:W-:Y:S05]  /*0cb0*/  @!P2 BRA `(.L_x_261) ;  /* 0x00000000002ca947 */ /* 0x000fea0003800000 */
[----:B------:R-:W0:Y:S02]  /*0cc0*/  LDC.64 R12, c[0x0][0x388] ;  /* 0x0000e200ff0c7b82 */ /* 0x000e240000000a00 */
[----:B0-----:R-:W-:-:S05]  /*0cd0*/  IMAD.WIDE R12, R2, 0x8, R12 ;  /* 0x00000008020c7825 */ /* 0x001fca00078e020c */
[----:B------:R-:W2:Y:S01]  /*0ce0*/  LDG.E.64 R8, desc[UR8][R12.64] ;  /* 0x000000080c087981 */ /* 0x000ea2000c1e1b00 */
[----:B------:R-:W-:Y:S01]  /*0cf0*/  ISETP.NE.AND P1, PT, R24, 0x1, PT ;  /* 0x000000011800780c */ /* 0x000fe20003f25270 */
[----:B--2---:R-:W-:-:S12]  /*0d00*/  DADD R22, R22, R8 ;  /* 0x0000000016167229 */ /* 0x004fd80000000008 */
[----:B------:R-:W-:Y:S05]  /*0d10*/  @!P1 BRA `(.L_x_261) ;  /* 0x0000000000149947 */ /* 0x000fea0003800000 */
[----:B------:R-:W-:Y:S01]  /*0d20*/  ISETP.NE.AND P1, PT, R24, 0x2, PT ;  /* 0x000000021800780c */ /* 0x000fe20003f25270 */
[----:B------:R-:W2:-:S12]  /*0d30*/  LDG.E.64 R8, desc[UR8][R12.64+0x200] ;  /* 0x000200080c087981 */ /* 0x000e98000c1e1b00 */
[----:B------:R-:W3:Y:S01]  /*0d40*/  @P1 LDG.E.64 R10, desc[UR8][R12.64+0x400] ;  /* 0x000400080c0a1981 */ /* 0x000ee2000c1e1b00 */
[----:B--2---:R-:W-:-:S08]  /*0d50*/  DADD R22, R22, R8 ;  /* 0x0000000016167229 */ /* 0x004fd00000000008 */
[----:B---3--:R-:W-:-:S11]  /*0d60*/  @P1 DADD R22, R22, R10 ;  /* 0x0000000016161229 */ /* 0x008fd6000000000a */
.L_x_261:
[----:B------:R-:W-:Y:S05]  /*0d70*/  BSYNC.RECONVERGENT B1 ;  /* 0x0000000000017941 */ /* 0x000fea0003800200 */
.L_x_260:
[----:B------:R-:W-:Y:S01]  /*0d80*/  UIADD3 UR4, UPT, UPT, UR4, 0x1, URZ ;  /* 0x0000000104047890 */ /* 0x000fe2000fffe0ff */
[----:B------:R-:W-:Y:S11]  /*0d90*/  @!P0 BRA `(.L_x_269) ;  /* 0xfffffff8001c8947 */ /* 0x000ff6000383ffff */
.L_x_254:
[----:B------:R-:W-:Y:S05]  /*0da0*/  BSYNC.RECONVERGENT B0 ;  /* 0x0000000000007941 */ /* 0x000fea0003800200 */
.L_x_252:
        /* <DEDUP_REMOVED lines=34> */
.L_x_271:
[----:B------:R-:W-:Y:S05]  /*0fd0*/  BSYNC.RECONVERGENT B0 ;  /* 0x0000000000007941 */ /* 0x000fea0003800200 */
.L_x_270:
[----:B------:R-:W-:Y:S06]  /*0fe0*/  BAR.SYNC.DEFER_BLOCKING 0x0 ;  /* 0x0000000000007b1d */ /* 0x000fec0000010000 */
[----:B------:R-:W-:Y:S05]  /*0ff0*/  @P1 EXIT ;  /* 0x000000000000194d */ /* 0x000fea0003800000 */
[----:B01----:R-:W0:Y:S01]  /*1000*/  LDS.64 R4, [UR4] ;  /* 0x00000004ff047984 */ /* 0x003e220008000a00 */
[----:B------:R-:W3:Y:S02]  /*1010*/  LDC.64 R6, c[0x0][0x398] ;  /* 0x0000e600ff067b82 */ /* 0x000ee40000000a00 */
[----:B---3--:R-:W-:-:S05]  /*1020*/  IMAD.WIDE.U32 R2, R3, 0x8, R6 ;  /* 0x0000000803027825 */ /* 0x008fca00078e0006 */
[----:B0-----:R-:W-:Y:S01]  /*1030*/  STG.E.64 desc[UR8][R2.64], R4 ;  /* 0x0000000402007986 */ /* 0x001fe2000c101b08 */
[----:B------:R-:W-:Y:S05]  /*1040*/  EXIT ;  /* 0x000000000000794d */ /* 0x000fea0003800000 */
.L_x_272:
        /* <DEDUP_REMOVED lines=11> */
.L_x_306:


//--------------------- .text._Z10_sum_32_21iPfiiS_ --------------------------
	.section	.text._Z10_sum_32_21iPfiiS_,"ax",@progbits
	.align	128
        .global         _Z10_sum_32_21iPfiiS_
        .type           _Z10_sum_32_21iPfiiS_,@function
        .size           _Z10_sum_32_21iPfiiS_,(.L_x_307 - _Z10_sum_32_21iPfiiS_)
        .other          _Z10_sum_32_21iPfiiS_,@"STO_CUDA_ENTRY STV_DEFAULT"
_Z10_sum_32_21iPfiiS_:
.text._Z10_sum_32_21iPfiiS_:
        /* <DEDUP_REMOVED lines=52> */
.L_x_278:
[----:B0-----:R-:W-:-:S06]  /*0340*/  IMAD.WIDE R6, R3, 0x4, R8 ;  /* 0x0000000403067825 */ /* 0x001fcc00078e0208 */
[----:B------:R-:W2:Y:S01]  /*0350*/  LDG.E R6, desc[UR8][R6.64] ;  /* 0x0000000806067981 */ /* 0x000ea2000c1e1900 */
[----:B------:R-:W-:Y:S02]  /*0360*/  IADD3 R4, PT, PT, R4, 0x1, RZ ;  /* 0x0000000104047810 */ /* 0x000fe40007ffe0ff */
[----:B------:R-:W-:Y:S02]  /*0370*/  IADD3 R3, PT, PT, R2, R3, RZ ;  /* 0x0000000302037210 */ /* 0x000fe40007ffe0ff */
[----:B------:R-:W-:Y:S01]  /*0380*/  ISETP.NE.AND P0, PT, R4, RZ, PT ;  /* 0x000000ff0400720c */ /* 0x000fe20003f05270 */
[----:B--2---:R-:W-:-:S12]  /*0390*/  FADD R13, R6, R13 ;  /* 0x0000000d060d7221 */ /* 0x004fd80000000000 */
[----:B------:R-:W-:Y:S05]  /*03a0*/  @P0 BRA `(.L_x_278) ;  /* 0xfffffffc00e40947 */ /* 0x000fea000383ffff */
.L_x_277:
[----:B------:R-:W-:Y:S05]  /*03b0*/  BSYNC.RECONVERGENT B1 ;  /* 0x0000000000017941 */ /* 0x000fea0003800200 */
.L_x_276:
[----:B------:R-:W-:Y:S05]  /*03c0*/  @!P1 BRA `(.L_x_275) ;  /* 0x0000000800749947 */ /* 0x000fea0003800000 */
[----:B------:R-:W-:Y:S01]  /*03d0*/  BSSY.RECONVERGENT B1, `(.L_x_279) ;  /* 0x0000012000017945 */ /* 0x000fe20003800200 */
.L_x_280:
        /* <DEDUP_REMOVED lines=12> */
[----:B--2---:R-:W-:-:S04]  /*04a0*/  FADD R13, R14, R13 ;  /* 0x0000000d0e0d7221 */ /* 0x004fc80000000000 */
[----:B---3--:R-:W-:-:S04]  /*04b0*/  FADD R13, R13, R6 ;  /* 0x000000060d0d7221 */ /* 0x008fc80000000000 */
[----:B----4-:R-:W-:-:S04]  /*04c0*/  FADD R13, R13, R8 ;  /* 0x000000080d0d7221 */ /* 0x010fc80000000000 */
[----:B-----5:R-:W-:Y:S01]  /*04d0*/  FADD R13, R13, R10 ;  /* 0x0000000a0d0d7221 */ /* 0x020fe20000000000 */
[----:B------:R-:W-:Y:S06]  /*04e0*/  @!P0 BRA `(.L_x_280) ;  /* 0xfffffffc00bc8947 */ /* 0x000fec000383ffff */
[----:B------:R-:W-:Y:S05]  /*04f0*/  BSYNC.RECONVERGENT B1 ;  /* 0x0000000000017941 */ /* 0x000fea0003800200 */
.L_x_279:
[----:B------:R-:W-:Y:S05]  /*0500*/  BRA `(.L_x_275) ;  /* 0x0000000800247947 */ /* 0x000fea0003800000 */
.L_x_274:
        /* <DEDUP_REMOVED lines=16> */
.L_x_290:
        /* <DEDUP_REMOVED lines=21> */
.L_x_285:
        /* <DEDUP_REMOVED lines=14> */
[----:B--2---:R-:W-:-:S03]  /*0840*/  FADD R24, R24, R13 ;  /* 0x0000000d18187221 */ /* 0x004fc60000000000 */
[----:B------:R-:W2:Y:S01]  /*0850*/  LDG.E R13, desc[UR8][R2.64+0x300] ;  /* 0x00030008020d7981 */ /* 0x000ea2000c1e1900 */
[----:B---3--:R-:W-:-:S03]  /*0860*/  FADD R28, R24, R25 ;  /* 0x00000019181c7221 */ /* 0x008fc60000000000 */
[----:B------:R-:W3:Y:S01]  /*0870*/  LDG.E R24, desc[UR8][R2.64+0x400] ;  /* 0x0004000802187981 */ /* 0x000ee2000c1e1900 */
[----:B----4-:R-:W-:-:S03]  /*0880*/  FADD R25, R28, R23 ;  /* 0x000000171c197221 */ /* 0x010fc60000000000 */
[----:B------:R-:W4:Y:S01]  /*0890*/  LDG.E R23, desc[UR8][R2.64+0x500] ;  /* 0x0005000802177981 */ /* 0x000f22000c1e1900 */
[----:B-----5:R-:W-:-:S03]  /*08a0*/  FADD R28, R25, R22 ;  /* 0x00000016191c7221 */ /* 0x020fc60000000000 */
[----:B------:R-:W5:Y:S04]  /*08b0*/  LDG.E R22, desc[UR8][R2.64+0x600] ;  /* 0x0006000802167981 */ /* 0x000f68000c1e1900 */
[----:B------:R-:W5:Y:S01]  /*08c0*/  LDG.E R25, desc[UR8][R2.64+0x700] ;  /* 0x0007000802197981 */ /* 0x000f62000c1e1900 */
[----:B------:R-:W-:Y:S01]  /*08d0*/  FADD R15, R28, R15 ;  /* 0x0000000f1c0f7221 */ /* 0x000fe20000000000 */
[----:B------:R-:W-:Y:S01]  /*08e0*/  VIADD R14, R14, 0x10 ;  /* 0x000000100e0e7836 */ /* 0x000fe20000000000 */
[----:B------:R-:W-:Y:S02]  /*08f0*/  IADD3 R12, PT, PT, R12, 0x400, RZ ;  /* 0x000004000c0c7810 */ /* 0x000fe40007ffe0ff */
[----:B------:R-:W-:Y:S02]  /*0900*/  FADD R16, R15, R16 ;  /* 0x000000100f107221 */ /* 0x000fe40000000000 */
[----:B------:R-:W-:-:S02]  /*0910*/  ISETP.NE.AND P1, PT, R14, RZ, PT ;  /* 0x000000ff0e00720c */ /* 0x000fc40003f25270 */
[----:B------:R-:W-:-:S04]  /*0920*/  FADD R17, R16, R17 ;  /* 0x0000001110117221 */ /* 0x000fc80000000000 */
[----:B------:R-:W-:-:S04]  /*0930*/  FADD R18, R17, R18 ;  /* 0x0000001211127221 */ /* 0x000fc80000000000 */
[----:B------:R-:W-:-:S04]  /*0940*/  FADD R19, R18, R19 ;  /* 0x0000001312137221 */ /* 0x000fc80000000000 */
[----:B------:R-:W-:-:S04]  /*0950*/  FADD R20, R19, R20 ;  /* 0x0000001413147221 */ /* 0x000fc80000000000 */
[----:B------:R-:W-:-:S04]  /*0960*/  FADD R20, R20, R21 ;  /* 0x0000001514147221 */ /* 0x000fc80000000000 */
[----:B--2---:R-:W-:-:S04]  /*0970*/  FADD R13, R20, R13 ;  /* 0x0000000d140d7221 */ /* 0x004fc80000000000 */
[----:B---3--:R-:W-:-:S04]  /*0980*/  FADD R24, R13, R24 ;  /* 0x000000180d187221 */ /* 0x008fc80000000000 */
[----:B----4-:R-:W-:-:S04]  /*0990*/  FADD R23, R24, R23 ;  /* 0x0000001718177221 */ /* 0x010fc80000000000 */
[----:B-----5:R-:W-:-:S04]  /*09a0*/  FADD R22, R23, R22 ;  /* 0x0000001617167221 */ /* 0x020fc80000000000 */
[----:B------:R-:W-:Y:S01]  /*09b0*/  FADD R13, R22, R25 ;  /* 0x00000019160d7221 */ /* 0x000fe20000000000 */
[----:B------:R-:W-:Y:S06]  /*09c0*/  @P1 BRA `(.L_x_285) ;  /* 0xfffffffc00641947 */ /* 0x000fec000383ffff */
.L_x_284:
[----:B------:R-:W-:Y:S05]  /*09d0*/  BSYNC.RECONVERGENT B2 ;  /* 0x0000000000027941 */ /* 0x000fea0003800200 */
.L_x_283:
        /* <DEDUP_REMOVED lines=17> */
[----:B--2---:R-:W-:-:S04]  /*0af0*/  FADD R16, R13, R16 ;  /* 0x000000100d107221 */ /* 0x004fc80000000000 */
[----:B---3--:R-:W-:-:S04]  /*0b00*/  FADD R15, R16, R15 ;  /* 0x0000000f100f7221 */ /* 0x008fc80000000000 */
[----:B----4-:R-:W-:-:S04]  /*0b10*/  FADD R15, R15, R18 ;  /* 0x000000120f0f7221 */ /* 0x010fc80000000000 */
[----:B-----5:R-:W-:-:S04]  /*0b20*/  FADD R15, R15, R20 ;  /* 0x000000140f0f7221 */ /* 0x020fc80000000000 */
[----:B------:R-:W-:-:S04]  /*0b30*/  FADD R15, R15, R22 ;  /* 0x000000160f0f7221 */ /* 0x000fc80000000000 */
[----:B------:R-:W-:-:S04]  /*0b40*/  FADD R15, R15, R24 ;  /* 0x000000180f0f7221 */ /* 0x000fc80000000000 */
[----:B------:R-:W-:-:S04]  /*0b50*/  FADD R15, R15, R26 ;  /* 0x0000001a0f0f7221 */ /* 0x000fc80000000000 */
[----:B------:R-:W-:-:S07]  /*0b60*/  FADD R13, R15, R28 ;  /* 0x0000001c0f0d7221 */ /* 0x000fce0000000000 */
.L_x_287:
[----:B------:R-:W-:Y:S05]  /*0b70*/  BSYNC.RECONVERGENT B2 ;  /* 0x0000000000027941 */ /* 0x000fea0003800200 */
.L_x_286:
        /* <DEDUP_REMOVED lines=14> */
[----:B--2---:R-:W-:-:S04]  /*0c60*/  FADD R10, R13, R10 ;  /* 0x0000000a0d0a7221 */ /* 0x004fc80000000000 */
[----:B---3--:R-:W-:-:S04]  /*0c70*/  FADD R10, R10, R17 ;  /* 0x000000110a0a7221 */ /* 0x008fc80000000000 */
[----:B----4-:R-:W-:-:S04]  /*0c80*/  FADD R10, R10, R19 ;  /* 0x000000130a0a7221 */ /* 0x010fc80000000000 */
[----:B-----5:R-:W-:-:S07]  /*0c90*/  FADD R13, R10, R21 ;  /* 0x000000150a0d7221 */ /* 0x020fce0000000000 */
.L_x_289:
[----:B------:R-:W-:Y:S05]  /*0ca0*/  BSYNC.RECONVERGENT B2 ;  /* 0x0000000000027941 */ /* 0x000fea0003800200 */
.L_x_288:
[----:B------:R-:W-:Y:S05]  /*0cb0*/  @!P2 BRA `(.L_x_282) ;  /* 0x00000000002ca947 */ /* 0x000fea0003800000 */
[----:B------:R-:W0:Y:S02]  /*0cc0*/  LDC.64 R2, c[0x0][0x388] ;  /* 0x0000e200ff027b82 */ /* 0x000e240000000a00 */
[----:B0-----:R-:W-:-:S05]  /*0cd0*/  IMAD.WIDE R2, R12, 0x4, R2 ;  /* 0x000000040c027825 */ /* 0x001fca00078e0202 */
[----:B------:R-:W2:Y:S01]  /*0ce0*/  LDG.E R10, desc[UR8][R2.64] ;  /* 0x00000008020a7981 */ /* 0x000ea2000c1e1900 */
[----:B------:R-:W-:Y:S01]  /*0cf0*/  ISETP.NE.AND P1, PT, R15, 0x1, PT ;  /* 0x000000010f00780c */ /* 0x000fe20003f25270 */
[----:B--2---:R-:W-:-:S12]  /*0d00*/  FADD R13, R13, R10 ;  /* 0x0000000a0d0d7221 */ /* 0x004fd80000000000 */
[----:B------:R-:W-:Y:S05]  /*0d10*/  @!P1 BRA `(.L_x_282) ;  /* 0x0000000000149947 */ /* 0x000fea0003800000 */
[----:B------:R-:W-:Y:S01]  /*0d20*/  ISETP.NE.AND P1, PT, R15, 0x2, PT ;  /* 0x000000020f00780c */ /* 0x000fe20003f25270 */
[----:B------:R-:W2:-:S12]  /*0d30*/  LDG.E R10, desc[UR8][R2.64+0x100] ;  /* 0x00010008020a7981 */ /* 0x000e98000c1e1900 */
[----:B------:R-:W3:Y:S01]  /*0d40*/  @P1 LDG.E R12, desc[UR8][R2.64+0x200] ;  /* 0x00020008020c1981 */ /* 0x000ee2000c1e1900 */
[----:B--2---:R-:W-:-:S04]  /*0d50*/  FADD R13, R13, R10 ;  /* 0x0000000a0d0d7221 */ /* 0x004fc80000000000 */
[----:B---3--:R-:W-:-:S07]  /*0d60*/  @P1 FADD R13, R13, R12 ;  /* 0x0000000c0d0d1221 */ /* 0x008fce0000000000 */
.L_x_282:
[----:B------:R-:W-:Y:S05]  /*0d70*/  BSYNC.RECONVERGENT B1 ;  /* 0x0000000000017941 */ /* 0x000fea0003800200 */
.L_x_281:
[----:B------:R-:W-:Y:S01]  /*0d80*/  UIADD3 UR4, UPT, UPT, UR4, 0x1, URZ ;  /* 0x0000000104047890 */ /* 0x000fe2000fffe0ff */
[----:B------:R-:W-:Y:S11]  /*0d90*/  @!P0 BRA `(.L_x_290) ;  /* 0xfffffff8001c8947 */ /* 0x000ff6000383ffff */
.L_x_275:
[----:B------:R-:W-:Y:S05]  /*0da0*/  BSYNC.RECONVERGENT B0 ;  /* 0x0000000000007941 */ /* 0x000fea0003800200 */
.L_x_273:
        /* <DEDUP_REMOVED lines=34> */
.L_x_292:
[----:B------:R-:W-:Y:S05]  /*0fd0*/  BSYNC.RECONVERGENT B0 ;  /* 0x0000000000007941 */ /* 0x000fea0003800200 */
.L_x_291:
[----:B------:R-:W-:Y:S06]  /*0fe0*/  BAR.SYNC.DEFER_BLOCKING 0x0 ;  /* 0x0000000000007b1d */ /* 0x000fec0000010000 */
[----:B------:R-:W-:Y:S05]  /*0ff0*/  @P1 EXIT ;  /* 0x000000000000194d */ /* 0x000fea0003800000 */
[----:B-1----:R-:W1:Y:S01]  /*1000*/  LDS R7, [UR4] ;  /* 0x00000004ff077984 */ /* 0x002e620008000800 */
[----:B------:R-:W3:Y:S02]  /*1010*/  LDC.64 R2, c[0x0][0x398] ;  /* 0x0000e600ff027b82 */ /* 0x000ee40000000a00 */
[----:B---3--:R-:W-:-:S05]  /*1020*/  IMAD.WIDE.U32 R2, R5, 0x4, R2 ;  /* 0x0000000405027825 */ /* 0x008fca00078e0002 */
[----:B-1----:R-:W-:Y:S01]  /*1030*/  STG.E desc[UR8][R2.64], R7 ;  /* 0x0000000702007986 */ /* 0x002fe2000c101908 */
[----:B------:R-:W-:Y:S05]  /*1040*/  EXIT ;  /* 0x000000000000794d */ /* 0x000fea0003800000 */
.L_x_293:
        /* <DEDUP_REMOVED lines=11> */
.L_x_307:


//--------------------- .nv.shared._Z14_countnz_64_21iPdiiS_ --------------------------
	.section	.nv.shared._Z14_countnz_64_21iPdiiS_,"aw",@nobits
	.sectionflags	@""
	.align	8
.nv.shared._Z14_countnz_64_21iPdiiS_:
	.zero		1536


//--------------------- .nv.shared.reserved.0     --------------------------
	.section	.nv.shared.reserved.0,"aw",@nobits
	.weak		__nv_reservedSMEM_offset_0_alias
	.size		__nv_reservedSMEM_offset_0_alias, 0, 64
	.other		__nv_reservedSMEM_offset_0_alias,@"STO_CUDA_RESERVED_SHARED STV_DEFAULT"
__nv_reservedSMEM_offset_0_alias:
	.zero		0
	.zero		64


//--------------------- .nv.shared._Z14_countnz_32_21iPfiiS_ --------------------------
	.section	.nv.shared._Z14_countnz_32_21iPfiiS_,"aw",@nobits
	.sectionflags	@""
	.align	4
.nv.shared._Z14_countnz_32_21iPfiiS_:
	.zero		1280


//--------------------- .nv.shared._Z14_sumabs2_64_21iPdiiS_ --------------------------
	.section	.nv.shared._Z14_sumabs2_64_21iPdiiS_,"aw",@nobits
	.sectionflags	@""
	.align	8
.nv.shared._Z14_sumabs2_64_21iPdiiS_:
	.zero		1536


//--------------------- .nv.shared._Z14_sumabs2_32_21iPfiiS_ --------------------------
	.section	.nv.shared._Z14_sumabs2_32_21iPfiiS_,"aw",@nobits
	.sectionflags	@""
	.align	4
.nv.shared._Z14_sumabs2_32_21iPfiiS_:
	.zero		1280


//--------------------- .nv.shared._Z13_sumabs_64_21iPdiiS_ --------------------------
	.section	.nv.shared._Z13_sumabs_64_21iPdiiS_,"aw",@nobits
	.sectionflags	@""
	.align	8
.nv.shared._Z13_sumabs_64_21iPdiiS_:
	.zero		1536


//--------------------- .nv.shared._Z13_sumabs_32_21iPfiiS_ --------------------------
	.section	.nv.shared._Z13_sumabs_32_21iPfiiS_,"aw",@nobits
	.sectionflags	@""
	.align	4
.nv.shared._Z13_sumabs_32_21iPfiiS_:
	.zero		1280


//--------------------- .nv.shared._Z14_minimum_64_21iPdiiS_ --------------------------
	.section	.nv.shared._Z14_minimum_64_21iPdiiS_,"aw",@nobits
	.sectionflags	@""
	.align	8
.nv.shared._Z14_minimum_64_21iPdiiS_:
	.zero		1536


//--------------------- .nv.shared._Z14_minimum_32_21iPfiiS_ --------------------------
	.section	.nv.shared._Z14_minimum_32_21iPfiiS_,"aw",@nobits
	.sectionflags	@""
	.align	4
.nv.shared._Z14_minimum_32_21iPfiiS_:
	.zero		1280


//--------------------- .nv.shared._Z14_maximum_64_21iPdiiS_ --------------------------
	.section	.nv.shared._Z14_maximum_64_21iPdiiS_,"aw",@nobits
	.sectionflags	@""
	.align	8
.nv.shared._Z14_maximum_64_21iPdiiS_:
	.zero		1536


//--------------------- .nv.shared._Z14_maximum_32_21iPfiiS_ --------------------------
	.section	.nv.shared._Z14_maximum_32_21iPfiiS_,"aw",@nobits
	.sectionflags	@""
	.align	4
.nv.shared._Z14_maximum_32_21iPfiiS_:
	.zero		1280


//--------------------- .nv.shared._Z11_prod_64_21iPdiiS_ --------------------------
	.section	.nv.shared._Z11_prod_64_21iPdiiS_,"aw",@nobits
	.sectionflags	@""
	.align	8
.nv.shared._Z11_prod_64_21iPdiiS_:
	.zero		1536


//--------------------- .nv.shared._Z11_prod_32_21iPfiiS_ --------------------------
	.section	.nv.shared._Z11_prod_32_21iPfiiS_,"aw",@nobits
	.sectionflags	@""
	.align	4
.nv.shared._Z11_prod_32_21iPfiiS_:
	.zero		1280


//--------------------- .nv.shared._Z10_sum_64_21iPdiiS_ --------------------------
	.section	.nv.shared._Z10_sum_64_21iPdiiS_,"aw",@nobits
	.sectionflags	@""
	.align	8
.nv.shared._Z10_sum_64_21iPdiiS_:
	.zero		1536


//--------------------- .nv.shared._Z10_sum_32_21iPfiiS_ --------------------------
	.section	.nv.shared._Z10_sum_32_21iPfiiS_,"aw",@nobits
	.sectionflags	@""
	.align	4
.nv.shared._Z10_sum_32_21iPfiiS_:
	.zero		1280


//--------------------- .nv.constant0._Z14_countnz_64_21iPdiiS_ --------------------------
	.section	.nv.constant0._Z14_countnz_64_21iPdiiS_,"a",@progbits
	.sectionflags	@""
	.align	4
.nv.constant0._Z14_countnz_64_21iPdiiS_:
	.zero		928


//--------------------- .nv.constant0._Z14_countnz_32_21iPfiiS_ --------------------------
	.section	.nv.constant0._Z14_countnz_32_21iPfiiS_,"a",@progbits
	.sectionflags	@""
	.align	4
.nv.constant0._Z14_countnz_32_21iPfiiS_:
	.zero		928


//--------------------- .nv.constant0._Z14_sumabs2_64_21iPdiiS_ --------------------------
	.section	.nv.constant0._Z14_sumabs2_64_21iPdiiS_,"a",@progbits
	.sectionflags	@""
	.align	4
.nv.constant0._Z14_sumabs2_64_21iPdiiS_:
	.zero		928


//--------------------- .nv.constant0._Z14_sumabs2_32_21iPfiiS_ --------------------------
	.section	.nv.constant0._Z14_sumabs2_32_21iPfiiS_,"a",@progbits
	.sectionflags	@""
	.align	4
.nv.constant0._Z14_sumabs2_32_21iPfiiS_:
	.zero		928


//--------------------- .nv.constant0._Z13_sumabs_64_21iPdiiS_ --------------------------
	.section	.nv.constant0._Z13_sumabs_64_21iPdiiS_,"a",@progbits
	.sectionflags	@""
	.align	4
.nv.constant0._Z13_sumabs_64_21iPdiiS_:
	.zero		928


//--------------------- .nv.constant0._Z13_sumabs_32_21iPfiiS_ --------------------------
	.section	.nv.constant0._Z13_sumabs_32_21iPfiiS_,"a",@progbits
	.sectionflags	@""
	.align	4
.nv.constant0._Z13_sumabs_32_21iPfiiS_:
	.zero		928


//--------------------- .nv.constant0._Z14_minimum_64_21iPdiiS_ --------------------------
	.section	.nv.constant0._Z14_minimum_64_21iPdiiS_,"a",@progbits
	.sectionflags	@""
	.align	4
.nv.constant0._Z14_minimum_64_21iPdiiS_:
	.zero		928


//--------------------- .nv.constant0._Z14_minimum_32_21iPfiiS_ --------------------------
	.section	.nv.constant0._Z14_minimum_32_21iPfiiS_,"a",@progbits
	.sectionflags	@""
	.align	4
.nv.constant0._Z14_minimum_32_21iPfiiS_:
	.zero		928


//--------------------- .nv.constant0._Z14_maximum_64_21iPdiiS_ --------------------------
	.section	.nv.constant0._Z14_maximum_64_21iPdiiS_,"a",@progbits
	.sectionflags	@""
	.align	4
.nv.constant0._Z14_maximum_64_21iPdiiS_:
	.zero		928


//--------------------- .nv.constant0._Z14_maximum_32_21iPfiiS_ --------------------------
	.section	.nv.constant0._Z14_maximum_32_21iPfiiS_,"a",@progbits
	.sectionflags	@""
	.align	4
.nv.constant0._Z14_maximum_32_21iPfiiS_:
	.zero		928


//--------------------- .nv.constant0._Z11_prod_64_21iPdiiS_ --------------------------
	.section	.nv.constant0._Z11_prod_64_21iPdiiS_,"a",@progbits
	.sectionflags	@""
	.align	4
.nv.constant0._Z11_prod_64_21iPdiiS_:
	.zero		928


//--------------------- .nv.constant0._Z11_prod_32_21iPfiiS_ --------------------------
	.section	.nv.constant0._Z11_prod_32_21iPfiiS_,"a",@progbits
	.sectionflags	@""
	.align	4
.nv.constant0._Z11_prod_32_21iPfiiS_:
	.zero		928


//--------------------- .nv.constant0._Z10_sum_64_21iPdiiS_ --------------------------
	.section	.nv.constant0._Z10_sum_64_21iPdiiS_,"a",@progbits
	.sectionflags	@""
	.align	4
.nv.constant0._Z10_sum_64_21iPdiiS_:
	.zero		928


//--------------------- .nv.constant0._Z10_sum_32_21iPfiiS_ --------------------------
	.section	.nv.constant0._Z10_sum_32_21iPfiiS_,"a",@progbits
	.sectionflags	@""
	.align	4
.nv.constant0._Z10_sum_32_21iPfiiS_:
	.zero		928


//--------------------- SYMBOLS --------------------------

	.type		.nv.reservedSmem.offset0,@object
	.size		.nv.reservedSmem.offset0,0x4
	.type		.nv.reservedSmem.cap,@object
	.size		.nv.reservedSmem.cap,0x4
